def matmul_kernel(
    a_ptr,
    b_ptr,
    c_ptr,
    M,
    N,
    K,
    stride_am,
    stride_ak,
    stride_bk,
    stride_bn,
    stride_cm,
    stride_cn,
    BLOCK_M: tl.constexpr,
    BLOCK_N: tl.constexpr,
    BLOCK_K: tl.constexpr,
    GROUP_M: tl.constexpr,
):
    pid = tl.program_id(axis=0)
    num_pid_m = tl.cdiv(M, BLOCK_M)
    num_pid_n = tl.cdiv(N, BLOCK_N)
    num_pid_in_group = GROUP_M * num_pid_n
    group_id = pid // num_pid_in_group
    first_pid_m = group_id * GROUP_M
    group_size_m = min(num_pid_m - first_pid_m, GROUP_M)
    pid_m = first_pid_m + ((pid % num_pid_in_group) % group_size_m)
    pid_n = (pid % num_pid_in_group) // group_size_m

    offs_am = (pid_m * BLOCK_M + tl.arange(0, BLOCK_M)) % M
    offs_bn = (pid_n * BLOCK_N + tl.arange(0, BLOCK_N)) % N
    offs_k = tl.arange(0, BLOCK_K)
    a_ptrs = a_ptr + offs_am[:, None] * stride_am + offs_k[None, :] * stride_ak
    b_ptrs = b_ptr + offs_k[:, None] * stride_bk + offs_bn[None, :] * stride_bn

    acc = tl.zeros((BLOCK_M, BLOCK_N), dtype=tl.float32)
    for kk in range(0, tl.cdiv(K, BLOCK_K)):
        a = tl.load(a_ptrs, mask=offs_k[None, :] < K - kk * BLOCK_K, other=0.0)
        b = tl.load(b_ptrs, mask=offs_k[:, None] < K - kk * BLOCK_K, other=0.0)
        acc = tl.dot(a, b, acc)
        a_ptrs += BLOCK_K * stride_ak
        b_ptrs += BLOCK_K * stride_bk

    c = acc.to(c_ptr.dtype.element_ty)
    offs_cm = pid_m * BLOCK_M + tl.arange(0, BLOCK_M)
    offs_cn = pid_n * BLOCK_N + tl.arange(0, BLOCK_N)
    c_ptrs = c_ptr + offs_cm[:, None] * stride_cm + offs_cn[None, :] * stride_cn
    mask = (offs_cm[:, None] < M) & (offs_cn[None, :] < N)
    tl.store(c_ptrs, c, mask=mask)

# config = {"BLOCK_K": 128, "BLOCK_M": 256, "BLOCK_N": 64, "GROUP_M": 8, "arch": "sm_80", "dtype": "fp16", "num_ctas": 1, "num_stages": 3, "num_warps": 8}
# arch = sm_80


// ===== COMPILED SASS (sm_80) =====

	.target	sm_80

	.elftype	@"ET_EXEC"


//--------------------- .note.nv.tkinfo           --------------------------
	.section	.note.nv.tkinfo,"",@"SHT_NOTE"
	.sectionflags	@"SHF_NOTE_NV_TKINFO"
	.tkinfo
        /*0018*/ 	.word	0x00000002
        /*0030*/ 	.string	""
        /*0030*/ 	.string	"ptxas"
        /*0030*/ 	.string	"Cuda compilation tools, release 13.0, V13.0.88"
        /*0030*/ 	.string	"Build cuda_13.0.r13.0/compiler.36424714_0"
        /*0030*/ 	.string	"-v  -suppress-debug-info  -lineinfo  -arch sm_80 "



//--------------------- .note.nv.cuinfo           --------------------------
	.section	.note.nv.cuinfo,"",@"SHT_NOTE"
	.sectionflags	@"SHF_NOTE_NV_CUINFO"
        /*0018*/ 	.short	0x0002
        /*001a*/ 	.short	0x0050
        /*001c*/ 	.short	0x0082
	.zero		2


//--------------------- .nv.info                  --------------------------
	.section	.nv.info,"",@"SHT_CUDA_INFO"
	.align	4


	//----- nvinfo : EIATTR_REGCOUNT
	.align		4
        /*0000*/ 	.byte	0x04, 0x2f
        /*0002*/ 	.short	(.L_1 - .L_0)
	.align		4
.L_0:
        /*0004*/ 	.word	index@(matmul_kernel)
        /*0008*/ 	.word	0x00000020


	//----- nvinfo : EIATTR_FRAME_SIZE
	.align		4
.L_1:
        /*000c*/ 	.byte	0x04, 0x11
        /*000e*/ 	.short	(.L_3 - .L_2)
	.align		4
.L_2:
        /*0010*/ 	.word	index@(matmul_kernel)
        /*0014*/ 	.word	0x000013f8


	//----- nvinfo : EIATTR_MIN_STACK_SIZE
	.align		4
.L_3:
        /*0018*/ 	.byte	0x04, 0x12
        /*001a*/ 	.short	(.L_5 - .L_4)
	.align		4
.L_4:
        /*001c*/ 	.word	index@(matmul_kernel)
        /*0020*/ 	.word	0x000013f8
.L_5:


//--------------------- .nv.info.matmul_kernel    --------------------------
	.section	.nv.info.matmul_kernel,"",@"SHT_CUDA_INFO"
	.sectionflags	@""
	.align	4


	//----- nvinfo : EIATTR_CUDA_API_VERSION
	.align		4
        /*0000*/ 	.byte	0x04, 0x37
        /*0002*/ 	.short	(.L_7 - .L_6)
.L_6:
        /*0004*/ 	.word	0x00000082


	//----- nvinfo : EIATTR_SW2861232_WAR
	.align		4
.L_7:
        /*0008*/ 	.byte	0x01, 0x35
	.zero		2


	//----- nvinfo : EIATTR_PARAM_CBANK
	.align		4
        /*000c*/ 	.byte	0x04, 0x0a
        /*000e*/ 	.short	(.L_9 - .L_8)
	.align		4
.L_8:
        /*0010*/ 	.word	index@(.nv.constant0.matmul_kernel)
        /*0014*/ 	.short	0x0160
        /*0016*/ 	.short	0x0050


	//----- nvinfo : EIATTR_CBANK_PARAM_SIZE
	.align		4
.L_9:
        /*0018*/ 	.byte	0x03, 0x19
        /*001a*/ 	.short	0x0050


	//----- nvinfo : EIATTR_KPARAM_INFO
	.align		4
        /*001c*/ 	.byte	0x04, 0x17
        /*001e*/ 	.short	(.L_11 - .L_10)
.L_10:
        /*0020*/ 	.word	0x00000000
        /*0024*/ 	.short	0x000d
        /*0026*/ 	.short	0x0048
        /*0028*/ 	.byte	0x00, 0xf4, 0x21, 0x00


	//----- nvinfo : EIATTR_KPARAM_INFO
	.align		4
.L_11:
        /*002c*/ 	.byte	0x04, 0x17
        /*002e*/ 	.short	(.L_13 - .L_12)
.L_12:
        /*0030*/ 	.word	0x00000000
        /*0034*/ 	.short	0x000c
        /*0036*/ 	.short	0x0040
        /*0038*/ 	.byte	0x00, 0xf4, 0x21, 0x00


	//----- nvinfo : EIATTR_KPARAM_INFO
	.align		4
.L_13:
        /*003c*/ 	.byte	0x04, 0x17
        /*003e*/ 	.short	(.L_15 - .L_14)
.L_14:
        /*0040*/ 	.word	0x00000000
        /*0044*/ 	.short	0x000b
        /*0046*/ 	.short	0x0038
        /*0048*/ 	.byte	0x00, 0xf0, 0x11, 0x00


	//----- nvinfo : EIATTR_KPARAM_INFO
	.align		4
.L_15:
        /*004c*/ 	.byte	0x04, 0x17
        /*004e*/ 	.short	(.L_17 - .L_16)
.L_16:
        /*0050*/ 	.word	0x00000000
        /*0054*/ 	.short	0x000a
        /*0056*/ 	.short	0x0034
        /*0058*/ 	.byte	0x00, 0xf0, 0x11, 0x00


	//----- nvinfo : EIATTR_KPARAM_INFO
	.align		4
.L_17:
        /*005c*/ 	.byte	0x04, 0x17
        /*005e*/ 	.short	(.L_19 - .L_18)
.L_18:
        /*0060*/ 	.word	0x00000000
        /*0064*/ 	.short	0x0009
        /*0066*/ 	.short	0x0030
        /*0068*/ 	.byte	0x00, 0xf0, 0x11, 0x00


	//----- nvinfo : EIATTR_KPARAM_INFO
	.align		4
.L_19:
        /*006c*/ 	.byte	0x04, 0x17
        /*006e*/ 	.short	(.L_21 - .L_20)
.L_20:
        /*0070*/ 	.word	0x00000000
        /*0074*/ 	.short	0x0008
        /*0076*/ 	.short	0x002c
        /*0078*/ 	.byte	0x00, 0xf0, 0x11, 0x00


	//----- nvinfo : EIATTR_KPARAM_INFO
	.align		4
.L_21:
        /*007c*/ 	.byte	0x04, 0x17
        /*007e*/ 	.short	(.L_23 - .L_22)
.L_22:
        /*0080*/ 	.word	0x00000000
        /*0084*/ 	.short	0x0007
        /*0086*/ 	.short	0x0028
        /*0088*/ 	.byte	0x00, 0xf0, 0x11, 0x00


	//----- nvinfo : EIATTR_KPARAM_INFO
	.align		4
.L_23:
        /*008c*/ 	.byte	0x04, 0x17
        /*008e*/ 	.short	(.L_25 - .L_24)
.L_24:
        /*0090*/ 	.word	0x00000000
        /*0094*/ 	.short	0x0006
        /*0096*/ 	.short	0x0024
        /*0098*/ 	.byte	0x00, 0xf0, 0x11, 0x00


	//----- nvinfo : EIATTR_KPARAM_INFO
	.align		4
.L_25:
        /*009c*/ 	.byte	0x04, 0x17
        /*009e*/ 	.short	(.L_27 - .L_26)
.L_26:
        /*00a0*/ 	.word	0x00000000
        /*00a4*/ 	.short	0x0005
        /*00a6*/ 	.short	0x0020
        /*00a8*/ 	.byte	0x00, 0xf0, 0x11, 0x00


	//----- nvinfo : EIATTR_KPARAM_INFO
	.align		4
.L_27:
        /*00ac*/ 	.byte	0x04, 0x17
        /*00ae*/ 	.short	(.L_29 - .L_28)
.L_28:
        /*00b0*/ 	.word	0x00000000
        /*00b4*/ 	.short	0x0004
        /*00b6*/ 	.short	0x001c
        /*00b8*/ 	.byte	0x00, 0xf0, 0x11, 0x00


	//----- nvinfo : EIATTR_KPARAM_INFO
	.align		4
.L_29:
        /*00bc*/ 	.byte	0x04, 0x17
        /*00be*/ 	.short	(.L_31 - .L_30)
.L_30:
        /*00c0*/ 	.word	0x00000000
        /*00c4*/ 	.short	0x0003
        /*00c6*/ 	.short	0x0018
        /*00c8*/ 	.byte	0x00, 0xf0, 0x11, 0x00


	//----- nvinfo : EIATTR_KPARAM_INFO
	.align		4
.L_31:
        /*00cc*/ 	.byte	0x04, 0x17
        /*00ce*/ 	.short	(.L_33 - .L_32)
.L_32:
        /*00d0*/ 	.word	0x00000000
        /*00d4*/ 	.short	0x0002
        /*00d6*/ 	.short	0x0010
        /*00d8*/ 	.byte	0x00, 0xf4, 0x21, 0x00


	//----- nvinfo : EIATTR_KPARAM_INFO
	.align		4
.L_33:
        /*00dc*/ 	.byte	0x04, 0x17
        /*00de*/ 	.short	(.L_35 - .L_34)
.L_34:
        /*00e0*/ 	.word	0x00000000
        /*00e4*/ 	.short	0x0001
        /*00e6*/ 	.short	0x0008
        /*00e8*/ 	.byte	0x00, 0xf4, 0x21, 0x00


	//----- nvinfo : EIATTR_KPARAM_INFO
	.align		4
.L_35:
        /*00ec*/ 	.byte	0x04, 0x17
        /*00ee*/ 	.short	(.L_37 - .L_36)
.L_36:
        /*00f0*/ 	.word	0x00000000
        /*00f4*/ 	.short	0x0000
        /*00f6*/ 	.short	0x0000
        /*00f8*/ 	.byte	0x00, 0xf4, 0x21, 0x00


	//----- nvinfo : EIATTR_MAXREG_COUNT
	.align		4
.L_37:
        /*00fc*/ 	.byte	0x03, 0x1b
        /*00fe*/ 	.short	0x00ff


	//----- nvinfo : EIATTR_NUM_BARRIERS
	.align		4
        /*0100*/ 	.byte	0x02, 0x4c
        /*0102*/ 	.byte	0x01
	.zero		1


	//----- nvinfo : EIATTR_ANNOTATIONS
	.align		4
        /*0104*/ 	.byte	0x04, 0x55
        /*0106*/ 	.short	(.L_39 - .L_38)


	//   ....[0]....
.L_38:
        /*0108*/ 	.word	0x00000001
        /*010c*/ 	.byte	0x80, 0x00, 0x00, 0x00, 0x01, 0x00, 0x00, 0x00, 0xc0, 0x00, 0x00, 0x00, 0x01, 0x00, 0x00, 0x00
        /* <DEDUP_REMOVED lines=1757> */
        /*6eec*/ 	.byte	0x20, 0xc3, 0x01, 0x00, 0x01, 0x00, 0x00, 0x00, 0x00, 0xc8, 0x01, 0x00


	//----- nvinfo : EIATTR_MERCURY_ISA_VERSION
	.align		4
.L_39:
        /*6ef8*/ 	.byte	0x03, 0x5f
        /*6efa*/ 	.short	0x0000


	//----- nvinfo : EIATTR_EXIT_INSTR_OFFSETS
	.align		4
        /*6efc*/ 	.byte	0x04, 0x1c
        /*6efe*/ 	.short	(.L_41 - .L_40)


	//   ....[0]....
.L_40:
        /*6f00*/ 	.word	0x0001c920


	//   ....[1]....
        /*6f04*/ 	.word	0x0001c950


	//----- nvinfo : EIATTR_REQNTID
	.align		4
.L_41:
        /*6f08*/ 	.byte	0x04, 0x10
        /*6f0a*/ 	.short	(.L_43 - .L_42)
.L_42:
        /*6f0c*/ 	.word	0x00000100
        /*6f10*/ 	.word	0x00000001
        /*6f14*/ 	.word	0x00000001
.L_43:


//--------------------- .nv.callgraph             --------------------------
	.section	.nv.callgraph,"",@"SHT_CUDA_CALLGRAPH"
	.align	4
	.sectionentsize	8
	.align		4
        /*0000*/ 	.word	0x00000000
	.align		4
        /*0004*/ 	.word	0xffffffff
	.align		4
        /*0008*/ 	.word	0x00000000
	.align		4
        /*000c*/ 	.word	0xfffffffe
	.align		4
        /*0010*/ 	.word	0x00000000
	.align		4
        /*0014*/ 	.word	0xfffffffd
	.align		4
        /*0018*/ 	.word	0x00000000
	.align		4
        /*001c*/ 	.word	0xfffffffc


//--------------------- .nv.rel.action            --------------------------
	.section	.nv.rel.action,"",@"SHT_CUDA_RELOCINFO"
	.align	8
	.sectionentsize	8
        /*0000*/ 	.byte	0x73, 0x00, 0x00, 0x00, 0x00, 0x00, 0x00, 0x00, 0x00, 0x00, 0x00, 0x11, 0x25, 0x00, 0x05, 0x36


//--------------------- .nv.constant0.matmul_kernel --------------------------
	.section	.nv.constant0.matmul_kernel,"a",@progbits
	.sectionflags	@""
	.align	4
.nv.constant0.matmul_kernel:
	.zero		432


//--------------------- .text.matmul_kernel       --------------------------
	.section	.text.matmul_kernel,"ax",@progbits
	.sectioninfo	@"SHI_REGISTERS=32"
	.align	128
        .global         matmul_kernel
        .type           matmul_kernel,@function
        .size           matmul_kernel,(.L_x_4 - matmul_kernel)
        .other          matmul_kernel,@"STO_CUDA_ENTRY STV_DEFAULT"
matmul_kernel:
.text.matmul_kernel:
[----:B------:R-:W-:-:S03]  /*0000*/  IMAD.MOV.U32 R1, RZ, RZ, c[0x0][0x28] ;  /* 0x00000a00ff017624 */ /* 0x000fc600078e00ff */
[----:B------:R-:W-:Y:S01]  /*0010*/  IMAD.MOV.U32 R0, RZ, RZ, c[0x0][0x17c] ;  /* 0x00005f00ff007624 */ /* 0x000fe200078e00ff */
[----:B------:R-:W0:Y:S01]  /*0020*/  S2R R29, SR_TID.X ;  /* 0x00000000001d7919 */ /* 0x000e220000002100 */
[----:B------:R-:W-:Y:S01]  /*0030*/  IADD3 R1, R1, -0x13f8, RZ ;  /* 0xffffec0801017810 */ /* 0x000fe20007ffe0ff */
[----:B------:R-:W-:Y:S01]  /*0040*/  ULDC.64 UR6, c[0x0][0x118] ;  /* 0x0000460000067ab9 */ /* 0x000fe20000000a00 */
[----:B------:R-:W-:Y:S01]  /*0050*/  CS2R R24, SRZ ;  /* 0x0000000000187805 */ /* 0x000fe2000001ff00 */
[----:B------:R-:W-:Y:S01]  /*0060*/  IADD3 R0, R0, 0x3f, RZ ;  /* 0x0000003f00007810 */ /* 0x000fe20007ffe0ff */
[----:B------:R-:W-:Y:S01]  /*0070*/  CS2R R26, SRZ ;  /* 0x00000000001a7805 */ /* 0x000fe2000001ff00 */
[----:B------:R1:W-:Y:S01]  /*0080*/  STL [R1], RZ ;  /* 0x000000ff01007387 */ /* 0x0003e20000100800 */
[----:B------:R-:W-:Y:S01]  /*0090*/  CS2R R20, SRZ ;  /* 0x0000000000147805 */ /* 0x000fe2000001ff00 */
[----:B------:R-:W-:Y:S01]  /*00a0*/  SHF.R.S32.HI R3, RZ, 0x1f, R0 ;  /* 0x0000001fff037819 */ /* 0x000fe20000011400 */
[----:B------:R-:W-:Y:S01]  /*00b0*/  CS2R R22, SRZ ;  /* 0x0000000000167805 */ /* 0x000fe2000001ff00 */
[----:B------:R1:W-:Y:S01]  /*00c0*/  STL [R1+0x4], RZ ;  /* 0x000004ff01007387 */ /* 0x0003e20000100800 */
[----:B------:R-:W-:Y:S01]  /*00d0*/  CS2R R16, SRZ ;  /* 0x0000000000107805 */ /* 0x000fe2000001ff00 */
[----:B------:R-:W-:Y:S01]  /*00e0*/  LEA.HI R3, R3, R0, RZ, 0x6 ;  /* 0x0000000003037211 */ /* 0x000fe200078f30ff */
[----:B------:R-:W-:Y:S01]  /*00f0*/  CS2R R18, SRZ ;  /* 0x0000000000127805 */ /* 0x000fe2000001ff00 */
[----:B------:R1:W-:Y:S01]  /*0100*/  STL [R1+0x8], RZ ;  /* 0x000008ff01007387 */ /* 0x0003e20000100800 */
[----:B------:R-:W-:Y:S01]  /*0110*/  CS2R R12, SRZ ;  /* 0x00000000000c7805 */ /* 0x000fe2000001ff00 */
[----:B------:R-:W-:Y:S01]  /*0120*/  SHF.R.S32.HI R0, RZ, 0x6, R3 ;  /* 0x00000006ff007819 */ /* 0x000fe20000011403 */
[----:B------:R-:W-:Y:S01]  /*0130*/  CS2R R14, SRZ ;  /* 0x00000000000e7805 */ /* 0x000fe2000001ff00 */
[----:B------:R-:W2:Y:S03]  /*0140*/  S2R R3, SR_CTAID.X ;  /* 0x0000000000037919 */ /* 0x000ea60000002500 */
[----:B------:R-:W-:Y:S01]  /*0150*/  IMAD.SHL.U32 R0, R0, 0x8, RZ ;  /* 0x0000000800007824 */ /* 0x000fe200078e00ff */
[----:B------:R1:W-:Y:S01]  /*0160*/  STL [R1+0xc], RZ ;  /* 0x00000cff01007387 */ /* 0x0003e20000100800 */
[----:B0-----:R-:W-:-:S03]  /*0170*/  LOP3.LUT R28, R29, 0xff, RZ, 0xc0, !PT ;  /* 0x000000ff1d1c7812 */ /* 0x001fc600078ec0ff */
[-C--:B------:R-:W-:Y:S01]  /*0180*/  IABS R7, R0.reuse ;  /* 0x0000000000077213 */ /* 0x080fe20000000000 */
[----:B------:R1:W-:Y:S01]  /*0190*/  STL [R1+0x10], RZ ;  /* 0x000010ff01007387 */ /* 0x0003e20000100800 */
[----:B------:R-:W-:Y:S02]  /*01a0*/  IABS R10, R0 ;  /* 0x00000000000a7213 */ /* 0x000fe40000000000 */
[----:B------:R-:W0:Y:S01]  /*01b0*/  I2F.RP R2, R7 ;  /* 0x0000000700027306 */ /* 0x000e220000209400 */
[----:B------:R1:W-:Y:S04]  /*01c0*/  STL [R1+0x14], RZ ;  /* 0x000014ff01007387 */ /* 0x0003e80000100800 */
[----:B------:R1:W-:Y:S04]  /*01d0*/  STL [R1+0x18], RZ ;  /* 0x000018ff01007387 */ /* 0x0003e80000100800 */
[----:B------:R1:W-:Y:S01]  /*01e0*/  STL [R1+0x1c], RZ ;  /* 0x00001cff01007387 */ /* 0x0003e20000100800 */
[----:B--2---:R-:W-:Y:S01]  /*01f0*/  IABS R8, R3 ;  /* 0x0000000300087213 */ /* 0x004fe20000000000 */
[----:B0-----:R-:W0:Y:S02]  /*0200*/  MUFU.RCP R2, R2 ;  /* 0x0000000200027308 */ /* 0x001e240000001000 */
[----:B0-----:R-:W-:Y:S01]  /*0210*/  IADD3 R4, R2, 0xffffffe, RZ ;  /* 0x0ffffffe02047810 */ /* 0x001fe20007ffe0ff */
[----:B------:R-:W-:-:S05]  /*0220*/  IMAD.MOV R2, RZ, RZ, -R10 ;  /* 0x000000ffff027224 */ /* 0x000fca00078e0a0a */
[----:B------:R0:W2:Y:S02]  /*0230*/  F2I.FTZ.U32.TRUNC.NTZ R5, R4 ;  /* 0x0000000400057305 */ /* 0x0000a4000021f000 */
[----:B0-----:R-:W-:Y:S02]  /*0240*/  IMAD.MOV.U32 R4, RZ, RZ, RZ ;  /* 0x000000ffff047224 */ /* 0x001fe400078e00ff */
[----:B--2---:R-:W-:-:S04]  /*0250*/  IMAD.MOV R6, RZ, RZ, -R5 ;  /* 0x000000ffff067224 */ /* 0x004fc800078e0a05 */
[----:B------:R-:W-:Y:S02]  /*0260*/  IMAD R9, R6, R7, RZ ;  /* 0x0000000706097224 */ /* 0x000fe400078e02ff */
[----:B------:R-:W-:Y:S02]  /*0270*/  IMAD.MOV.U32 R6, RZ, RZ, R8 ;  /* 0x000000ffff067224 */ /* 0x000fe400078e0008 */
[----:B------:R-:W-:-:S06]  /*0280*/  IMAD.HI.U32 R5, R5, R9, R4 ;  /* 0x0000000905057227 */ /* 0x000fcc00078e0004 */
[----:B------:R-:W-:-:S04]  /*0290*/  IMAD.HI.U32 R5, R5, R6, RZ ;  /* 0x0000000605057227 */ /* 0x000fc800078e00ff */
[----:B------:R-:W-:-:S05]  /*02a0*/  IMAD R2, R5, R2, R6 ;  /* 0x0000000205027224 */ /* 0x000fca00078e0206 */
[----:B------:R-:W-:-:S13]  /*02b0*/  ISETP.GT.U32.AND P1, PT, R7, R2, PT ;  /* 0x000000020700720c */ /* 0x000fda0003f24070 */
[----:B------:R-:W-:Y:S01]  /*02c0*/  @!P1 IMAD.IADD R2, R2, 0x1, -R7 ;  /* 0x0000000102029824 */ /* 0x000fe200078e0a07 */
[----:B------:R-:W-:Y:S02]  /*02d0*/  @!P1 IADD3 R5, R5, 0x1, RZ ;  /* 0x0000000105059810 */ /* 0x000fe40007ffe0ff */
[----:B------:R-:W-:Y:S02]  /*02e0*/  ISETP.NE.AND P1, PT, R0, RZ, PT ;  /* 0x000000ff0000720c */ /* 0x000fe40003f25270 */
[----:B------:R-:W-:Y:S02]  /*02f0*/  ISETP.GE.U32.AND P0, PT, R2, R7, PT ;  /* 0x000000070200720c */ /* 0x000fe40003f06070 */
[----:B------:R-:W-:-:S04]  /*0300*/  LOP3.LUT R2, R3, R0, RZ, 0x3c, !PT ;  /* 0x0000000003027212 */ /* 0x000fc800078e3cff */
[----:B------:R-:W-:Y:S01]  /*0310*/  ISETP.GE.AND P2, PT, R2, RZ, PT ;  /* 0x000000ff0200720c */ /* 0x000fe20003f46270 */
[----:B------:R-:W-:-:S05]  /*0320*/  IMAD.MOV.U32 R2, RZ, RZ, c[0x0][0x178] ;  /* 0x00005e00ff027624 */ /* 0x000fca00078e00ff */
[----:B------:R-:W-:Y:S02]  /*0330*/  IADD3 R2, R2, 0xff, RZ ;  /* 0x000000ff02027810 */ /* 0x000fe40007ffe0ff */
[----:B------:R-:W-:-:S05]  /*0340*/  @P0 IADD3 R5, R5, 0x1, RZ ;  /* 0x0000000105050810 */ /* 0x000fca0007ffe0ff */
[----:B------:R-:W-:Y:S01]  /*0350*/  IMAD.MOV.U32 R4, RZ, RZ, R5 ;  /* 0x000000ffff047224 */ /* 0x000fe200078e0005 */
[----:B------:R-:W-:-:S03]  /*0360*/  SHF.R.S32.HI R5, RZ, 0x1f, R2 ;  /* 0x0000001fff057819 */ /* 0x000fc60000011402 */
[----:B------:R-:W-:Y:S01]  /*0370*/  @!P2 IMAD.MOV R4, RZ, RZ, -R4 ;  /* 0x000000ffff04a224 */ /* 0x000fe200078e0a04 */
[----:B------:R-:W-:Y:S02]  /*0380*/  @!P1 LOP3.LUT R4, RZ, R0, RZ, 0x33, !PT ;  /* 0x00000000ff049212 */ /* 0x000fe400078e33ff */
[----:B------:R-:W-:-:S03]  /*0390*/  LEA.HI R5, R5, R2, RZ, 0x8 ;  /* 0x0000000205057211 */ /* 0x000fc600078f40ff */
[----:B------:R-:W-:Y:S02]  /*03a0*/  IMAD.SHL.U32 R2, R4, 0x8, RZ ;  /* 0x0000000804027824 */ /* 0x000fe400078e00ff */
[----:B------:R-:W-:-:S03]  /*03b0*/  IMAD.MOV R4, RZ, RZ, -R4 ;  /* 0x000000ffff047224 */ /* 0x000fc600078e0a04 */
[----:B------:R-:W-:Y:S01]  /*03c0*/  LEA.HI.SX32 R5, R5, -R2, 0x18 ;  /* 0x8000000205057211 */ /* 0x000fe200078fc2ff */
[----:B------:R-:W-:Y:S02]  /*03d0*/  IMAD R9, R0, R4, R3 ;  /* 0x0000000400097224 */ /* 0x000fe400078e0203 */
[----:B------:R-:W-:Y:S01]  /*03e0*/  IMAD.MOV.U32 R4, RZ, RZ, RZ ;  /* 0x000000ffff047224 */ /* 0x000fe200078e00ff */
[----:B------:R-:W-:-:S04]  /*03f0*/  IMNMX R10, R5, 0x8, PT ;  /* 0x00000008050a7817 */ /* 0x000fc80003800200 */
[-C--:B------:R-:W-:Y:S02]  /*0400*/  IABS R8, R10.reuse ;  /* 0x0000000a00087213 */ /* 0x080fe40000000000 */
[----:B------:R-:W-:Y:S02]  /*0410*/  IABS R0, R10 ;  /* 0x0000000a00007213 */ /* 0x000fe40000000000 */
[----:B------:R-:W0:Y:S08]  /*0420*/  I2F.RP R6, R8 ;  /* 0x0000000800067306 */ /* 0x000e300000209400 */
[----:B0-----:R-:W0:Y:S02]  /*0430*/  MUFU.RCP R6, R6 ;  /* 0x0000000600067308 */ /* 0x001e240000001000 */
[----:B0-----:R-:W-:-:S06]  /*0440*/  IADD3 R5, R6, 0xffffffe, RZ ;  /* 0x0ffffffe06057810 */ /* 0x001fcc0007ffe0ff */
[----:B------:R-:W0:Y:S02]  /*0450*/  F2I.FTZ.U32.TRUNC.NTZ R5, R5 ;  /* 0x0000000500057305 */ /* 0x000e24000021f000 */
[----:B0-----:R-:W-:-:S04]  /*0460*/  IMAD.MOV R7, RZ, RZ, -R5 ;  /* 0x000000ffff077224 */ /* 0x001fc800078e0a05 */
[----:B------:R-:W-:Y:S01]  /*0470*/  IMAD.MOV.U32 R3, RZ, RZ, R7 ;  /* 0x000000ffff037224 */ /* 0x000fe200078e0007 */
[----:B------:R-:W-:-:S03]  /*0480*/  IABS R7, R9 ;  /* 0x0000000900077213 */ /* 0x000fc60000000000 */
[----:B------:R-:W-:-:S04]  /*0490*/  IMAD R3, R3, R8, RZ ;  /* 0x0000000803037224 */ /* 0x000fc800078e02ff */
[----:B------:R-:W-:-:S04]  /*04a0*/  IMAD.HI.U32 R4, R5, R3, R4 ;  /* 0x0000000305047227 */ /* 0x000fc800078e0004 */
[----:B------:R-:W-:Y:S02]  /*04b0*/  IMAD.MOV R3, RZ, RZ, -R0 ;  /* 0x000000ffff037224 */ /* 0x000fe400078e0a00 */
[----:B------:R-:W-:-:S04]  /*04c0*/  IMAD.HI.U32 R0, R4, R7, RZ ;  /* 0x0000000704007227 */ /* 0x000fc800078e00ff */
[----:B------:R-:W-:Y:S02]  /*04d0*/  IMAD R3, R0, R3, R7 ;  /* 0x0000000300037224 */ /* 0x000fe400078e0207 */
[----:B------:R-:W-:-:S03]  /*04e0*/  CS2R R6, SRZ ;  /* 0x0000000000067805 */ /* 0x000fc6000001ff00 */
        /* <DEDUP_REMOVED lines=9> */
[----:B------:R-:W-:Y:S02]  /*0580*/  @P0 IADD3 R0, R0, 0x1, RZ ;  /* 0x0000000100000810 */ /* 0x000fe40007ffe0ff */
[----:B------:R-:W-:-:S03]  /*0590*/  ISETP.GE.AND P0, PT, R3, 0x80, PT ;  /* 0x000000800300780c */ /* 0x000fc60003f06270 */
[----:B------:R-:W-:Y:S01]  /*05a0*/  @!P2 IMAD.MOV R0, RZ, RZ, -R0 ;  /* 0x000000ffff00a224 */ /* 0x000fe200078e0a00 */
[----:B------:R-:W-:-:S05]  /*05b0*/  @!P1 LOP3.LUT R0, RZ, R10, RZ, 0x33, !PT ;  /* 0x0000000aff009212 */ /* 0x000fca00078e33ff */
[----:B------:R-:W-:Y:S02]  /*05c0*/  IMAD.MOV R5, RZ, RZ, -R0 ;  /* 0x000000ffff057224 */ /* 0x000fe400078e0a00 */
[----:B------:R-:W-:Y:S02]  /*05d0*/  IMAD.SHL.U32 R0, R0, 0x40, RZ ;  /* 0x0000004000007824 */ /* 0x000fe400078e00ff */
[----:B------:R-:W-:Y:S02]  /*05e0*/  IMAD R5, R10, R5, R9 ;  /* 0x000000050a057224 */ /* 0x000fe400078e0209 */
[----:B------:R-:W-:Y:S01]  /*05f0*/  CS2R R8, SRZ ;  /* 0x0000000000087805 */ /* 0x000fe2000001ff00 */
[----:B------:R-:W-:Y:S01]  /*0600*/  CS2R R10, SRZ ;  /* 0x00000000000a7805 */ /* 0x000fe2000001ff00 */
[----:B------:R-:W-:Y:S02]  /*0610*/  IMAD.IADD R2, R2, 0x1, R5 ;  /* 0x0000000102027824 */ /* 0x000fe400078e0205 */
[----:B------:R-:W-:-:S02]  /*0620*/  CS2R R4, SRZ ;  /* 0x0000000000047805 */ /* 0x000fc4000001ff00 */
[----:B------:R-:W-:-:S05]  /*0630*/  IMAD R28, R2, 0x100, R28 ;  /* 0x00000100021c7824 */ /* 0x000fca00078e021c */
[----:B------:R1:W-:Y:S04]  /*0640*/  STL [R1+0x824], R28 ;  /* 0x0008241c01007387 */ /* 0x0003e80000100800 */
[----:B------:R1:W-:Y:S01]  /*0650*/  STL [R1+0x2f8], R0 ;  /* 0x0002f80001007387 */ /* 0x0003e20000100800 */
[----:B------:R-:W-:Y:S05]  /*0660*/  @!P0 BRA `(.L_x_0) ;  /* 0x0001a43000008947 */ /* 0x000fea0003800000 */
[----:B------:R-:W-:Y:S01]  /*0670*/  IABS R14, c[0x0][0x17c] ;  /* 0x00005f00000e7a13 */ /* 0x000fe20000000000 */
[----:B------:R-:W-:Y:S01]  /*0680*/  IMAD.MOV.U32 R10, RZ, RZ, RZ ;  /* 0x000000ffff0a7224 */ /* 0x000fe200078e00ff */
[--C-:B------:R-:W-:Y:S01]  /*0690*/  SHF.R.U32.HI R23, RZ, 0x7, R29.reuse ;  /* 0x00000007ff177819 */ /* 0x100fe2000001161d */
[----:B------:R-:W-:Y:S01]  /*06a0*/  IMAD.MOV.U32 R27, RZ, RZ, R28 ;  /* 0x000000ffff1b7224 */ /* 0x000fe200078e001c */
[----:B------:R-:W0:Y:S01]  /*06b0*/  I2F.RP R2, R14 ;  /* 0x0000000e00027306 */ /* 0x000e220000209400 */
[----:B------:R-:W-:-:S02]  /*06c0*/  SHF.R.S32.HI R6, RZ, 0x7, R29 ;  /* 0x00000007ff067819 */ /* 0x000fc4000001141d */
[----:B------:R-:W-:Y:S02]  /*06d0*/  SGXT.U32 R23, R23, 0x1 ;  /* 0x000000011717781a */ /* 0x000fe40000000000 */
[C---:B------:R-:W-:Y:S02]  /*06e0*/  LOP3.LUT R9, R29.reuse, 0x7, RZ, 0xc0, !PT ;  /* 0x000000071d097812 */ /* 0x040fe400078ec0ff */
[----:B------:R-:W-:Y:S02]  /*06f0*/  LOP3.LUT R23, R0, R23, RZ, 0xfc, !PT ;  /* 0x0000001700177212 */ /* 0x000fe400078efcff */
[----:B------:R-:W-:Y:S01]  /*0700*/  LOP3.LUT R7, R29, 0x7f, RZ, 0xc0, !PT ;  /* 0x0000007f1d077812 */ /* 0x000fe200078ec0ff */
[----:B------:R-:W-:Y:S01]  /*0710*/  IMAD R9, R9, 0x110, RZ ;  /* 0x0000011009097824 */ /* 0x000fe200078e02ff */
[C---:B-1----:R-:W-:Y:S02]  /*0720*/  LOP3.LUT R0, R23.reuse, 0x3e, RZ, 0xfc, !PT ;  /* 0x0000003e17007812 */ /* 0x042fe400078efcff */
[----:B------:R-:W-:Y:S01]  /*0730*/  LOP3.LUT R8, R23, 0x3c, RZ, 0xfc, !PT ;  /* 0x0000003c17087812 */ /* 0x000fe200078efcff */
[----:B------:R-:W-:Y:S01]  /*0740*/  IMAD.SHL.U32 R7, R7, 0x2, RZ ;  /* 0x0000000207077824 */ /* 0x000fe200078e00ff */
[----:B------:R-:W-:Y:S01]  /*0750*/  IABS R4, R0 ;  /* 0x0000000000047213 */ /* 0x000fe20000000000 */
[----:B0-----:R-:W0:Y:S01]  /*0760*/  MUFU.RCP R2, R2 ;  /* 0x0000000200027308 */ /* 0x001e220000001000 */
[----:B------:R-:W-:-:S02]  /*0770*/  ISETP.GE.AND P1, PT, R0, RZ, PT ;  /* 0x000000ff0000720c */ /* 0x000fc40003f26270 */
[----:B------:R-:W-:Y:S02]  /*0780*/  ISETP.GE.AND P5, PT, R8, RZ, PT ;  /* 0x000000ff0800720c */ /* 0x000fe40003fa6270 */
[C---:B------:R-:W-:Y:S02]  /*0790*/  LOP3.LUT R17, R23.reuse, 0x30, RZ, 0xfc, !PT ;  /* 0x0000003017117812 */ /* 0x040fe400078efcff */
[C---:B------:R-:W-:Y:S02]  /*07a0*/  LOP3.LUT R15, R23.reuse, 0x2e, RZ, 0xfc, !PT ;  /* 0x0000002e170f7812 */ /* 0x040fe400078efcff */
[C---:B------:R-:W-:Y:S02]  /*07b0*/  LOP3.LUT R22, R23.reuse, 0x20, RZ, 0xfc, !PT ;  /* 0x0000002017167812 */ /* 0x040fe400078efcff */
[C---:B------:R-:W-:Y:S02]  /*07c0*/  LOP3.LUT R21, R23.reuse, 0x1e, RZ, 0xfc, !PT ;  /* 0x0000001e17157812 */ /* 0x040fe400078efcff */
[----:B------:R-:W-:-:S02]  /*07d0*/  LOP3.LUT R20, R23, 0x1c, RZ, 0xfc, !PT ;  /* 0x0000001c17147812 */ /* 0x000fc400078efcff */
[C---:B------:R-:W-:Y:S02]  /*07e0*/  LOP3.LUT R26, R23.reuse, 0x1a, RZ, 0xfc, !PT ;  /* 0x0000001a171a7812 */ /* 0x040fe400078efcff */
[----:B0-----:R-:W-:Y:S02]  /*07f0*/  IADD3 R11, R2, 0xffffffe, RZ ;  /* 0x0ffffffe020b7810 */ /* 0x001fe40007ffe0ff */
[----:B------:R-:W-:-:S04]  /*0800*/  LOP3.LUT R28, R23, 0x18, RZ, 0xfc, !PT ;  /* 0x00000018171c7812 */ /* 0x000fc800078efcff */
[----:B------:R-:W0:Y:S01]  /*0810*/  F2I.FTZ.U32.TRUNC.NTZ R11, R11 ;  /* 0x0000000b000b7305 */ /* 0x000e22000021f000 */
[----:B------:R-:W-:Y:S01]  /*0820*/  IABS R25, R28 ;  /* 0x0000001c00197213 */ /* 0x000fe20000000000 */
[----:B0-----:R-:W-:-:S04]  /*0830*/  IMAD.MOV R5, RZ, RZ, -R11 ;  /* 0x000000ffff057224 */ /* 0x001fc800078e0a0b */
[----:B------:R-:W-:-:S04]  /*0840*/  IMAD R5, R5, R14, RZ ;  /* 0x0000000e05057224 */ /* 0x000fc800078e02ff */
[----:B------:R-:W-:Y:S01]  /*0850*/  IMAD.HI.U32 R10, R11, R5, R10 ;  /* 0x000000050b0a7227 */ /* 0x000fe200078e000a */
[----:B------:R-:W-:-:S03]  /*0860*/  IABS R11, R8 ;  /* 0x00000008000b7213 */ /* 0x000fc60000000000 */
[----:B------:R-:W-:Y:S01]  /*0870*/  IMAD.MOV.U32 R5, RZ, RZ, R4 ;  /* 0x000000ffff057224 */ /* 0x000fe200078e0004 */
[----:B------:R-:W-:-:S03]  /*0880*/  SHF.R.S32.HI R4, RZ, 0x1f, R3 ;  /* 0x0000001fff047819 */ /* 0x000fc60000011403 */
[----:B------:R-:W-:Y:S01]  /*0890*/  IMAD.HI.U32 R2, R10, R5, RZ ;  /* 0x000000050a027227 */ /* 0x000fe200078e00ff */
[----:B------:R-:W-:-:S03]  /*08a0*/  LEA.HI R3, R4, R3, RZ, 0x7 ;  /* 0x0000000304037211 */ /* 0x000fc600078f38ff */
[----:B------:R-:W-:Y:S02]  /*08b0*/  IMAD.MOV R2, RZ, RZ, -R2 ;  /* 0x000000ffff027224 */ /* 0x000fe400078e0a02 */
[----:B------:R0:W-:Y:S01]  /*08c0*/  STL [R1+0x60], R3 ;  /* 0x0000600301007387 */ /* 0x0001e20000100800 */
[----:B------:R-:W-:Y:S02]  /*08d0*/  IMAD.SHL.U32 R4, R29, 0x2, RZ ;  /* 0x000000021d047824 */ /* 0x000fe400078e00ff */
[----:B------:R-:W-:Y:S01]  /*08e0*/  IMAD R5, R14, R2, R5 ;  /* 0x000000020e057224 */ /* 0x000fe200078e0205 */
[----:B------:R-:W-:-:S04]  /*08f0*/  SHF.R.U32.HI R2, RZ, 0x1, R29 ;  /* 0x00000001ff027819 */ /* 0x000fc8000001161d */
[----:B------:R-:W-:Y:S02]  /*0900*/  ISETP.GT.U32.AND P0, PT, R14, R5, PT ;  /* 0x000000050e00720c */ /* 0x000fe40003f04070 */
[----:B0-----:R-:W-:Y:S02]  /*0910*/  LOP3.LUT R3, R2, 0x60, RZ, 0xc0, !PT ;  /* 0x0000006002037812 */ /* 0x001fe400078ec0ff */
[----:B------:R-:W-:Y:S02]  /*0920*/  SGXT R2, R6, 0x1 ;  /* 0x000000010602781a */ /* 0x000fe40000000200 */
[--C-:B------:R-:W-:Y:S01]  /*0930*/  LOP3.LUT R12, R3, 0x10, R4.reuse, 0xf8, !PT ;  /* 0x00000010030c7812 */ /* 0x100fe200078ef804 */
[----:B------:R-:W-:Y:S01]  /*0940*/  IMAD.HI.U32 R3, R10, R11, RZ ;  /* 0x0000000b0a037227 */ /* 0x000fe200078e00ff */
[----:B------:R-:W-:Y:S02]  /*0950*/  LOP3.LUT R6, R23, 0x3a, RZ, 0xfc, !PT ;  /* 0x0000003a17067812 */ /* 0x000fe400078efcff */
[----:B------:R-:W-:Y:S01]  /*0960*/  LOP3.LUT R4, R9, 0x30, R4, 0x78, !PT ;  /* 0x0000003009047812 */ /* 0x000fe200078e7804 */
[----:B------:R-:W-:Y:S01]  /*0970*/  IMAD.MOV R3, RZ, RZ, -R3 ;  /* 0x000000ffff037224 */ /* 0x000fe200078e0a03 */
[----:B------:R-:W-:Y:S01]  /*0980*/  IABS R29, R6 ;  /* 0x00000006001d7213 */ /* 0x000fe20000000000 */
[----:B------:R-:W-:Y:S01]  /*0990*/  @!P0 IMAD.IADD R5, R5, 0x1, -R14 ;  /* 0x0000000105058824 */ /* 0x000fe200078e0a0e */
[----:B------:R-:W-:Y:S01]  /*09a0*/  LOP3.LUT R2, R7, 0x110, R2, 0x78, !PT ;  /* 0x0000011007027812 */ /* 0x000fe200078e7802 */
[----:B------:R-:W-:Y:S01]  /*09b0*/  IMAD R3, R14, R3, R11 ;  /* 0x000000030e037224 */ /* 0x000fe200078e020b */
[----:B------:R-:W-:Y:S01]  /*09c0*/  STL [R1+0x58], R12 ;  /* 0x0000580c01007387 */ /* 0x000fe20000100800 */
[----:B------:R-:W-:Y:S01]  /*09d0*/  IMAD.HI.U32 R0, R10, R29, RZ ;  /* 0x0000001d0a007227 */ /* 0x000fe200078e00ff */
[----:B------:R-:W-:-:S02]  /*09e0*/  ISETP.GT.U32.AND P6, PT, R14, R5, PT ;  /* 0x000000050e00720c */ /* 0x000fc40003fc4070 */
[----:B------:R-:W-:Y:S01]  /*09f0*/  ISETP.GT.U32.AND P4, PT, R14, R3, PT ;  /* 0x000000030e00720c */ /* 0x000fe20003f84070 */
[----:B------:R0:W-:Y:S01]  /*0a00*/  STL [R1+0x5c], R4 ;  /* 0x00005c0401007387 */ /* 0x0001e20000100800 */
[----:B------:R-:W-:Y:S02]  /*0a10*/  ISETP.GE.AND P3, PT, R6, RZ, PT ;  /* 0x000000ff0600720c */ /* 0x000fe40003f66270 */
[C---:B------:R-:W-:Y:S01]  /*0a20*/  LOP3.LUT R6, R23.reuse, 0x32, RZ, 0xfc, !PT ;  /* 0x0000003217067812 */ /* 0x040fe200078efcff */
[----:B------:R1:W-:Y:S01]  /*0a30*/  STL [R1+0x1f4], R2 ;  /* 0x0001f40201007387 */ /* 0x0003e20000100800 */
[----:B0-----:R-:W-:-:S05]  /*0a40*/  LOP3.LUT R4, R23, 0x38, RZ, 0xfc, !PT ;  /* 0x0000003817047812 */ /* 0x001fca00078efcff */
[--C-:B------:R-:W-:Y:S02]  /*0a50*/  @!P6 IMAD.IADD R5, R5, 0x1, -R14.reuse ;  /* 0x000000010505e824 */ /* 0x100fe400078e0a0e */
[----:B------:R-:W-:Y:S01]  /*0a60*/  @!P4 IMAD.IADD R3, R3, 0x1, -R14 ;  /* 0x000000010303c824 */ /* 0x000fe200078e0a0e */
[----:B------:R-:W-:Y:S01]  /*0a70*/  IABS R7, R4 ;  /* 0x0000000400077213 */ /* 0x000fe20000000000 */
[----:B-1----:R-:W-:Y:S01]  /*0a80*/  IMAD.MOV R2, RZ, RZ, -R0 ;  /* 0x000000ffff027224 */ /* 0x002fe200078e0a00 */
[----:B------:R-:W-:Y:S01]  /*0a90*/  LOP3.LUT R0, R23, 0x36, RZ, 0xfc, !PT ;  /* 0x0000003617007812 */ /* 0x000fe200078efcff */
[----:B------:R-:W-:Y:S01]  /*0aa0*/  IMAD.MOV.U32 R9, RZ, RZ, R5 ;  /* 0x000000ffff097224 */ /* 0x000fe200078e0005 */
[C---:B------:R-:W-:Y:S01]  /*0ab0*/  ISETP.GT.U32.AND P4, PT, R14.reuse, R3, PT ;  /* 0x000000030e00720c */ /* 0x040fe20003f84070 */
[----:B------:R-:W-:Y:S01]  /*0ac0*/  IMAD R29, R14, R2, R29 ;  /* 0x000000020e1d7224 */ /* 0x000fe200078e021d */
[----:B------:R-:W-:Y:S01]  /*0ad0*/  ISETP.GE.AND P2, PT, R0, RZ, PT ;  /* 0x000000ff0000720c */ /* 0x000fe20003f46270 */
[----:B------:R-:W-:Y:S01]  /*0ae0*/  @!P1 IMAD.MOV R9, RZ, RZ, -R9 ;  /* 0x000000ffff099224 */ /* 0x000fe200078e0a09 */
[----:B------:R-:W-:Y:S01]  /*0af0*/  IABS R11, R0 ;  /* 0x00000000000b7213 */ /* 0x000fe20000000000 */
[----:B------:R-:W-:Y:S01]  /*0b00*/  IMAD.HI.U32 R0, R10, R7, RZ ;  /* 0x000000070a007227 */ /* 0x000fe200078e00ff */
[----:B------:R-:W-:-:S02]  /*0b10*/  ISETP.GT.U32.AND P6, PT, R14, R29, PT ;  /* 0x0000001d0e00720c */ /* 0x000fc40003fc4070 */
[----:B------:R-:W-:Y:S01]  /*0b20*/  ISETP.GE.AND P0, PT, R4, RZ, PT ;  /* 0x000000ff0400720c */ /* 0x000fe20003f06270 */
[----:B------:R-:W-:Y:S01]  /*0b30*/  IMAD.MOV R0, RZ, RZ, -R0 ;  /* 0x000000ffff007224 */ /* 0x000fe200078e0a00 */
[----:B------:R-:W-:Y:S01]  /*0b40*/  LOP3.LUT R4, R23, 0x34, RZ, 0xfc, !PT ;  /* 0x0000003417047812 */ /* 0x000fe200078efcff */
[----:B------:R0:W-:Y:S01]  /*0b50*/  STL [R1+0x4], R9 ;  /* 0x0000040901007387 */ /* 0x0001e20000100800 */
[----:B------:R-:W-:Y:S01]  /*0b60*/  IMAD.HI.U32 R2, R10, R11, RZ ;  /* 0x0000000b0a027227 */ /* 0x000fe200078e00ff */
[----:B------:R-:W-:Y:S02]  /*0b70*/  IABS R5, R17 ;  /* 0x0000001100057213 */ /* 0x000fe40000000000 */
[----:B------:R-:W-:Y:S01]  /*0b80*/  ISETP.GE.AND P1, PT, R4, RZ, PT ;  /* 0x000000ff0400720c */ /* 0x000fe20003f26270 */
[----:B------:R-:W-:Y:S01]  /*0b90*/  IMAD R0, R14, R0, R7 ;  /* 0x000000000e007224 */ /* 0x000fe200078e0207 */
[----:B------:R-:W-:Y:S01]  /*0ba0*/  IABS R7, R6 ;  /* 0x0000000600077213 */ /* 0x000fe20000000000 */
[----:B------:R-:W-:-:S02]  /*0bb0*/  @!P4 IMAD.IADD R3, R3, 0x1, -R14 ;  /* 0x000000010303c824 */ /* 0x000fc400078e0a0e */
[----:B------:R-:W-:Y:S01]  /*0bc0*/  @!P6 IMAD.IADD R29, R29, 0x1, -R14 ;  /* 0x000000011d1de824 */ /* 0x000fe200078e0a0e */
[----:B0-----:R-:W-:Y:S01]  /*0bd0*/  IABS R9, R4 ;  /* 0x0000000400097213 */ /* 0x001fe20000000000 */
[----:B------:R-:W-:Y:S01]  /*0be0*/  IMAD.MOV R2, RZ, RZ, -R2 ;  /* 0x000000ffff027224 */ /* 0x000fe200078e0a02 */
[----:B------:R-:W-:Y:S01]  /*0bf0*/  ISETP.GT.U32.AND P4, PT, R14, R0, PT ;  /* 0x000000000e00720c */ /* 0x000fe20003f84070 */
[----:B------:R-:W-:Y:S01]  /*0c00*/  IMAD.HI.U32 R8, R10, R7, RZ ;  /* 0x000000070a087227 */ /* 0x000fe200078e00ff */
[----:B------:R-:W-:-:S03]  /*0c10*/  ISETP.GT.U32.AND P6, PT, R14, R29, PT ;  /* 0x0000001d0e00720c */ /* 0x000fc60003fc4070 */
[----:B------:R-:W-:-:S04]  /*0c20*/  IMAD.HI.U32 R4, R10, R9, RZ ;  /* 0x000000090a047227 */ /* 0x000fc800078e00ff */
[C---:B------:R-:W-:Y:S02]  /*0c30*/  IMAD R2, R14.reuse, R2, R11 ;  /* 0x000000020e027224 */ /* 0x040fe400078e020b */
[----:B------:R-:W-:Y:S02]  /*0c40*/  IMAD.MOV R4, RZ, RZ, -R4 ;  /* 0x000000ffff047224 */ /* 0x000fe400078e0a04 */
[----:B------:R-:W-:Y:S02]  /*0c50*/  IMAD.MOV.U32 R12, RZ, RZ, R3 ;  /* 0x000000ffff0c7224 */ /* 0x000fe400078e0003 */
[----:B------:R-:W-:Y:S02]  /*0c60*/  IMAD.MOV R11, RZ, RZ, -R8 ;  /* 0x000000ffff0b7224 */ /* 0x000fe400078e0a08 */
[C---:B------:R-:W-:Y:S01]  /*0c70*/  IMAD R3, R14.reuse, R4, R9 ;  /* 0x000000040e037224 */ /* 0x040fe200078e0209 */
[----:B------:R-:W-:Y:S01]  /*0c80*/  IABS R9, R15 ;  /* 0x0000000f00097213 */ /* 0x000fe20000000000 */
[----:B------:R-:W-:Y:S01]  /*0c90*/  @!P5 IMAD.MOV R12, RZ, RZ, -R12 ;  /* 0x000000ffff0cd224 */ /* 0x000fe200078e0a0c */
[C---:B------:R-:W-:Y:S01]  /*0ca0*/  ISETP.GT.U32.AND P5, PT, R14.reuse, R2, PT ;  /* 0x000000020e00720c */ /* 0x040fe20003fa4070 */
[C---:B------:R-:W-:Y:S01]  /*0cb0*/  IMAD R4, R14.reuse, R11, R7 ;  /* 0x0000000b0e047224 */ /* 0x040fe200078e0207 */
[----:B------:R-:W-:Y:S01]  /*0cc0*/  LOP3.LUT R11, R23, 0x2c, RZ, 0xfc, !PT ;  /* 0x0000002c170b7812 */ /* 0x000fe200078efcff */
[--C-:B------:R-:W-:Y:S01]  /*0cd0*/  @!P6 IMAD.IADD R29, R29, 0x1, -R14.reuse ;  /* 0x000000011d1de824 */ /* 0x100fe200078e0a0e */
[----:B------:R-:W-:Y:S01]  /*0ce0*/  ISETP.GT.U32.AND P6, PT, R14, R3, PT ;  /* 0x000000030e00720c */ /* 0x000fe20003fc4070 */
[----:B------:R-:W-:Y:S01]  /*0cf0*/  @!P4 IMAD.IADD R0, R0, 0x1, -R14 ;  /* 0x000000010000c824 */ /* 0x000fe200078e0a0e */
[----:B------:R-:W-:Y:S01]  /*0d00*/  ISETP.GT.U32.AND P4, PT, R14, R4, PT ;  /* 0x000000040e00720c */ /* 0x000fe20003f84070 */
[----:B------:R-:W-:Y:S01]  /*0d10*/  IMAD.HI.U32 R8, R10, R5, RZ ;  /* 0x000000050a087227 */ /* 0x000fe200078e00ff */
[----:B------:R-:W-:Y:S01]  /*0d20*/  IABS R7, R11 ;  /* 0x0000000b00077213 */ /* 0x000fe20000000000 */
[----:B------:R0:W-:Y:S02]  /*0d30*/  STL [R1], R12 ;  /* 0x0000000c01007387 */ /* 0x0001e40000100800 */
[----:B------:R-:W-:-:S02]  /*0d40*/  IMAD.MOV R8, RZ, RZ, -R8 ;  /* 0x000000ffff087224 */ /* 0x000fc400078e0a08 */
[--C-:B------:R-:W-:Y:S01]  /*0d50*/  @!P5 IMAD.IADD R2, R2, 0x1, -R14.reuse ;  /* 0x000000010202d824 */ /* 0x100fe200078e0a0e */
[C---:B------:R-:W-:Y:S01]  /*0d60*/  ISETP.GT.U32.AND P5, PT, R14.reuse, R0, PT ;  /* 0x000000000e00720c */ /* 0x040fe20003fa4070 */
[C---:B------:R-:W-:Y:S01]  /*0d70*/  IMAD R5, R14.reuse, R8, R5 ;  /* 0x000000080e057224 */ /* 0x040fe200078e0205 */
[----:B------:R-:W-:Y:S01]  /*0d80*/  LOP3.LUT R8, R23, 0x2a, RZ, 0xfc, !PT ;  /* 0x0000002a17087812 */ /* 0x000fe200078efcff */
[--C-:B------:R-:W-:Y:S01]  /*0d90*/  @!P6 IMAD.IADD R3, R3, 0x1, -R14.reuse ;  /* 0x000000010303e824 */ /* 0x100fe200078e0a0e */
[----:B------:R-:W-:Y:S01]  /*0da0*/  ISETP.GT.U32.AND P6, PT, R14, R2, PT ;  /* 0x000000020e00720c */ /* 0x000fe20003fc4070 */
[----:B------:R-:W-:Y:S01]  /*0db0*/  @!P4 IMAD.IADD R4, R4, 0x1, -R14 ;  /* 0x000000010404c824 */ /* 0x000fe200078e0a0e */
[----:B0-----:R-:W-:Y:S01]  /*0dc0*/  IABS R12, R8 ;  /* 0x00000008000c7213 */ /* 0x001fe20000000000 */
[----:B------:R-:W-:-:S03]  /*0dd0*/  IMAD.HI.U32 R13, R10, R9, RZ ;  /* 0x000000090a0d7227 */ /* 0x000fc600078e00ff */
[C---:B------:R-:W-:Y:S01]  /*0de0*/  ISETP.GT.U32.AND P4, PT, R14.reuse, R4, PT ;  /* 0x000000040e00720c */ /* 0x040fe20003f84070 */
[----:B------:R-:W-:Y:S01]  /*0df0*/  @!P3 IMAD.MOV R29, RZ, RZ, -R29 ;  /* 0x000000ffff1db224 */ /* 0x000fe200078e0a1d */
[----:B------:R-:W-:Y:S01]  /*0e00*/  ISETP.GT.U32.AND P3, PT, R14, R3, PT ;  /* 0x000000030e00720c */ /* 0x000fe20003f64070 */
[--C-:B------:R-:W-:Y:S01]  /*0e10*/  @!P5 IMAD.IADD R0, R0, 0x1, -R14.reuse ;  /* 0x000000010000d824 */ /* 0x100fe200078e0a0e */
[----:B------:R-:W-:Y:S01]  /*0e20*/  ISETP.GT.U32.AND P5, PT, R14, R5, PT ;  /* 0x000000050e00720c */ /* 0x000fe20003fa4070 */
[----:B------:R-:W-:Y:S01]  /*0e30*/  IMAD.MOV R13, RZ, RZ, -R13 ;  /* 0x000000ffff0d7224 */ /* 0x000fe200078e0a0d */
[----:B------:R0:W-:Y:S01]  /*0e40*/  STL [R1+0x868], R29 ;  /* 0x0008681d01007387 */ /* 0x0001e20000100800 */
[----:B------:R-:W-:Y:S01]  /*0e50*/  @!P6 IMAD.IADD R2, R2, 0x1, -R14 ;  /* 0x000000010202e824 */ /* 0x000fe200078e0a0e */
[----:B------:R-:W-:Y:S01]  /*0e60*/  ISETP.GE.AND P6, PT, R6, RZ, PT ;  /* 0x000000ff0600720c */ /* 0x000fe20003fc6270 */
[----:B------:R-:W-:Y:S01]  /*0e70*/  IMAD R6, R14, R13, R9 ;  /* 0x0000000d0e067224 */ /* 0x000fe200078e0209 */
[----:B------:R-:W-:Y:S01]  /*0e80*/  LOP3.LUT R9, R23, 0x28, RZ, 0xfc, !PT ;  /* 0x0000002817097812 */ /* 0x000fe200078efcff */
[----:B------:R-:W-:-:S04]  /*0e90*/  IMAD.HI.U32 R16, R10, R7, RZ ;  /* 0x000000070a107227 */ /* 0x000fc800078e00ff */
[--C-:B------:R-:W-:Y:S01]  /*0ea0*/  @!P4 IMAD.IADD R4, R4, 0x1, -R14.reuse ;  /* 0x000000010404c824 */ /* 0x100fe200078e0a0e */
[----:B------:R-:W-:Y:S01]  /*0eb0*/  ISETP.GE.AND P4, PT, R17, RZ, PT ;  /* 0x000000ff1100720c */ /* 0x000fe20003f86270 */
[--C-:B------:R-:W-:Y:S01]  /*0ec0*/  @!P3 IMAD.IADD R3, R3, 0x1, -R14.reuse ;  /* 0x000000010303b824 */ /* 0x100fe200078e0a0e */
[----:B------:R-:W-:Y:S01]  /*0ed0*/  IABS R17, R9 ;  /* 0x0000000900117213 */ /* 0x000fe20000000000 */
[----:B------:R-:W-:Y:S01]  /*0ee0*/  @!P5 IMAD.IADD R5, R5, 0x1, -R14 ;  /* 0x000000010505d824 */ /* 0x000fe200078e0a0e */
[----:B------:R-:W-:Y:S01]  /*0ef0*/  ISETP.GT.U32.AND P3, PT, R14, R6, PT ;  /* 0x000000060e00720c */ /* 0x000fe20003f64070 */
[----:B------:R-:W-:Y:S01]  /*0f00*/  IMAD.MOV R16, RZ, RZ, -R16 ;  /* 0x000000ffff107224 */ /* 0x000fe200078e0a10 */
[----:B------:R-:W-:Y:S01]  /*0f10*/  ISETP.GE.AND P5, PT, R15, RZ, PT ;  /* 0x000000ff0f00720c */ /* 0x000fe20003fa6270 */
[----:B------:R-:W-:Y:S01]  /*0f20*/  IMAD.HI.U32 R13, R10, R12, RZ ;  /* 0x0000000c0a0d7227 */ /* 0x000fe200078e00ff */
[----:B0-----:R-:W-:-:S03]  /*0f30*/  LOP3.LUT R29, R23, 0x8, RZ, 0xfc, !PT ;  /* 0x00000008171d7812 */ /* 0x001fc600078efcff */
[----:B------:R-:W-:Y:S02]  /*0f40*/  IMAD.MOV.U32 R15, RZ, RZ, R17 ;  /* 0x000000ffff0f7224 */ /* 0x000fe400078e0011 */
[----:B------:R-:W-:Y:S01]  /*0f50*/  @!P0 IMAD.MOV R0, RZ, RZ, -R0 ;  /* 0x000000ffff008224 */ /* 0x000fe200078e0a00 */
[C---:B------:R-:W-:Y:S01]  /*0f60*/  ISETP.GT.U32.AND P0, PT, R14.reuse, R5, PT ;  /* 0x000000050e00720c */ /* 0x040fe20003f04070 */
[----:B------:R-:W-:Y:S02]  /*0f70*/  IMAD R7, R14, R16, R7 ;  /* 0x000000100e077224 */ /* 0x000fe400078e0207 */
[----:B------:R-:W-:Y:S01]  /*0f80*/  IMAD.MOV R13, RZ, RZ, -R13 ;  /* 0x000000ffff0d7224 */ /* 0x000fe200078e0a0d */
[----:B------:R-:W-:Y:S01]  /*0f90*/  STL [R1+0x86c], R0 ;  /* 0x00086c0001007387 */ /* 0x000fe20000100800 */
[----:B------:R-:W-:-:S04]  /*0fa0*/  IMAD.HI.U32 R16, R10, R15, RZ ;  /* 0x0000000f0a107227 */ /* 0x000fc800078e00ff */
[----:B------:R-:W-:Y:S01]  /*0fb0*/  IMAD R12, R14, R13, R12 ;  /* 0x0000000d0e0c7224 */ /* 0x000fe200078e020c */
[----:B------:R-:W-:Y:S01]  /*0fc0*/  LOP3.LUT R13, R23, 0x26, RZ, 0xfc, !PT ;  /* 0x00000026170d7812 */ /* 0x000fe200078efcff */
[----:B------:R-:W-:Y:S02]  /*0fd0*/  IMAD.MOV R16, RZ, RZ, -R16 ;  /* 0x000000ffff107224 */ /* 0x000fe400078e0a10 */
[----:B------:R-:W-:Y:S01]  /*0fe0*/  @!P1 IMAD.MOV R3, RZ, RZ, -R3 ;  /* 0x000000ffff039224 */ /* 0x000fe200078e0a03 */
[----:B------:R-:W-:Y:S01]  /*0ff0*/  ISETP.GE.AND P1, PT, R11, RZ, PT ;  /* 0x000000ff0b00720c */ /* 0x000fe20003f26270 */
[----:B------:R-:W-:Y:S02]  /*1000*/  @!P3 IMAD.IADD R6, R6, 0x1, -R14 ;  /* 0x000000010606b824 */ /* 0x000fe400078e0a0e */
[C---:B------:R-:W-:Y:S01]  /*1010*/  IMAD R11, R14.reuse, R16, R15 ;  /* 0x000000100e0b7224 */ /* 0x040fe200078e020f */
[----:B------:R-:W-:Y:S01]  /*1020*/  IABS R15, R13 ;  /* 0x0000000d000f7213 */ /* 0x000fe20000000000 */
[----:B------:R-:W-:Y:S01]  /*1030*/  @!P2 IMAD.MOV R2, RZ, RZ, -R2 ;  /* 0x000000ffff02a224 */ /* 0x000fe200078e0a02 */
[C---:B------:R-:W-:Y:S01]  /*1040*/  ISETP.GT.U32.AND P3, PT, R14.reuse, R6, PT ;  /* 0x000000060e00720c */ /* 0x040fe20003f64070 */
[----:B------:R-:W-:Y:S01]  /*1050*/  @!P0 IMAD.IADD R5, R5, 0x1, -R14 ;  /* 0x0000000105058824 */ /* 0x000fe200078e0a0e */
[----:B------:R-:W-:Y:S01]  /*1060*/  ISETP.GT.U32.AND P2, PT, R14, R7, PT ;  /* 0x000000070e00720c */ /* 0x000fe20003f44070 */
[----:B------:R-:W-:Y:S01]  /*1070*/  @!P6 IMAD.MOV R4, RZ, RZ, -R4 ;  /* 0x000000ffff04e224 */ /* 0x000fe200078e0a04 */
[----:B------:R-:W-:Y:S01]  /*1080*/  ISETP.GE.AND P0, PT, R8, RZ, PT ;  /* 0x000000ff0800720c */ /* 0x000fe20003f06270 */
[----:B------:R-:W-:Y:S01]  /*1090*/  IMAD.MOV.U32 R8, RZ, RZ, R15 ;  /* 0x000000ffff087224 */ /* 0x000fe200078e000f */
[----:B------:R-:W-:Y:S01]  /*10a0*/  ISETP.GT.U32.AND P6, PT, R14, R12, PT ;  /* 0x0000000c0e00720c */ /* 0x000fe20003fc4070 */
[----:B------:R-:W-:Y:S01]  /*10b0*/  @!P4 IMAD.MOV R5, RZ, RZ, -R5 ;  /* 0x000000ffff05c224 */ /* 0x000fe200078e0a05 */
[----:B------:R-:W-:Y:S01]  /*10c0*/  LOP3.LUT R16, R23, 0x24, RZ, 0xfc, !PT ;  /* 0x0000002417107812 */ /* 0x000fe200078efcff */
[----:B------:R-:W-:Y:S01]  /*10d0*/  IMAD.HI.U32 R19, R10, R8, RZ ;  /* 0x000000080a137227 */ /* 0x000fe200078e00ff */
[----:B------:R-:W-:Y:S02]  /*10e0*/  STL [R1+0x870], R2 ;  /* 0x0008700201007387 */ /* 0x000fe40000100800 */
[----:B------:R-:W-:Y:S01]  /*10f0*/  IABS R17, R16 ;  /* 0x0000001000117213 */ /* 0x000fe20000000000 */
[----:B------:R-:W-:Y:S01]  /*1100*/  IMAD.MOV R19, RZ, RZ, -R19 ;  /* 0x000000ffff137224 */ /* 0x000fe200078e0a13 */
[----:B------:R-:W-:Y:S01]  /*1110*/  STL [R1+0x874], R3 ;  /* 0x0008740301007387 */ /* 0x000fe20000100800 */
[--C-:B------:R-:W-:Y:S01]  /*1120*/  @!P3 IMAD.IADD R6, R6, 0x1, -R14.reuse ;  /* 0x000000010606b824 */ /* 0x100fe200078e0a0e */
[C---:B------:R-:W-:Y:S01]  /*1130*/  ISETP.GT.U32.AND P3, PT, R14.reuse, R11, PT ;  /* 0x0000000b0e00720c */ /* 0x040fe20003f64070 */
[----:B------:R-:W-:Y:S01]  /*1140*/  @!P2 IMAD.IADD R7, R7, 0x1, -R14 ;  /* 0x000000010707a824 */ /* 0x000fe200078e0a0e */
[----:B------:R-:W-:Y:S01]  /*1150*/  ISETP.GE.AND P2, PT, R9, RZ, PT ;  /* 0x000000ff0900720c */ /* 0x000fe20003f46270 */
[C---:B------:R-:W-:Y:S01]  /*1160*/  IMAD R8, R14.reuse, R19, R8 ;  /* 0x000000130e087224 */ /* 0x040fe200078e0208 */
[----:B------:R-:W-:Y:S01]  /*1170*/  LOP3.LUT R9, R23, 0x22, RZ, 0xfc, !PT ;  /* 0x0000002217097812 */ /* 0x000fe200078efcff */
[----:B------:R-:W-:Y:S01]  /*1180*/  @!P5 IMAD.MOV R6, RZ, RZ, -R6 ;  /* 0x000000ffff06d224 */ /* 0x000fe200078e0a06 */
[----:B------:R-:W-:Y:S01]  /*1190*/  ISETP.GT.U32.AND P4, PT, R14, R7, PT ;  /* 0x000000070e00720c */ /* 0x000fe20003f84070 */
[----:B------:R-:W-:Y:S01]  /*11a0*/  IMAD.HI.U32 R18, R10, R17, RZ ;  /* 0x000000110a127227 */ /* 0x000fe200078e00ff */
[----:B------:R-:W-:Y:S01]  /*11b0*/  ISETP.GT.U32.AND P5, PT, R14, R8, PT ;  /* 0x000000080e00720c */ /* 0x000fe20003fa4070 */
[----:B------:R0:W-:Y:S01]  /*11c0*/  STL [R1+0x878], R4 ;  /* 0x0008780401007387 */ /* 0x0001e20000100800 */
[----:B------:R-:W-:Y:S01]  /*11d0*/  IABS R15, R9 ;  /* 0x00000009000f7213 */ /* 0x000fe20000000000 */
[----:B------:R-:W-:-:S02]  /*11e0*/  @!P6 IMAD.IADD R12, R12, 0x1, -R14 ;  /* 0x000000010c0ce824 */ /* 0x000fc400078e0a0e */
[----:B------:R-:W-:Y:S01]  /*11f0*/  @!P3 IMAD.IADD R11, R11, 0x1, -R14 ;  /* 0x000000010b0bb824 */ /* 0x000fe200078e0a0e */
[----:B------:R1:W-:Y:S01]  /*1200*/  STL [R1+0x87c], R5 ;  /* 0x00087c0501007387 */ /* 0x0003e20000100800 */
[----:B------:R-:W-:Y:S01]  /*1210*/  IMAD.MOV R19, RZ, RZ, -R18 ;  /* 0x000000ffff137224 */ /* 0x000fe200078e0a12 */
[----:B------:R-:W-:Y:S01]  /*1220*/  ISETP.GT.U32.AND P6, PT, R14, R12, PT ;  /* 0x0000000c0e00720c */ /* 0x000fe20003fc4070 */
[----:B------:R-:W-:Y:S01]  /*1230*/  IMAD.HI.U32 R18, R10, R15, RZ ;  /* 0x0000000f0a127227 */ /* 0x000fe200078e00ff */
[----:B------:R-:W-:Y:S01]  /*1240*/  ISETP.GT.U32.AND P3, PT, R14, R11, PT ;  /* 0x0000000b0e00720c */ /* 0x000fe20003f64070 */
[----:B------:R2:W-:Y:S01]  /*1250*/  STL [R1+0x880], R6 ;  /* 0x0008800601007387 */ /* 0x0005e20000100800 */
[----:B0-----:R-:W-:Y:S01]  /*1260*/  LOP3.LUT R4, R23, 0x10, RZ, 0xfc, !PT ;  /* 0x0000001017047812 */ /* 0x001fe200078efcff */
[--C-:B------:R-:W-:Y:S01]  /*1270*/  @!P4 IMAD.IADD R7, R7, 0x1, -R14.reuse ;  /* 0x000000010707c824 */ /* 0x100fe200078e0a0e */
[----:B------:R-:W-:Y:S01]  /*1280*/  ISETP.GE.AND P4, PT, R13, RZ, PT ;  /* 0x000000ff0d00720c */ /* 0x000fe20003f86270 */
[----:B------:R-:W-:Y:S01]  /*1290*/  @!P5 IMAD.IADD R8, R8, 0x1, -R14 ;  /* 0x000000010808d824 */ /* 0x000fe200078e0a0e */
[----:B------:R-:W-:Y:S01]  /*12a0*/  ISETP.GE.AND P5, PT, R9, RZ, PT ;  /* 0x000000ff0900720c */ /* 0x000fe20003fa6270 */
[----:B------:R-:W-:Y:S01]  /*12b0*/  @!P1 IMAD.MOV R7, RZ, RZ, -R7 ;  /* 0x000000ffff079224 */ /* 0x000fe200078e0a07 */
[----:B-1----:R-:W-:Y:S01]  /*12c0*/  LOP3.LUT R5, R23, 0x12, RZ, 0xfc, !PT ;  /* 0x0000001217057812 */ /* 0x002fe200078efcff */
[C---:B------:R-:W-:Y:S01]  /*12d0*/  IMAD R13, R14.reuse, R19, R17 ;  /* 0x000000130e0d7224 */ /* 0x040fe200078e0211 */
[C---:B------:R-:W-:Y:S01]  /*12e0*/  ISETP.GT.U32.AND P1, PT, R14.reuse, R8, PT ;  /* 0x000000080e00720c */ /* 0x040fe20003f24070 */
[----:B------:R-:W-:Y:S01]  /*12f0*/  IMAD.MOV R18, RZ, RZ, -R18 ;  /* 0x000000ffff127224 */ /* 0x000fe200078e0a12 */
[----:B------:R0:W-:Y:S01]  /*1300*/  STL [R1+0x884], R7 ;  /* 0x0008840701007387 */ /* 0x0001e20000100800 */
[--C-:B------:R-:W-:Y:S01]  /*1310*/  @!P3 IMAD.IADD R11, R11, 0x1, -R14.reuse ;  /* 0x000000010b0bb824 */ /* 0x100fe200078e0a0e */
[C---:B------:R-:W-:Y:S01]  /*1320*/  ISETP.GT.U32.AND P3, PT, R14.reuse, R13, PT ;  /* 0x0000000d0e00720c */ /* 0x040fe20003f64070 */
[----:B------:R-:W-:Y:S01]  /*1330*/  IMAD R9, R14, R18, R15 ;  /* 0x000000120e097224 */ /* 0x000fe200078e020f */
[C---:B--2---:R-:W-:Y:S01]  /*1340*/  LOP3.LUT R6, R23.reuse, 0x14, RZ, 0xfc, !PT ;  /* 0x0000001417067812 */ /* 0x044fe200078efcff */
[----:B------:R-:W-:Y:S01]  /*1350*/  @!P6 IMAD.IADD R12, R12, 0x1, -R14 ;  /* 0x000000010c0ce824 */ /* 0x000fe200078e0a0e */
[----:B------:R-:W-:Y:S01]  /*1360*/  ISETP.GE.AND P6, PT, R16, RZ, PT ;  /* 0x000000ff1000720c */ /* 0x000fe20003fc6270 */
[----:B------:R-:W-:Y:S01]  /*1370*/  IMAD.MOV.U32 R3, RZ, RZ, R11 ;  /* 0x000000ffff037224 */ /* 0x000fe200078e000b */
[----:B------:R-:W-:Y:S01]  /*1380*/  IABS R16, c[0x0][0x178] ;  /* 0x00005e0000107a13 */ /* 0x000fe20000000000 */
[----:B------:R-:W-:Y:S01]  /*1390*/  IMAD.MOV.U32 R24, RZ, RZ, R12 ;  /* 0x000000ffff187224 */ /* 0x000fe200078e000c */
[----:B0-----:R-:W-:Y:S01]  /*13a0*/  LOP3.LUT R7, R23, 0x16, RZ, 0xfc, !PT ;  /* 0x0000001617077812 */ /* 0x001fe200078efcff */
[----:B------:R-:W-:Y:S01]  /*13b0*/  @!P1 IMAD.IADD R8, R8, 0x1, -R14 ;  /* 0x0000000108089824 */ /* 0x000fe200078e0a0e */
[----:B------:R-:W-:Y:S01]  /*13c0*/  ISETP.GE.AND P1, PT, R21, RZ, PT ;  /* 0x000000ff1500720c */ /* 0x000fe20003f26270 */
[----:B------:R-:W-:Y:S01]  /*13d0*/  @!P0 IMAD.MOV R24, RZ, RZ, -R24 ;  /* 0x000000ffff188224 */ /* 0x000fe200078e0a18 */
[----:B------:R-:W-:Y:S01]  /*13e0*/  IABS R21, R21 ;  /* 0x0000001500157213 */ /* 0x000fe20000000000 */
[----:B------:R-:W-:Y:S01]  /*13f0*/  IMAD.MOV.U32 R2, RZ, RZ, R8 ;  /* 0x000000ffff027224 */ /* 0x000fe200078e0008 */
[----:B------:R-:W-:Y:S01]  /*1400*/  IABS R19, R6 ;  /* 0x0000000600137213 */ /* 0x000fe20000000000 */
[----:B------:R-:W-:Y:S01]  /*1410*/  @!P3 IMAD.IADD R13, R13, 0x1, -R14 ;  /* 0x000000010d0db824 */ /* 0x000fe200078e0a0e */
[----:B------:R-:W-:Y:S01]  /*1420*/  ISETP.GE.AND P3, PT, R22, RZ, PT ;  /* 0x000000ff1600720c */ /* 0x000fe20003f66270 */
[----:B------:R-:W-:Y:S01]  /*1430*/  @!P4 IMAD.MOV R2, RZ, RZ, -R2 ;  /* 0x000000ffff02c224 */ /* 0x000fe200078e0a02 */
[----:B------:R-:W-:Y:S01]  /*1440*/  ISETP.GT.U32.AND P4, PT, R14, R9, PT ;  /* 0x000000090e00720c */ /* 0x000fe20003f84070 */
[----:B------:R-:W-:Y:S01]  /*1450*/  IMAD.HI.U32 R15, R10, R21, RZ ;  /* 0x000000150a0f7227 */ /* 0x000fe200078e00ff */
[----:B------:R-:W-:Y:S01]  /*1460*/  ISETP.GT.U32.AND P0, PT, R14, R13, PT ;  /* 0x0000000d0e00720c */ /* 0x000fe20003f04070 */
[----:B------:R0:W-:Y:S01]  /*1470*/  STL [R1+0x1c], R24 ;  /* 0x00001c1801007387 */ /* 0x0001e20000100800 */
[----:B------:R-:W-:Y:S01]  /*1480*/  IABS R22, R22 ;  /* 0x0000001600167213 */ /* 0x000fe20000000000 */
[----:B------:R-:W-:Y:S01]  /*1490*/  @!P2 IMAD.MOV R3, RZ, RZ, -R3 ;  /* 0x000000ffff03a224 */ /* 0x000fe200078e0a03 */
[----:B------:R-:W-:Y:S01]  /*14a0*/  ISETP.GE.AND P2, PT, R20, RZ, PT ;  /* 0x000000ff1400720c */ /* 0x000fe20003f46270 */
[----:B------:R-:W-:Y:S01]  /*14b0*/  IMAD.MOV R15, RZ, RZ, -R15 ;  /* 0x000000ffff0f7224 */ /* 0x000fe200078e0a0f */
[----:B------:R-:W-:Y:S01]  /*14c0*/  IABS R20, R20 ;  /* 0x0000001400147213 */ /* 0x000fe20000000000 */
[----:B------:R-:W-:Y:S01]  /*14d0*/  IMAD.HI.U32 R8, R10, R22, RZ ;  /* 0x000000160a087227 */ /* 0x000fe200078e00ff */
[----:B------:R1:W-:Y:S01]  /*14e0*/  STL [R1+0x20], R3 ;  /* 0x0000200301007387 */ /* 0x0003e20000100800 */
[----:B------:R-:W-:-:S02]  /*14f0*/  IABS R18, R5 ;  /* 0x0000000500127213 */ /* 0x000fc40000000000 */
[--C-:B------:R-:W-:Y:S01]  /*1500*/  @!P4 IMAD.IADD R9, R9, 0x1, -R14.reuse ;  /* 0x000000010909c824 */ /* 0x100fe200078e0a0e */
[----:B------:R2:W-:Y:S01]  /*1510*/  STL [R1+0x24], R2 ;  /* 0x0000240201007387 */ /* 0x0005e20000100800 */
[----:B------:R-:W-:Y:S01]  /*1520*/  @!P0 IMAD.IADD R13, R13, 0x1, -R14 ;  /* 0x000000010d0d8824 */ /* 0x000fe200078e0a0e */
[----:B------:R-:W-:Y:S01]  /*1530*/  ISETP.GE.AND P0, PT, R26, RZ, PT ;  /* 0x000000ff1a00720c */ /* 0x000fe20003f06270 */
[----:B------:R-:W-:Y:S01]  /*1540*/  IMAD.MOV R8, RZ, RZ, -R8 ;  /* 0x000000ffff087224 */ /* 0x000fe200078e0a08 */
[C---:B------:R-:W-:Y:S01]  /*1550*/  ISETP.GT.U32.AND P4, PT, R14.reuse, R9, PT ;  /* 0x000000090e00720c */ /* 0x040fe20003f84070 */
[C---:B------:R-:W-:Y:S01]  /*1560*/  IMAD R21, R14.reuse, R15, R21 ;  /* 0x0000000f0e157224 */ /* 0x040fe200078e0215 */
[----:B------:R-:W-:Y:S01]  /*1570*/  IABS R26, R26 ;  /* 0x0000001a001a7213 */ /* 0x000fe20000000000 */
[----:B------:R-:W-:Y:S01]  /*1580*/  IMAD R22, R14, R8, R22 ;  /* 0x000000080e167224 */ /* 0x000fe200078e0216 */
[----:B0-----:R-:W-:Y:S01]  /*1590*/  IABS R24, R7 ;  /* 0x0000000700187213 */ /* 0x001fe20000000000 */
[----:B------:R-:W-:Y:S01]  /*15a0*/  IMAD.HI.U32 R12, R10, R20, RZ ;  /* 0x000000140a0c7227 */ /* 0x000fe200078e00ff */
[----:B------:R-:W-:-:S02]  /*15b0*/  IABS R17, R4 ;  /* 0x0000000400117213 */ /* 0x000fc40000000000 */
[----:B-1----:R-:W-:Y:S01]  /*15c0*/  LOP3.LUT R3, R23, 0xe, RZ, 0xfc, !PT ;  /* 0x0000000e17037812 */ /* 0x002fe200078efcff */
[----:B--2---:R-:W-:Y:S02]  /*15d0*/  IMAD.MOV.U32 R2, RZ, RZ, R13 ;  /* 0x000000ffff027224 */ /* 0x004fe400078e000d */
[----:B------:R-:W-:Y:S02]  /*15e0*/  IMAD.MOV R12, RZ, RZ, -R12 ;  /* 0x000000ffff0c7224 */ /* 0x000fe400078e0a0c */
[----:B------:R-:W-:Y:S01]  /*15f0*/  @!P6 IMAD.MOV R2, RZ, RZ, -R2 ;  /* 0x000000ffff02e224 */ /* 0x000fe200078e0a02 */
[C---:B------:R-:W-:Y:S01]  /*1600*/  ISETP.GT.U32.AND P6, PT, R14.reuse, R22, PT ;  /* 0x000000160e00720c */ /* 0x040fe20003fc4070 */
[----:B------:R-:W-:Y:S01]  /*1610*/  @!P4 IMAD.IADD R9, R9, 0x1, -R14 ;  /* 0x000000010909c824 */ /* 0x000fe200078e0a0e */
[C---:B------:R-:W-:Y:S01]  /*1620*/  ISETP.GT.U32.AND P4, PT, R14.reuse, R21, PT ;  /* 0x000000150e00720c */ /* 0x040fe20003f84070 */
[----:B------:R-:W-:Y:S01]  /*1630*/  IMAD R20, R14, R12, R20 ;  /* 0x0000000c0e147224 */ /* 0x000fe200078e0214 */
[----:B------:R0:W-:Y:S01]  /*1640*/  STL [R1+0x28], R2 ;  /* 0x0000280201007387 */ /* 0x0001e20000100800 */
[----:B------:R-:W-:-:S04]  /*1650*/  IMAD.HI.U32 R11, R10, R26, RZ ;  /* 0x0000001a0a0b7227 */ /* 0x000fc800078e00ff */
[----:B------:R-:W-:-:S04]  /*1660*/  IMAD.HI.U32 R8, R10, R25, RZ ;  /* 0x000000190a087227 */ /* 0x000fc800078e00ff */
[--C-:B------:R-:W-:Y:S02]  /*1670*/  @!P6 IMAD.IADD R22, R22, 0x1, -R14.reuse ;  /* 0x000000011616e824 */ /* 0x100fe400078e0a0e */
[----:B0-----:R-:W-:Y:S02]  /*1680*/  IMAD.MOV.U32 R2, RZ, RZ, R9 ;  /* 0x000000ffff027224 */ /* 0x001fe400078e0009 */
[----:B------:R-:W-:Y:S01]  /*1690*/  @!P4 IMAD.IADD R21, R21, 0x1, -R14 ;  /* 0x000000011515c824 */ /* 0x000fe200078e0a0e */
[C---:B------:R-:W-:Y:S01]  /*16a0*/  ISETP.GT.U32.AND P6, PT, R14.reuse, R22, PT ;  /* 0x000000160e00720c */ /* 0x040fe20003fc4070 */
[----:B------:R-:W-:Y:S01]  /*16b0*/  @!P5 IMAD.MOV R2, RZ, RZ, -R2 ;  /* 0x000000ffff02d224 */ /* 0x000fe200078e0a02 */
[C---:B------:R-:W-:Y:S01]  /*16c0*/  ISETP.GT.U32.AND P5, PT, R14.reuse, R20, PT ;  /* 0x000000140e00720c */ /* 0x040fe20003fa4070 */
[----:B------:R-:W-:Y:S01]  /*16d0*/  IMAD.MOV.U32 R0, RZ, RZ, R16 ;  /* 0x000000ffff007224 */ /* 0x000fe200078e0010 */
[C---:B------:R-:W-:Y:S01]  /*16e0*/  ISETP.GT.U32.AND P4, PT, R14.reuse, R21, PT ;  /* 0x000000150e00720c */ /* 0x040fe20003f84070 */
[----:B------:R-:W-:Y:S01]  /*16f0*/  IMAD.MOV R11, RZ, RZ, -R11 ;  /* 0x000000ffff0b7224 */ /* 0x000fe200078e0a0b */
[----:B------:R0:W-:Y:S01]  /*1700*/  STL [R1+0x2c], R2 ;  /* 0x00002c0201007387 */ /* 0x0001e20000100800 */
[----:B------:R-:W-:Y:S01]  /*1710*/  IMAD.MOV R8, RZ, RZ, -R8 ;  /* 0x000000ffff087224 */ /* 0x000fe200078e0a08 */
[----:B------:R-:W1:Y:S01]  /*1720*/  I2F.RP R16, R0 ;  /* 0x0000000000107306 */ /* 0x000e620000209400 */
[C---:B------:R-:W-:Y:S01]  /*1730*/  IMAD R26, R14.reuse, R11, R26 ;  /* 0x0000000b0e1a7224 */ /* 0x040fe200078e021a */
[----:B------:R2:W-:Y:S01]  /*1740*/  STL [R1+0x888], R6 ;  /* 0x0008880601007387 */ /* 0x0005e20000100800 */
[----:B------:R-:W-:-:S02]  /*1750*/  IMAD R25, R14, R8, R25 ;  /* 0x000000080e197224 */ /* 0x000fc400078e0219 */
[--C-:B------:R-:W-:Y:S01]  /*1760*/  @!P6 IMAD.IADD R22, R22, 0x1, -R14.reuse ;  /* 0x000000011616e824 */ /* 0x100fe200078e0a0e */
[----:B------:R-:W-:Y:S01]  /*1770*/  ISETP.GT.U32.AND P6, PT, R14, R26, PT ;  /* 0x0000001a0e00720c */ /* 0x000fe20003fc4070 */
[--C-:B------:R-:W-:Y:S01]  /*1780*/  @!P5 IMAD.IADD R20, R20, 0x1, -R14.reuse ;  /* 0x000000011414d824 */ /* 0x100fe200078e0a0e */
[----:B0-----:R-:W-:Y:S01]  /*1790*/  LOP3.LUT R2, R23, 0xc, RZ, 0xfc, !PT ;  /* 0x0000000c17027812 */ /* 0x001fe200078efcff */
[----:B------:R-:W-:Y:S01]  /*17a0*/  @!P4 IMAD.IADD R21, R21, 0x1, -R14 ;  /* 0x000000011515c824 */ /* 0x000fe200078e0a0e */
[----:B------:R-:W-:Y:S01]  /*17b0*/  ISETP.GT.U32.AND P4, PT, R14, R25, PT ;  /* 0x000000190e00720c */ /* 0x000fe20003f84070 */
[----:B------:R-:W-:Y:S01]  /*17c0*/  IMAD.HI.U32 R13, R10, R24, RZ ;  /* 0x000000180a0d7227 */ /* 0x000fe200078e00ff */
[----:B------:R-:W-:Y:S01]  /*17d0*/  ISETP.GT.U32.AND P5, PT, R14, R20, PT ;  /* 0x000000140e00720c */ /* 0x000fe20003fa4070 */
[----:B------:R-:W-:Y:S01]  /*17e0*/  STL [R1+0x88c], R5 ;  /* 0x00088c0501007387 */ /* 0x000fe20000100800 */
[----:B--2---:R-:W-:Y:S01]  /*17f0*/  LOP3.LUT R6, R23, 0xa, RZ, 0xfc, !PT ;  /* 0x0000000a17067812 */ /* 0x004fe200078efcff */
[----:B------:R-:W-:Y:S01]  /*1800*/  IMAD.MOV R13, RZ, RZ, -R13 ;  /* 0x000000ffff0d7224 */ /* 0x000fe200078e0a0d */
[----:B-1----:R0:W1:Y:S01]  /*1810*/  MUFU.RCP R8, R16 ;  /* 0x0000001000087308 */ /* 0x0020620000001000 */
[----:B------:R-:W-:Y:S01]  /*1820*/  IMAD.HI.U32 R12, R10, R19, RZ ;  /* 0x000000130a0c7227 */ /* 0x000fe200078e00ff */
[----:B------:R-:W-:Y:S01]  /*1830*/  IABS R15, R2 ;  /* 0x00000002000f7213 */ /* 0x000fe20000000000 */
[----:B------:R-:W-:Y:S02]  /*1840*/  STL [R1+0x890], R4 ;  /* 0x0008900401007387 */ /* 0x000fe40000100800 */
[----:B------:R-:W-:Y:S01]  /*1850*/  IMAD R24, R14, R13, R24 ;  /* 0x0000000d0e187224 */ /* 0x000fe200078e0218 */
[----:B------:R-:W-:Y:S01]  /*1860*/  IABS R13, R6 ;  /* 0x00000006000d7213 */ /* 0x000fe20000000000 */
[--C-:B------:R-:W-:Y:S01]  /*1870*/  @!P6 IMAD.IADD R26, R26, 0x1, -R14.reuse ;  /* 0x000000011a1ae824 */ /* 0x100fe200078e0a0e */
[----:B------:R2:W-:Y:S01]  /*1880*/  STL [R1+0x48], R6 ;  /* 0x0000480601007387 */ /* 0x0005e20000100800 */
[--C-:B------:R-:W-:Y:S01]  /*1890*/  @!P5 IMAD.IADD R20, R20, 0x1, -R14.reuse ;  /* 0x000000011414d824 */ /* 0x100fe200078e0a0e */
[C---:B------:R-:W-:Y:S01]  /*18a0*/  ISETP.GT.U32.AND P5, PT, R14.reuse, R24, PT ;  /* 0x000000180e00720c */ /* 0x040fe20003fa4070 */
[----:B------:R-:W-:Y:S01]  /*18b0*/  @!P4 IMAD.IADD R25, R25, 0x1, -R14 ;  /* 0x000000011919c824 */ /* 0x000fe200078e0a0e */
[----:B------:R-:W-:Y:S01]  /*18c0*/  ISETP.GT.U32.AND P6, PT, R14, R26, PT ;  /* 0x0000001a0e00720c */ /* 0x000fe20003fc4070 */
[----:B------:R-:W-:Y:S01]  /*18d0*/  IMAD.HI.U32 R11, R10, R18, RZ ;  /* 0x000000120a0b7227 */ /* 0x000fe200078e00ff */
[----:B0-----:R-:W-:Y:S01]  /*18e0*/  IABS R16, R3 ;  /* 0x0000000300107213 */ /* 0x001fe20000000000 */
[----:B------:R0:W-:Y:S01]  /*18f0*/  STL [R1+0x44], R29 ;  /* 0x0000441d01007387 */ /* 0x0001e20000100800 */
[----:B------:R-:W-:Y:S01]  /*1900*/  ISETP.GT.U32.AND P4, PT, R14, R25, PT ;  /* 0x000000190e00720c */ /* 0x000fe20003f84070 */
[----:B------:R-:W-:Y:S01]  /*1910*/  IMAD.HI.U32 R9, R10, R17, RZ ;  /* 0x000000110a097227 */ /* 0x000fe200078e00ff */
[----:B-1----:R-:W-:-:S02]  /*1920*/  IADD3 R8, R8, 0xffffffe, RZ ;  /* 0x0ffffffe08087810 */ /* 0x002fc40007ffe0ff */
[C---:B--2---:R-:W-:Y:S01]  /*1930*/  LOP3.LUT R6, R23.reuse, 0x6, RZ, 0xfc, !PT ;  /* 0x0000000617067812 */ /* 0x044fe200078efcff */
[----:B------:R-:W-:Y:S01]  /*1940*/  IMAD.MOV R12, RZ, RZ, -R12 ;  /* 0x000000ffff0c7224 */ /* 0x000fe200078e0a0c */
[----:B------:R-:W-:Y:S01]  /*1950*/  LOP3.LUT R5, R23, 0x4, RZ, 0xfc, !PT ;  /* 0x0000000417057812 */ /* 0x000fe200078efcff */
[----:B------:R-:W-:Y:S02]  /*1960*/  IMAD.MOV R11, RZ, RZ, -R11 ;  /* 0x000000ffff0b7224 */ /* 0x000fe400078e0a0b */
[----:B------:R-:W-:Y:S01]  /*1970*/  IMAD.MOV R9, RZ, RZ, -R9 ;  /* 0x000000ffff097224 */ /* 0x000fe200078e0a09 */
[----:B------:R-:W-:Y:S01]  /*1980*/  STL [R1+0x38], R6 ;  /* 0x0000380601007387 */ /* 0x000fe20000100800 */
[C---:B------:R-:W-:Y:S01]  /*1990*/  IMAD R19, R14.reuse, R12, R19 ;  /* 0x0000000c0e137224 */ /* 0x040fe200078e0213 */
[----:B------:R-:W-:Y:S01]  /*19a0*/  IABS R12, R29 ;  /* 0x0000001d000c7213 */ /* 0x000fe20000000000 */
[----:B------:R-:W-:Y:S01]  /*19b0*/  IMAD R18, R14, R11, R18 ;  /* 0x0000000b0e127224 */ /* 0x000fe200078e0212 */
[----:B------:R1:W-:Y:S01]  /*19c0*/  STL [R1+0x34], R5 ;  /* 0x0000340501007387 */ /* 0x0003e20000100800 */
[----:B------:R-:W-:-:S02]  /*19d0*/  @!P5 IMAD.IADD R24, R24, 0x1, -R14 ;  /* 0x000000011818d824 */ /* 0x000fc400078e0a0e */
[----:B------:R-:W-:Y:S02]  /*19e0*/  IMAD R17, R14, R9, R17 ;  /* 0x000000090e117224 */ /* 0x000fe400078e0211 */
[----:B------:R2:W3:Y:S01]  /*19f0*/  F2I.FTZ.U32.TRUNC.NTZ R9, R8 ;  /* 0x0000000800097305 */ /* 0x0004e2000021f000 */
[--C-:B------:R-:W-:Y:S01]  /*1a00*/  @!P6 IMAD.IADD R26, R26, 0x1, -R14.reuse ;  /* 0x000000011a1ae824 */ /* 0x100fe200078e0a0e */
[C---:B------:R-:W-:Y:S01]  /*1a10*/  ISETP.GT.U32.AND P5, PT, R14.reuse, R24, PT ;  /* 0x000000180e00720c */ /* 0x040fe20003fa4070 */
[----:B------:R-:W-:Y:S01]  /*1a20*/  @!P4 IMAD.IADD R25, R25, 0x1, -R14 ;  /* 0x000000011919c824 */ /* 0x000fe200078e0a0e */
[C---:B------:R-:W-:Y:S01]  /*1a30*/  ISETP.GT.U32.AND P6, PT, R14.reuse, R19, PT ;  /* 0x000000130e00720c */ /* 0x040fe20003fc4070 */
[----:B0-----:R-:W-:Y:S01]  /*1a40*/  IMAD.MOV.U32 R29, RZ, RZ, R27 ;  /* 0x000000ffff1d7224 */ /* 0x001fe200078e001b */
[----:B------:R-:W-:Y:S01]  /*1a50*/  ISETP.GT.U32.AND P4, PT, R14, R18, PT ;  /* 0x000000120e00720c */ /* 0x000fe20003f84070 */
[----:B------:R-:W-:-:S04]  /*1a60*/  IMAD.HI.U32 R11, R10, R15, RZ ;  /* 0x0000000f0a0b7227 */ /* 0x000fc800078e00ff */
[----:B--2---:R-:W-:-:S04]  /*1a70*/  IMAD.HI.U32 R8, R10, R16, RZ ;  /* 0x000000100a087227 */ /* 0x004fc800078e00ff */
[----:B------:R-:W-:Y:S02]  /*1a80*/  IMAD.MOV R8, RZ, RZ, -R8 ;  /* 0x000000ffff087224 */ /* 0x000fe400078e0a08 */
[----:B------:R-:W-:-:S04]  /*1a90*/  IMAD.HI.U32 R27, R10, R13, RZ ;  /* 0x0000000d0a1b7227 */ /* 0x000fc800078e00ff */
[----:B------:R-:W-:Y:S02]  /*1aa0*/  IMAD R16, R14, R8, R16 ;  /* 0x000000080e107224 */ /* 0x000fe400078e0210 */
[--C-:B------:R-:W-:Y:S01]  /*1ab0*/  @!P5 IMAD.IADD R24, R24, 0x1, -R14.reuse ;  /* 0x000000011818d824 */ /* 0x100fe200078e0a0e */
[C---:B------:R-:W-:Y:S01]  /*1ac0*/  ISETP.GT.U32.AND P5, PT, R14.reuse, R17, PT ;  /* 0x000000110e00720c */ /* 0x040fe20003fa4070 */
[--C-:B------:R-:W-:Y:S01]  /*1ad0*/  @!P6 IMAD.IADD R19, R19, 0x1, -R14.reuse ;  /* 0x000000011313e824 */ /* 0x100fe200078e0a0e */
[----:B------:R-:W-:Y:S01]  /*1ae0*/  ISETP.GT.U32.AND P6, PT, R14, R16, PT ;  /* 0x000000100e00720c */ /* 0x000fe20003fc4070 */
[----:B------:R-:W-:Y:S02]  /*1af0*/  IMAD.MOV R11, RZ, RZ, -R11 ;  /* 0x000000ffff0b7224 */ /* 0x000fe400078e0a0b */
[----:B------:R-:W-:Y:S01]  /*1b00*/  @!P4 IMAD.IADD R18, R18, 0x1, -R14 ;  /* 0x000000011212c824 */ /* 0x000fe200078e0a0e */
[----:B------:R-:W-:Y:S01]  /*1b10*/  ISETP.GE.AND P4, PT, R28, RZ, PT ;  /* 0x000000ff1c00720c */ /* 0x000fe20003f86270 */
[----:B---3--:R-:W-:-:S02]  /*1b20*/  IMAD.MOV R8, RZ, RZ, -R9 ;  /* 0x000000ffff087224 */ /* 0x008fc400078e0a09 */
[----:B------:R-:W-:Y:S02]  /*1b30*/  IMAD.MOV R27, RZ, RZ, -R27 ;  /* 0x000000ffff1b7224 */ /* 0x000fe400078e0a1b */
[----:B------:R-:W-:-:S04]  /*1b40*/  IMAD.HI.U32 R28, R10, R12, RZ ;  /* 0x0000000c0a1c7227 */ /* 0x000fc800078e00ff */
[----:B------:R-:W-:Y:S02]  /*1b50*/  IMAD R15, R14, R11, R15 ;  /* 0x0000000b0e0f7224 */ /* 0x000fe400078e020f */
[----:B------:R-:W-:Y:S02]  /*1b60*/  IMAD R11, R8, R0, RZ ;  /* 0x00000000080b7224 */ /* 0x000fe400078e02ff */
[C---:B------:R-:W-:Y:S01]  /*1b70*/  IMAD R13, R14.reuse, R27, R13 ;  /* 0x0000001b0e0d7224 */ /* 0x040fe200078e020d */
[----:B------:R-:W-:Y:S01]  /*1b80*/  IABS R27, R29 ;  /* 0x0000001d001b7213 */ /* 0x000fe20000000000 */
[----:B------:R-:W-:Y:S01]  /*1b90*/  IMAD.MOV R28, RZ, RZ, -R28 ;  /* 0x000000ffff1c7224 */ /* 0x000fe200078e0a1c */
[----:B------:R-:W-:Y:S01]  /*1ba0*/  LOP3.LUT R29, R23, 0x2, RZ, 0xfc, !PT ;  /* 0x00000002171d7812 */ /* 0x000fe200078efcff */
[----:B------:R-:W-:Y:S02]  /*1bb0*/  IMAD.MOV.U32 R8, RZ, RZ, RZ ;  /* 0x000000ffff087224 */ /* 0x000fe400078e00ff */
[----:B------:R-:W-:Y:S01]  /*1bc0*/  IMAD R12, R14, R28, R12 ;  /* 0x0000001c0e0c7224 */ /* 0x000fe200078e020c */
[----:B------:R-:W-:Y:S01]  /*1bd0*/  IABS R28, R23 ;  /* 0x00000017001c7213 */ /* 0x000fe20000000000 */
[----:B------:R-:W-:Y:S01]  /*1be0*/  IMAD.HI.U32 R4, R9, R11, R8 ;  /* 0x0000000b09047227 */ /* 0x000fe200078e0008 */
[----:B------:R-:W-:-:S02]  /*1bf0*/  IABS R8, R29 ;  /* 0x0000001d00087213 */ /* 0x000fc40000000000 */
[----:B------:R-:W-:Y:S01]  /*1c00*/  IABS R11, R6 ;  /* 0x00000006000b7213 */ /* 0x000fe20000000000 */
[--C-:B------:R-:W-:Y:S01]  /*1c10*/  @!P5 IMAD.IADD R17, R17, 0x1, -R14.reuse ;  /* 0x000000011111d824 */ /* 0x100fe200078e0a0e */
[----:B------:R-:W-:Y:S01]  /*1c20*/  ISETP.GT.U32.AND P5, PT, R14, R15, PT ;  /* 0x0000000f0e00720c */ /* 0x000fe20003fa4070 */
[----:B------:R-:W-:Y:S01]  /*1c30*/  @!P6 IMAD.IADD R16, R16, 0x1, -R14 ;  /* 0x000000011010e824 */ /* 0x000fe200078e0a0e */
[----:B------:R-:W-:Y:S01]  /*1c40*/  ISETP.GE.AND P6, PT, R7, RZ, PT ;  /* 0x000000ff0700720c */ /* 0x000fe20003fc6270 */
[----:B------:R-:W-:Y:S01]  /*1c50*/  IMAD.MOV.U32 R7, RZ, RZ, R28 ;  /* 0x000000ffff077224 */ /* 0x000fe200078e001c */
[----:B------:R-:W-:Y:S01]  /*1c60*/  IABS R9, R5 ;  /* 0x0000000500097213 */ /* 0x000fe20000000000 */
[----:B-1----:R-:W-:Y:S02]  /*1c70*/  IMAD.MOV.U32 R5, RZ, RZ, R8 ;  /* 0x000000ffff057224 */ /* 0x002fe400078e0008 */
[----:B------:R-:W-:-:S04]  /*1c80*/  IMAD.HI.U32 R8, R10, R11, RZ ;  /* 0x0000000b0a087227 */ /* 0x000fc800078e00ff */
[----:B------:R-:W-:-:S04]  /*1c90*/  IMAD.HI.U32 R28, R10, R9, RZ ;  /* 0x000000090a1c7227 */ /* 0x000fc800078e00ff */
[----:B------:R-:W-:-:S04]  /*1ca0*/  IMAD.HI.U32 R6, R10, R5, RZ ;  /* 0x000000050a067227 */ /* 0x000fc800078e00ff */
[----:B------:R-:W-:-:S04]  /*1cb0*/  IMAD.HI.U32 R7, R10, R7, RZ ;  /* 0x000000070a077227 */ /* 0x000fc800078e00ff */
[----:B------:R-:W-:Y:S02]  /*1cc0*/  IMAD.MOV R10, RZ, RZ, -R8 ;  /* 0x000000ffff0a7224 */ /* 0x000fe400078e0a08 */
[----:B------:R-:W-:-:S04]  /*1cd0*/  IMAD.HI.U32 R8, R4, R27, RZ ;  /* 0x0000001b04087227 */ /* 0x000fc800078e00ff */
[----:B------:R-:W-:Y:S02]  /*1ce0*/  IMAD.MOV R4, RZ, RZ, -R28 ;  /* 0x000000ffff047224 */ /* 0x000fe400078e0a1c */
[----:B------:R-:W-:Y:S02]  /*1cf0*/  IMAD.MOV R28, RZ, RZ, -R8 ;  /* 0x000000ffff1c7224 */ /* 0x000fe400078e0a08 */
[----:B------:R-:W-:Y:S01]  /*1d00*/  @!P5 IMAD.IADD R15, R15, 0x1, -R14 ;  /* 0x000000010f0fd824 */ /* 0x000fe200078e0a0e */
[----:B------:R-:W-:Y:S01]  /*1d10*/  ISETP.GT.U32.AND P5, PT, R14, R13, PT ;  /* 0x0000000d0e00720c */ /* 0x000fe20003fa4070 */
[----:B------:R-:W-:Y:S02]  /*1d20*/  IMAD R27, R0, R28, R27 ;  /* 0x0000001c001b7224 */ /* 0x000fe400078e021b */
[----:B------:R-:W0:Y:S01]  /*1d30*/  S2R R0, SR_TID.X ;  /* 0x0000000000007919 */ /* 0x000e220000002100 */
[----:B------:R-:W-:Y:S01]  /*1d40*/  @!P3 IMAD.MOV R22, RZ, RZ, -R22 ;  /* 0x000000ffff16b224 */ /* 0x000fe200078e0a16 */
[C---:B------:R-:W-:Y:S01]  /*1d50*/  ISETP.GT.U32.AND P3, PT, R14.reuse, R19, PT ;  /* 0x000000130e00720c */ /* 0x040fe20003f64070 */
[----:B------:R-:W-:Y:S01]  /*1d60*/  @!P1 IMAD.MOV R21, RZ, RZ, -R21 ;  /* 0x000000ffff159224 */ /* 0x000fe200078e0a15 */
[----:B------:R-:W-:Y:S01]  /*1d70*/  ISETP.GT.U32.AND P1, PT, R14, R18, PT ;  /* 0x000000120e00720c */ /* 0x000fe20003f24070 */
[----:B------:R-:W-:-:S02]  /*1d80*/  @!P2 IMAD.MOV R20, RZ, RZ, -R20 ;  /* 0x000000ffff14a224 */ /* 0x000fc400078e0a14 */
[----:B------:R-:W-:Y:S02]  /*1d90*/  @!P0 IMAD.MOV R26, RZ, RZ, -R26 ;  /* 0x000000ffff1a8224 */ /* 0x000fe400078e0a1a */
[----:B------:R-:W-:Y:S02]  /*1da0*/  @!P4 IMAD.MOV R25, RZ, RZ, -R25 ;  /* 0x000000ffff19c224 */ /* 0x000fe400078e0a19 */
[----:B------:R-:W-:Y:S01]  /*1db0*/  @!P5 IMAD.IADD R13, R13, 0x1, -R14 ;  /* 0x000000010d0dd824 */ /* 0x000fe200078e0a0e */
[C---:B------:R-:W-:Y:S01]  /*1dc0*/  ISETP.GT.U32.AND P5, PT, R14.reuse, R12, PT ;  /* 0x0000000c0e00720c */ /* 0x040fe20003fa4070 */
[C---:B------:R-:W-:Y:S01]  /*1dd0*/  IMAD R11, R14.reuse, R10, R11 ;  /* 0x0000000a0e0b7224 */ /* 0x040fe200078e020b */
[C---:B------:R-:W-:Y:S01]  /*1de0*/  ISETP.GT.U32.AND P2, PT, R14.reuse, R17, PT ;  /* 0x000000110e00720c */ /* 0x040fe20003f44070 */
[----:B------:R-:W-:Y:S01]  /*1df0*/  IMAD.MOV R6, RZ, RZ, -R6 ;  /* 0x000000ffff067224 */ /* 0x000fe200078e0a06 */
[C---:B------:R-:W-:Y:S01]  /*1e00*/  ISETP.GT.U32.AND P0, PT, R14.reuse, R16, PT ;  /* 0x000000100e00720c */ /* 0x040fe20003f04070 */
[----:B------:R-:W-:Y:S01]  /*1e10*/  IMAD.MOV R7, RZ, RZ, -R7 ;  /* 0x000000ffff077224 */ /* 0x000fe200078e0a07 */
[C---:B------:R-:W-:Y:S01]  /*1e20*/  ISETP.GT.U32.AND P4, PT, R14.reuse, R15, PT ;  /* 0x0000000f0e00720c */ /* 0x040fe20003f84070 */
[C---:B------:R-:W-:Y:S01]  /*1e30*/  IMAD R9, R14.reuse, R4, R9 ;  /* 0x000000040e097224 */ /* 0x040fe200078e0209 */
[----:B------:R-:W-:Y:S01]  /*1e40*/  IABS R10, R23 ;  /* 0x00000017000a7213 */ /* 0x000fe20000000000 */
[----:B------:R-:W-:Y:S01]  /*1e50*/  IMAD R8, R14, R6, R5 ;  /* 0x000000060e087224 */ /* 0x000fe200078e0205 */
[----:B------:R-:W2:Y:S01]  /*1e60*/  LDL.LU R4, [R1+0x890] ;  /* 0x0008900001047983 */ /* 0x000ea20000300800 */
[----:B0-----:R-:W-:-:S02]  /*1e70*/  LOP3.LUT R0, R0, 0x7, RZ, 0xc0, !PT ;  /* 0x0000000700007812 */ /* 0x001fc400078ec0ff */
[----:B------:R-:W-:Y:S01]  /*1e80*/  IMAD R10, R14, R7, R10 ;  /* 0x000000070e0a7224 */ /* 0x000fe200078e020a */
[----:B------:R-:W3:Y:S01]  /*1e90*/  LDL.LU R5, [R1+0x88c] ;  /* 0x00088c0001057983 */ /* 0x000ee20000300800 */
[----:B------:R-:W-:Y:S02]  /*1ea0*/  @!P5 IMAD.IADD R12, R12, 0x1, -R14 ;  /* 0x000000010c0cd824 */ /* 0x000fe400078e0a0e */
[----:B------:R-:W-:Y:S01]  /*1eb0*/  IMAD R28, R0, 0x210, RZ ;  /* 0x00000210001c7824 */ /* 0x000fe200078e02ff */
[----:B------:R-:W4:Y:S01]  /*1ec0*/  LDL.LU R6, [R1+0x888] ;  /* 0x0008880001067983 */ /* 0x000f220000300800 */
[----:B------:R-:W-:Y:S01]  /*1ed0*/  @!P6 IMAD.MOV R24, RZ, RZ, -R24 ;  /* 0x000000ffff18e224 */ /* 0x000fe200078e0a18 */
[----:B------:R-:W-:Y:S01]  /*1ee0*/  ISETP.GT.U32.AND P6, PT, R14, R13, PT ;  /* 0x0000000d0e00720c */ /* 0x000fe20003fc4070 */
[--C-:B------:R-:W-:Y:S01]  /*1ef0*/  @!P3 IMAD.IADD R19, R19, 0x1, -R14.reuse ;  /* 0x000000011313b824 */ /* 0x100fe200078e0a0e */
[----:B------:R-:W2:Y:S01]  /*1f00*/  LDL.LU R7, [R1+0x884] ;  /* 0x0008840001077983 */ /* 0x000ea20000300800 */
[--C-:B------:R-:W-:Y:S01]  /*1f10*/  @!P1 IMAD.IADD R18, R18, 0x1, -R14.reuse ;  /* 0x0000000112129824 */ /* 0x100fe200078e0a0e */
[----:B------:R-:W-:Y:S01]  /*1f20*/  ISETP.GT.U32.AND P5, PT, R14, R12, PT ;  /* 0x0000000c0e00720c */ /* 0x000fe20003fa4070 */
[--C-:B------:R-:W-:Y:S01]  /*1f30*/  @!P2 IMAD.IADD R17, R17, 0x1, -R14.reuse ;  /* 0x000000011111a824 */ /* 0x100fe200078e0a0e */
[----:B------:R-:W2:Y:S01]  /*1f40*/  LDL.LU R0, [R1+0x5c] ;  /* 0x00005c0001007983 */ /* 0x000ea20000300800 */
[--C-:B------:R-:W-:Y:S01]  /*1f50*/  @!P0 IMAD.IADD R16, R16, 0x1, -R14.reuse ;  /* 0x0000000110108824 */ /* 0x100fe200078e0a0e */
[C---:B------:R-:W-:Y:S01]  /*1f60*/  ISETP.GT.U32.AND P3, PT, R14.reuse, R11, PT ;  /* 0x0000000b0e00720c */ /* 0x040fe20003f64070 */
[----:B------:R-:W-:Y:S01]  /*1f70*/  @!P4 IMAD.IADD R15, R15, 0x1, -R14 ;  /* 0x000000010f0fc824 */ /* 0x000fe200078e0a0e */
[----:B------:R-:W-:-:S02]  /*1f80*/  ISETP.GT.U32.AND P1, PT, R14, R10, PT ;  /* 0x0000000a0e00720c */ /* 0x000fc40003f24070 */
[C---:B------:R-:W-:Y:S02]  /*1f90*/  ISETP.GT.U32.AND P2, PT, R14.reuse, R9, PT ;  /* 0x000000090e00720c */ /* 0x040fe40003f44070 */
[----:B------:R-:W-:Y:S02]  /*1fa0*/  ISETP.GT.U32.AND P0, PT, R14, R8, PT ;  /* 0x000000080e00720c */ /* 0x000fe40003f04070 */
[----:B------:R-:W2:Y:S01]  /*1fb0*/  LDL.LU R14, [R1+0x58] ;  /* 0x00005800010e7983 */ /* 0x000ea20000300800 */
[----:B------:R-:W-:Y:S02]  /*1fc0*/  ISETP.GE.AND P4, PT, R23, RZ, PT ;  /* 0x000000ff1700720c */ /* 0x000fe40003f86270 */
[----:B------:R-:W-:Y:S02]  /*1fd0*/  IABS R23, c[0x0][0x178] ;  /* 0x00005e0000177a13 */ /* 0x000fe40000000000 */
[----:B--2---:R-:W-:Y:S02]  /*1fe0*/  LOP3.LUT R28, R28, R14, RZ, 0x3c, !PT ;  /* 0x0000000e1c1c7212 */ /* 0x004fe400078e3cff */
[----:B------:R-:W-:-:S05]  /*1ff0*/  IABS R14, c[0x0][0x17c] ;  /* 0x00005f00000e7a13 */ /* 0x000fca0000000000 */
[--C-:B------:R-:W-:Y:S01]  /*2000*/  @!P6 IMAD.IADD R13, R13, 0x1, -R14.reuse ;  /* 0x000000010d0de824 */ /* 0x100fe200078e0a0e */
[----:B------:R-:W-:Y:S01]  /*2010*/  ISETP.GT.U32.AND P6, PT, R23, R27, PT ;  /* 0x0000001b1700720c */ /* 0x000fe20003fc4070 */
[--C-:B------:R-:W-:Y:S01]  /*2020*/  @!P5 IMAD.IADD R12, R12, 0x1, -R14.reuse ;  /* 0x000000010c0cd824 */ /* 0x100fe200078e0a0e */
[----:B----4-:R-:W-:Y:S01]  /*2030*/  ISETP.GE.AND P5, PT, R6, RZ, PT ;  /* 0x000000ff0600720c */ /* 0x010fe20003fa6270 */
[--C-:B------:R-:W-:Y:S01]  /*2040*/  @!P3 IMAD.IADD R11, R11, 0x1, -R14.reuse ;  /* 0x000000010b0bb824 */ /* 0x100fe200078e0a0e */
[----:B---3--:R-:W-:Y:S01]  /*2050*/  ISETP.GE.AND P3, PT, R5, RZ, PT ;  /* 0x000000ff0500720c */ /* 0x008fe20003f66270 */
[--C-:B------:R-:W-:Y:S01]  /*2060*/  @!P1 IMAD.IADD R10, R10, 0x1, -R14.reuse ;  /* 0x000000010a0a9824 */ /* 0x100fe200078e0a0e */
[----:B------:R-:W-:Y:S01]  /*2070*/  ISETP.GE.AND P1, PT, R4, RZ, PT ;  /* 0x000000ff0400720c */ /* 0x000fe20003f26270 */
[--C-:B------:R-:W-:Y:S01]  /*2080*/  @!P2 IMAD.IADD R9, R9, 0x1, -R14.reuse ;  /* 0x000000010909a824 */ /* 0x100fe200078e0a0e */
[----:B------:R-:W-:Y:S01]  /*2090*/  ISETP.GE.AND P2, PT, R3, RZ, PT ;  /* 0x000000ff0300720c */ /* 0x000fe20003f46270 */
[----:B------:R-:W-:Y:S01]  /*20a0*/  @!P0 IMAD.IADD R8, R8, 0x1, -R14 ;  /* 0x0000000108088824 */ /* 0x000fe200078e0a0e */
[----:B------:R-:W-:Y:S01]  /*20b0*/  IABS R14, c[0x0][0x178] ;  /* 0x00005e00000e7a13 */ /* 0x000fe20000000000 */
[----:B------:R-:W2:Y:S04]  /*20c0*/  LDL.LU R6, [R1+0x880] ;  /* 0x0008800001067983 */ /* 0x000ea80000300800 */
[----:B------:R-:W-:Y:S01]  /*20d0*/  @!P6 IMAD.IADD R27, R27, 0x1, -R14 ;  /* 0x000000011b1be824 */ /* 0x000fe200078e0a0e */
[----:B------:R-:W-:Y:S01]  /*20e0*/  IABS R14, c[0x0][0x17c] ;  /* 0x00005f00000e7a13 */ /* 0x000fe20000000000 */
[----:B------:R-:W3:Y:S01]  /*20f0*/  LDL.LU R5, [R1+0x87c] ;  /* 0x00087c0001057983 */ /* 0x000ee20000300800 */
[----:B------:R-:W-:Y:S01]  /*2100*/  ISETP.GE.AND P0, PT, R2, RZ, PT ;  /* 0x000000ff0200720c */ /* 0x000fe20003f06270 */
[----:B------:R-:W-:-:S02]  /*2110*/  @!P5 IMAD.MOV R19, RZ, RZ, -R19 ;  /* 0x000000ffff13d224 */ /* 0x000fc400078e0a13 */
[----:B------:R-:W4:Y:S01]  /*2120*/  LDL.LU R4, [R1+0x878] ;  /* 0x0008780001047983 */ /* 0x000f220000300800 */
[----:B------:R-:W-:Y:S01]  /*2130*/  @!P3 IMAD.MOV R18, RZ, RZ, -R18 ;  /* 0x000000ffff12b224 */ /* 0x000fe200078e0a12 */
[C---:B------:R-:W-:Y:S01]  /*2140*/  ISETP.GT.U32.AND P5, PT, R14.reuse, R11, PT ;  /* 0x0000000b0e00720c */ /* 0x040fe20003fa4070 */
[----:B------:R-:W-:Y:S01]  /*2150*/  @!P1 IMAD.MOV R17, RZ, RZ, -R17 ;  /* 0x000000ffff119224 */ /* 0x000fe200078e0a11 */
[----:B------:R-:W2:Y:S01]  /*2160*/  LDL.LU R3, [R1+0x874] ;  /* 0x0008740001037983 */ /* 0x000ea20000300800 */
[----:B------:R-:W-:Y:S01]  /*2170*/  @!P2 IMAD.MOV R16, RZ, RZ, -R16 ;  /* 0x000000ffff10a224 */ /* 0x000fe200078e0a10 */
[C---:B------:R-:W-:Y:S02]  /*2180*/  ISETP.GT.U32.AND P3, PT, R14.reuse, R10, PT ;  /* 0x0000000a0e00720c */ /* 0x040fe40003f64070 */
[----:B------:R-:W2:Y:S01]  /*2190*/  LDL.LU R2, [R1+0x870] ;  /* 0x0008700001027983 */ /* 0x000ea20000300800 */
[C---:B------:R-:W-:Y:S02]  /*21a0*/  ISETP.GT.U32.AND P1, PT, R14.reuse, R9, PT ;  /* 0x000000090e00720c */ /* 0x040fe40003f24070 */
[----:B------:R-:W-:Y:S01]  /*21b0*/  ISETP.GT.U32.AND P2, PT, R14, R8, PT ;  /* 0x000000080e00720c */ /* 0x000fe20003f44070 */
[----:B------:R-:W0:Y:S04]  /*21c0*/  S2R R23, SR_TID.X ;  /* 0x0000000000177919 */ /* 0x000e280000002100 */
[----:B------:R-:W2:Y:S01]  /*21d0*/  LDL.LU R14, [R1+0x48] ;  /* 0x00004800010e7983 */ /* 0x000ea20000300800 */
[----:B------:R-:W-:-:S02]  /*21e0*/  @!P0 IMAD.MOV R15, RZ, RZ, -R15 ;  /* 0x000000ffff0f8224 */ /* 0x000fc400078e0a0f */
[----:B0-----:R-:W-:-:S05]  /*21f0*/  IMAD.SHL.U32 R23, R23, 0x40, RZ ;  /* 0x0000004017177824 */ /* 0x001fca00078e00ff */
[----:B------:R-:W-:Y:S02]  /*2200*/  LOP3.LUT R23, R0, 0x800, R23, 0xf8, !PT ;  /* 0x0000080000177812 */ /* 0x000fe400078ef817 */
[----:B------:R-:W3:Y:S04]  /*2210*/  LDL.LU R0, [R1+0x86c] ;  /* 0x00086c0001007983 */ /* 0x000ee80000300800 */
[----:B------:R0:W-:Y:S02]  /*2220*/  STL [R1+0x204], R23 ;  /* 0x0002041701007387 */ /* 0x0001e40000100800 */
[----:B0-----:R-:W-:-:S04]  /*2230*/  IABS R23, c[0x0][0x178] ;  /* 0x00005e0000177a13 */ /* 0x001fc80000000000 */
[----:B------:R-:W-:Y:S02]  /*2240*/  ISETP.GT.U32.AND P0, PT, R23, R27, PT ;  /* 0x0000001b1700720c */ /* 0x000fe40003f04070 */
[----:B------:R-:W3:Y:S01]  /*2250*/  LDL.LU R23, [R1+0x34] ;  /* 0x0000340001177983 */ /* 0x000ee20000300800 */
[----:B--2---:R-:W-:Y:S02]  /*2260*/  ISETP.GE.AND P6, PT, R14, RZ, PT ;  /* 0x000000ff0e00720c */ /* 0x004fe40003fc6270 */
[----:B------:R-:W-:-:S05]  /*2270*/  IABS R14, c[0x0][0x17c] ;  /* 0x00005f00000e7a13 */ /* 0x000fca0000000000 */
[----:B------:R-:W-:Y:S02]  /*2280*/  @!P5 IMAD.IADD R11, R11, 0x1, -R14 ;  /* 0x000000010b0bd824 */ /* 0x000fe400078e0a0e */
[----:B------:R-:W2:Y:S02]  /*2290*/  LDL.LU R14, [R1+0x44] ;  /* 0x00004400010e7983 */ /* 0x000ea40000300800 */
[----:B--2---:R-:W-:Y:S02]  /*22a0*/  ISETP.GE.AND P5, PT, R14, RZ, PT ;  /* 0x000000ff0e00720c */ /* 0x004fe40003fa6270 */
[----:B------:R-:W-:-:S05]  /*22b0*/  IABS R14, c[0x0][0x17c] ;  /* 0x00005f00000e7a13 */ /* 0x000fca0000000000 */
[----:B------:R-:W-:Y:S02]  /*22c0*/  @!P3 IMAD.IADD R10, R10, 0x1, -R14 ;  /* 0x000000010a0ab824 */ /* 0x000fe400078e0a0e */
[----:B------:R-:W2:Y:S04]  /*22d0*/  LDL.LU R14, [R1+0x38] ;  /* 0x00003800010e7983 */ /* 0x000ea80000300800 */
[----:B------:R-:W-:Y:S01]  /*22e0*/  @!P5 IMAD.MOV R12, RZ, RZ, -R12 ;  /* 0x000000ffff0cd224 */ /* 0x000fe200078e0a0c */
[----:B--2---:R-:W-:Y:S02]  /*22f0*/  ISETP.GE.AND P3, PT, R14, RZ, PT ;  /* 0x000000ff0e00720c */ /* 0x004fe40003f66270 */
[----:B------:R-:W-:-:S05]  /*2300*/  IABS R14, c[0x0][0x17c] ;  /* 0x00005f00000e7a13 */ /* 0x000fca0000000000 */
[--C-:B------:R-:W-:Y:S01]  /*2310*/  @!P1 IMAD.IADD R9, R9, 0x1, -R14.reuse ;  /* 0x0000000109099824 */ /* 0x100fe200078e0a0e */
[----:B---3--:R-:W-:Y:S02]  /*2320*/  ISETP.GE.AND P1, PT, R23, RZ, PT ;  /* 0x000000ff1700720c */ /* 0x008fe40003f26270 */
[----:B------:R-:W0:Y:S01]  /*2330*/  S2R R23, SR_TID.X ;  /* 0x0000000000177919 */ /* 0x000e220000002100 */
[----:B------:R-:W-:-:S03]  /*2340*/  @!P2 IMAD.IADD R8, R8, 0x1, -R14 ;  /* 0x000000010808a824 */ /* 0x000fc600078e0a0e */
[----:B------:R-:W1:Y:S01]  /*2350*/  S2R R14, SR_TID.X ;  /* 0x00000000000e7919 */ /* 0x000e620000002100 */
[----:B------:R-:W-:-:S03]  /*2360*/  ISETP.GE.AND P2, PT, R29, RZ, PT ;  /* 0x000000ff1d00720c */ /* 0x000fc60003f46270 */
[----:B------:R-:W2:Y:S01]  /*2370*/  LDL.LU R29, [R1+0x868] ;  /* 0x00086800011d7983 */ /* 0x000ea20000300800 */
[----:B0-----:R-:W-:-:S05]  /*2380*/  IMAD.SHL.U32 R23, R23, 0x100, RZ ;  /* 0x0000010017177824 */ /* 0x001fca00078e00ff */
[----:B------:R-:W-:Y:S02]  /*2390*/  LOP3.LUT R23, R23, 0x1000, RZ, 0xc0, !PT ;  /* 0x0000100017177812 */ /* 0x000fe400078ec0ff */
[----:B-1----:R-:W-:-:S03]  /*23a0*/  LOP3.LUT R14, R14, 0x7f, RZ, 0xc0, !PT ;  /* 0x0000007f0e0e7812 */ /* 0x002fc600078ec0ff */
[----:B------:R-:W-:Y:S01]  /*23b0*/  IMAD.IADD R28, R23, 0x1, R28 ;  /* 0x00000001171c7824 */ /* 0x000fe200078e021c */
[----:B------:R-:W-:Y:S01]  /*23c0*/  IABS R23, c[0x0][0x178] ;  /* 0x00005e0000177a13 */ /* 0x000fe20000000000 */
[----:B------:R-:W-:-:S04]  /*23d0*/  IMAD R14, R14, c[0x0][0x18c], RZ ;  /* 0x000063000e0e7a24 */ /* 0x000fc800078e02ff */
[----:B------:R-:W-:Y:S01]  /*23e0*/  @!P0 IMAD.IADD R27, R27, 0x1, -R23 ;  /* 0x000000011b1b8824 */ /* 0x000fe200078e0a17 */
[----:B------:R-:W-:Y:S01]  /*23f0*/  LEA R14, P5, R14, c[0x0][0x168], 0x1 ;  /* 0x00005a000e0e7a11 */ /* 0x000fe200078a08ff */
[----:B------:R0:W-:Y:S04]  /*2400*/  STL [R1+0x828], R28 ;  /* 0x0008281c01007387 */ /* 0x0001e80000100800 */
[----:B0-----:R-:W3:Y:S04]  /*2410*/  LDL.LU R28, [R1] ;  /* 0x00000000011c7983 */ /* 0x001ee80000300800 */
[----:B------:R-:W-:Y:S04]  /*2420*/  STL [R1+0x838], R27 ;  /* 0x0008381b01007387 */ /* 0x000fe80000100800 */
[----:B------:R-:W2:Y:S04]  /*2430*/  LDL.LU R23, [R1+0x1c] ;  /* 0x00001c0001177983 */ /* 0x000ea80000300800 */
[----:B------:R0:W-:Y:S04]  /*2440*/  STL [R1+0x854], R14 ;  /* 0x0008540e01007387 */ /* 0x0001e80000100800 */
[----:B0-----:R-:W2:Y:S01]  /*2450*/  LDL.LU R14, [R1+0x4] ;  /* 0x00000400010e7983 */ /* 0x001ea20000300800 */
[----:B------:R-:W-:-:S02]  /*2460*/  ISETP.NE.AND P0, PT, RZ, c[0x0][0x17c], PT ;  /* 0x00005f00ff007a0c */ /* 0x000fc40003f05270 */
[----:B------:R-:W-:-:S04]  /*2470*/  LOP3.LUT R27, RZ, c[0x0][0x17c], RZ, 0x33, !PT ;  /* 0x00005f00ff1b7a12 */ /* 0x000fc800078e33ff */
[C---:B---3--:R-:W-:Y:S02]  /*2480*/  SEL R28, R27.reuse, R28, !P0 ;  /* 0x0000001c1b1c7207 */ /* 0x048fe40004000000 */
[----:B--2---:R-:W-:-:S05]  /*2490*/  SEL R14, R27, R14, !P0 ;  /* 0x0000000e1b0e7207 */ /* 0x004fca0004000000 */
[----:B------:R0:W-:Y:S04]  /*24a0*/  STL [R1+0x34], R14 ;  /* 0x0000340e01007387 */ /* 0x0001e80000100800 */
[----:B------:R1:W-:Y:S01]  /*24b0*/  STL [R1+0x30], R28 ;  /* 0x0000301c01007387 */ /* 0x0003e20000100800 */
[C---:B0-----:R-:W-:Y:S02]  /*24c0*/  SEL R14, R27.reuse, R29, !P0 ;  /* 0x0000001d1b0e7207 */ /* 0x041fe40004000000 */
[C---:B-1----:R-:W-:Y:S02]  /*24d0*/  SEL R28, R27.reuse, R0, !P0 ;  /* 0x000000001b1c7207 */ /* 0x042fe40004000000 */
[----:B------:R-:W2:Y:S04]  /*24e0*/  LDL.LU R0, [R1+0x24] ;  /* 0x0000240001007983 */ /* 0x000ea80000300800 */
[----:B------:R0:W-:Y:S04]  /*24f0*/  STL [R1+0x10], R14 ;  /* 0x0000100e01007387 */ /* 0x0001e80000100800 */
[----:B------:R1:W-:Y:S01]  /*2500*/  STL [R1+0x18], R28 ;  /* 0x0000181c01007387 */ /* 0x0003e20000100800 */
[----:B0-----:R-:W-:-:S03]  /*2510*/  SEL R14, R27, R2, !P0 ;  /* 0x000000021b0e7207 */ /* 0x001fc60004000000 */
[----:B------:R-:W3:Y:S01]  /*2520*/  LDL.LU R2, [R1+0x28] ;  /* 0x0000280001027983 */ /* 0x000ee20000300800 */
[----:B-1----:R-:W-:-:S03]  /*2530*/  SEL R28, R27, R3, !P0 ;  /* 0x000000031b1c7207 */ /* 0x002fc60004000000 */
[----:B------:R4:W-:Y:S04]  /*2540*/  STL [R1+0x14], R14 ;  /* 0x0000140e01007387 */ /* 0x0009e80000100800 */
[----:B------:R-:W2:Y:S01]  /*2550*/  LDL.LU R3, [R1+0x2c] ;  /* 0x00002c0001037983 */ /* 0x000ea20000300800 */
[----:B----4-:R-:W-:-:S03]  /*2560*/  SEL R14, R27, R4, !P0 ;  /* 0x000000041b0e7207 */ /* 0x010fc60004000000 */
[----:B------:R-:W-:Y:S04]  /*2570*/  STL [R1+0xc], R28 ;  /* 0x00000c1c01007387 */ /* 0x000fe80000100800 */
[----:B------:R-:W4:Y:S04]  /*2580*/  LDL.LU R4, [R1+0x20] ;  /* 0x0000200001047983 */ /* 0x000f280000300800 */
[----:B------:R0:W-:Y:S04]  /*2590*/  STL [R1+0x858], R14 ;  /* 0x0008580e01007387 */ /* 0x0001e80000100800 */
[----:B0-----:R-:W2:Y:S04]  /*25a0*/  LDL.LU R14, [R1+0x14] ;  /* 0x00001400010e7983 */ /* 0x001ea80000300800 */
[----:B--2---:R0:W-:Y:S04]  /*25b0*/  STL [R1+0x85c], R14 ;  /* 0x00085c0e01007387 */ /* 0x0041e80000100800 */
[----:B0-----:R-:W2:Y:S04]  /*25c0*/  LDL.LU R14, [R1+0x18] ;  /* 0x00001800010e7983 */ /* 0x001ea80000300800 */
[----:B--2---:R0:W-:Y:S04]  /*25d0*/  STL [R1+0x860], R14 ;  /* 0x0008600e01007387 */ /* 0x0041e80000100800 */
[----:B0-----:R-:W2:Y:S01]  /*25e0*/  LDL.LU R14, [R1+0x10] ;  /* 0x00001000010e7983 */ /* 0x001ea20000300800 */
[----:B------:R-:W-:-:S02]  /*25f0*/  @!P6 IMAD.MOV R13, RZ, RZ, -R13 ;  /* 0x000000ffff0de224 */ /* 0x000fc400078e0a0d */
[----:B------:R-:W-:Y:S02]  /*2600*/  @!P3 IMAD.MOV R11, RZ, RZ, -R11 ;  /* 0x000000ffff0bb224 */ /* 0x000fe400078e0a0b */
[----:B------:R-:W-:Y:S02]  /*2610*/  @!P4 IMAD.MOV R10, RZ, RZ, -R10 ;  /* 0x000000ffff0ac224 */ /* 0x000fe400078e0a0a */
[----:B------:R-:W-:Y:S02]  /*2620*/  @!P1 IMAD.MOV R9, RZ, RZ, -R9 ;  /* 0x000000ffff099224 */ /* 0x000fe400078e0a09 */
[----:B------:R-:W-:Y:S01]  /*2630*/  @!P2 IMAD.MOV R8, RZ, RZ, -R8 ;  /* 0x000000ffff08a224 */ /* 0x000fe200078e0a08 */
[----:B--2---:R0:W-:Y:S02]  /*2640*/  STL [R1+0x864], R14 ;  /* 0x0008640e01007387 */ /* 0x0041e40000100800 */
[----:B0-----:R-:W-:-:S04]  /*2650*/  LOP3.LUT R14, RZ, c[0x0][0x17c], RZ, 0x33, !PT ;  /* 0x00005f00ff0e7a12 */ /* 0x001fc800078e33ff */
[C---:B------:R-:W-:Y:S02]  /*2660*/  SEL R27, R14.reuse, R5, !P0 ;  /* 0x000000050e1b7207 */ /* 0x040fe40004000000 */
[----:B------:R-:W2:Y:S01]  /*2670*/  LDL.LU R5, [R1+0x34] ;  /* 0x0000340001057983 */ /* 0x000ea20000300800 */
[C---:B------:R-:W-:Y:S02]  /*2680*/  SEL R28, R14.reuse, R6, !P0 ;  /* 0x000000060e1c7207 */ /* 0x040fe40004000000 */
[C---:B------:R-:W-:Y:S01]  /*2690*/  SEL R29, R14.reuse, R7, !P0 ;  /* 0x000000070e1d7207 */ /* 0x040fe20004000000 */
[----:B------:R-:W2:Y:S01]  /*26a0*/  LDL.LU R6, [R1+0x30] ;  /* 0x0000300001067983 */ /* 0x000ea20000300800 */
[C---:B------:R-:W-:Y:S02]  /*26b0*/  SEL R23, R14.reuse, R23, !P0 ;  /* 0x000000170e177207 */ /* 0x040fe40004000000 */
[C---:B----4-:R-:W-:Y:S02]  /*26c0*/  SEL R7, R14.reuse, R4, !P0 ;  /* 0x000000040e077207 */ /* 0x050fe40004000000 */
[----:B------:R-:W-:-:S02]  /*26d0*/  SEL R0, R14, R0, !P0 ;  /* 0x000000000e007207 */ /* 0x000fc40004000000 */
[C---:B---3--:R-:W-:Y:S02]  /*26e0*/  SEL R2, R14.reuse, R2, !P0 ;  /* 0x000000020e027207 */ /* 0x048fe40004000000 */
[C---:B------:R-:W-:Y:S02]  /*26f0*/  SEL R3, R14.reuse, R3, !P0 ;  /* 0x000000030e037207 */ /* 0x040fe40004000000 */
[C---:B------:R-:W-:Y:S02]  /*2700*/  SEL R22, R14.reuse, R22, !P0 ;  /* 0x000000160e167207 */ /* 0x040fe40004000000 */
[C---:B------:R-:W-:Y:S02]  /*2710*/  SEL R21, R14.reuse, R21, !P0 ;  /* 0x000000150e157207 */ /* 0x040fe40004000000 */
[C---:B------:R-:W-:Y:S02]  /*2720*/  SEL R20, R14.reuse, R20, !P0 ;  /* 0x000000140e147207 */ /* 0x040fe40004000000 */
[----:B------:R-:W-:-:S02]  /*2730*/  SEL R26, R14, R26, !P0 ;  /* 0x0000001a0e1a7207 */ /* 0x000fc40004000000 */
[C---:B------:R-:W-:Y:S02]  /*2740*/  SEL R25, R14.reuse, R25, !P0 ;  /* 0x000000190e197207 */ /* 0x040fe40004000000 */
        /* <DEDUP_REMOVED lines=11> */
[----:B------:R-:W-:Y:S02]  /*2800*/  SEL R10, R14, R10, !P0 ;  /* 0x0000000a0e0a7207 */ /* 0x000fe40004000000 */
[----:B------:R-:W3:Y:S04]  /*2810*/  LDL.LU R14, [R1+0x864] ;  /* 0x00086400010e7983 */ /* 0x000ee80000300800 */
[----:B------:R-:W0:Y:S02]  /*2820*/  S2R R4, SR_TID.X ;  /* 0x0000000000047919 */ /* 0x000e240000002100 */
[----:B0-----:R-:W-:-:S05]  /*2830*/  LOP3.LUT R4, R4, 0x7f, RZ, 0xc0, !PT ;  /* 0x0000007f04047812 */ /* 0x001fca00078ec0ff */
[----:B------:R-:W-:-:S05]  /*2840*/  IMAD R4, R4, c[0x0][0x18c], RZ ;  /* 0x0000630004047a24 */ /* 0x000fca00078e02ff */
[----:B------:R-:W-:-:S05]  /*2850*/  LEA.HI.X.SX32 R4, R4, c[0x0][0x16c], 0x1, P5 ;  /* 0x00005b0004047a11 */ /* 0x000fca00028f0eff */
[----:B------:R0:W-:Y:S04]  /*2860*/  STL [R1+0x850], R4 ;  /* 0x0008500401007387 */ /* 0x0001e80000100800 */
[----:B0-----:R-:W4:Y:S01]  /*2870*/  LDL.LU R4, [R1+0xc] ;  /* 0x00000c0001047983 */ /* 0x001f220000300800 */
[----:B---3--:R-:W-:-:S05]  /*2880*/  IMAD R14, R14, c[0x0][0x190], RZ ;  /* 0x000064000e0e7a24 */ /* 0x008fca00078e02ff */
[----:B------:R0:W-:Y:S04]  /*2890*/  STL [R1+0x10], R14 ;  /* 0x0000100e01007387 */ /* 0x0001e80000100800 */
[----:B0-----:R-:W3:Y:S02]  /*28a0*/  LDL.LU R14, [R1+0x860] ;  /* 0x00086000010e7983 */ /* 0x001ee40000300800 */
[----:B---3--:R-:W-:-:S05]  /*28b0*/  IMAD R14, R14, c[0x0][0x190], RZ ;  /* 0x000064000e0e7a24 */ /* 0x008fca00078e02ff */
[----:B------:R0:W-:Y:S04]  /*28c0*/  STL [R1+0x18], R14 ;  /* 0x0000180e01007387 */ /* 0x0001e80000100800 */
[----:B0-----:R-:W3:Y:S02]  /*28d0*/  LDL.LU R14, [R1+0x85c] ;  /* 0x00085c00010e7983 */ /* 0x001ee40000300800 */
[----:B---3--:R-:W-:-:S05]  /*28e0*/  IMAD R14, R14, c[0x0][0x190], RZ ;  /* 0x000064000e0e7a24 */ /* 0x008fca00078e02ff */
[----:B------:R0:W-:Y:S04]  /*28f0*/  STL [R1+0x14], R14 ;  /* 0x0000140e01007387 */ /* 0x0001e80000100800 */
[----:B0-----:R-:W3:Y:S01]  /*2900*/  LDL.LU R14, [R1+0x858] ;  /* 0x00085800010e7983 */ /* 0x001ee20000300800 */
[----:B----4-:R-:W-:-:S05]  /*2910*/  IMAD R4, R4, c[0x0][0x190], RZ ;  /* 0x0000640004047a24 */ /* 0x010fca00078e02ff */
[----:B------:R3:W-:Y:S01]  /*2920*/  STL [R1+0xc], R4 ;  /* 0x00000c0401007387 */ /* 0x0007e20000100800 */
[----:B------:R-:W-:Y:S02]  /*2930*/  IMAD R7, R7, c[0x0][0x190], RZ ;  /* 0x0000640007077a24 */ /* 0x000fe400078e02ff */
[----:B------:R-:W-:Y:S02]  /*2940*/  IMAD R0, R0, c[0x0][0x190], RZ ;  /* 0x0000640000007a24 */ /* 0x000fe400078e02ff */
[----:B------:R-:W-:Y:S02]  /*2950*/  IMAD R2, R2, c[0x0][0x190], RZ ;  /* 0x0000640002027a24 */ /* 0x000fe400078e02ff */
[----:B------:R-:W-:Y:S02]  /*2960*/  IMAD R3, R3, c[0x0][0x190], RZ ;  /* 0x0000640003037a24 */ /* 0x000fe400078e02ff */
[----:B------:R-:W-:Y:S02]  /*2970*/  IMAD R21, R21, c[0x0][0x190], RZ ;  /* 0x0000640015157a24 */ /* 0x000fe400078e02ff */
[----:B---3--:R-:W-:-:S02]  /*2980*/  IMAD R4, R14, c[0x0][0x190], RZ ;  /* 0x000064000e047a24 */ /* 0x008fc400078e02ff */
[----:B------:R-:W3:Y:S04]  /*2990*/  LDL.LU R14, [R1+0x854] ;  /* 0x00085400010e7983 */ /* 0x000ee80000300800 */
[----:B------:R-:W-:Y:S04]  /*29a0*/  STL [R1+0x8], R4 ;  /* 0x0000080401007387 */ /* 0x000fe80000100800 */
[----:B------:R0:W-:Y:S04]  /*29b0*/  STL [R1+0x84c], R7 ;  /* 0x00084c0701007387 */ /* 0x0001e80000100800 */
[----:B0-----:R-:W4:Y:S04]  /*29c0*/  LDL.LU R7, [R1+0x10] ;  /* 0x0000100001077983 */ /* 0x001f280000300800 */
[----:B------:R0:W-:Y:S04]  /*29d0*/  STL [R1+0x848], R0 ;  /* 0x0008480001007387 */ /* 0x0001e80000100800 */
[----:B0-----:R-:W4:Y:S04]  /*29e0*/  LDL.LU R0, [R1+0x18] ;  /* 0x0000180001007983 */ /* 0x001f280000300800 */
[----:B------:R0:W-:Y:S04]  /*29f0*/  STL [R1+0x844], R2 ;  /* 0x0008440201007387 */ /* 0x0001e80000100800 */
[----:B0-----:R-:W4:Y:S04]  /*2a00*/  LDL.LU R2, [R1+0x14] ;  /* 0x0000140001027983 */ /* 0x001f280000300800 */
[----:B------:R0:W-:Y:S04]  /*2a10*/  STL [R1+0x840], R3 ;  /* 0x0008400301007387 */ /* 0x0001e80000100800 */
[----:B0-----:R-:W4:Y:S04]  /*2a20*/  LDL.LU R3, [R1+0xc] ;  /* 0x00000c0001037983 */ /* 0x001f280000300800 */
[----:B------:R0:W-:Y:S04]  /*2a30*/  STL [R1+0x83c], R21 ;  /* 0x00083c1501007387 */ /* 0x0001e80000100800 */
[----:B0-----:R-:W4:Y:S01]  /*2a40*/  LDL.LU R21, [R1+0x8] ;  /* 0x0000080001157983 */ /* 0x001f220000300800 */
[----:B--2---:R-:W-:-:S02]  /*2a50*/  IMAD R5, R5, c[0x0][0x190], RZ ;  /* 0x0000640005057a24 */ /* 0x004fc400078e02ff */
[----:B------:R-:W-:-:S03]  /*2a60*/  IMAD R6, R6, c[0x0][0x190], RZ ;  /* 0x0000640006067a24 */ /* 0x000fc600078e02ff */
[----:B---3--:R-:W-:-:S05]  /*2a70*/  LEA R4, P4, R5, R14, 0x1 ;  /* 0x0000000e05047211 */ /* 0x008fca00078808ff */
[----:B------:R0:W-:Y:S02]  /*2a80*/  STL [R1+0x7d8], R4 ;  /* 0x0007d80401007387 */ /* 0x0001e40000100800 */
[----:B0-----:R-:W-:-:S05]  /*2a90*/  LEA R4, P3, R6, R14, 0x1 ;  /* 0x0000000e06047211 */ /* 0x001fca00078608ff */
[----:B------:R4:W-:Y:S02]  /*2aa0*/  STL [R1+0x7dc], R4 ;  /* 0x0007dc0401007387 */ /* 0x0009e40000100800 */
[----:B----4-:R-:W-:-:S05]  /*2ab0*/  LEA R4, P2, R7, R14, 0x1 ;  /* 0x0000000e07047211 */ /* 0x010fca00078408ff */
[----:B------:R0:W-:Y:S02]  /*2ac0*/  STL [R1+0x7e0], R4 ;  /* 0x0007e00401007387 */ /* 0x0001e40000100800 */
[----:B0-----:R-:W-:-:S05]  /*2ad0*/  LEA R4, P1, R0, R14, 0x1 ;  /* 0x0000000e00047211 */ /* 0x001fca00078208ff */
[----:B------:R0:W-:Y:S02]  /*2ae0*/  STL [R1+0x7e4], R4 ;  /* 0x0007e40401007387 */ /* 0x0001e40000100800 */
[----:B0-----:R-:W-:-:S05]  /*2af0*/  LEA R4, P0, R2, R14, 0x1 ;  /* 0x0000000e02047211 */ /* 0x001fca00078008ff */
[----:B------:R0:W-:Y:S02]  /*2b00*/  STL [R1+0x7e8], R4 ;  /* 0x0007e80401007387 */ /* 0x0001e40000100800 */
[----:B0-----:R-:W-:-:S05]  /*2b10*/  LEA R4, P6, R3, R14, 0x1 ;  /* 0x0000000e03047211 */ /* 0x001fca00078c08ff */
[----:B------:R0:W-:Y:S02]  /*2b20*/  STL [R1+0x7ec], R4 ;  /* 0x0007ec0401007387 */ /* 0x0001e40000100800 */
[----:B0-----:R-:W-:-:S05]  /*2b30*/  LEA R4, P5, R21, R14, 0x1 ;  /* 0x0000000e15047211 */ /* 0x001fca00078a08ff */
[----:B------:R0:W-:Y:S04]  /*2b40*/  STL [R1+0x7f0], R4 ;  /* 0x0007f00401007387 */ /* 0x0001e80000100800 */
[----:B0-----:R-:W2:Y:S01]  /*2b50*/  LDL.LU R4, [R1+0x850] ;  /* 0x0008500001047983 */ /* 0x001ea20000300800 */
[----:B------:R-:W-:Y:S02]  /*2b60*/  IMAD R27, R27, c[0x0][0x190], RZ ;  /* 0x000064001b1b7a24 */ /* 0x000fe400078e02ff */
[----:B------:R-:W-:Y:S01]  /*2b70*/  IMAD R28, R28, c[0x0][0x190], RZ ;  /* 0x000064001c1c7a24 */ /* 0x000fe200078e02ff */
[----:B--2---:R-:W-:-:S05]  /*2b80*/  LEA.HI.X.SX32 R5, R5, R4, 0x1, P4 ;  /* 0x0000000405057211 */ /* 0x004fca00020f0eff */
[----:B------:R0:W-:Y:S02]  /*2b90*/  STL [R1+0x7d0], R5 ;  /* 0x0007d00501007387 */ /* 0x0001e40000100800 */
[----:B0-----:R-:W-:-:S05]  /*2ba0*/  LEA R5, P4, R27, R14, 0x1 ;  /* 0x0000000e1b057211 */ /* 0x001fca00078808ff */
[----:B------:R0:W-:Y:S02]  /*2bb0*/  STL [R1+0x7d4], R5 ;  /* 0x0007d40501007387 */ /* 0x0001e40000100800 */
[----:B0-----:R-:W-:-:S05]  /*2bc0*/  LEA.HI.X.SX32 R5, R6, R4, 0x1, P3 ;  /* 0x0000000406057211 */ /* 0x001fca00018f0eff */
[----:B------:R0:W-:Y:S02]  /*2bd0*/  STL [R1+0x714], R5 ;  /* 0x0007140501007387 */ /* 0x0001e40000100800 */
[----:B0-----:R-:W-:Y:S02]  /*2be0*/  LEA.HI.X.SX32 R5, R7, R4, 0x1, P2 ;  /* 0x0000000407057211 */ /* 0x001fe400010f0eff */
[----:B------:R-:W2:Y:S01]  /*2bf0*/  LDL.LU R7, [R1+0x84c] ;  /* 0x00084c0001077983 */ /* 0x000ea20000300800 */
[-C--:B------:R-:W-:Y:S01]  /*2c00*/  LEA R6, P3, R28, R14.reuse, 0x1 ;  /* 0x0000000e1c067211 */ /* 0x080fe200078608ff */
[----:B------:R-:W-:Y:S02]  /*2c10*/  IMAD R29, R29, c[0x0][0x190], RZ ;  /* 0x000064001d1d7a24 */ /* 0x000fe400078e02ff */
[----:B------:R-:W-:Y:S02]  /*2c20*/  IMAD R23, R23, c[0x0][0x190], RZ ;  /* 0x0000640017177a24 */ /* 0x000fe400078e02ff */
[----:B------:R0:W-:Y:S04]  /*2c30*/  STL [R1+0x734], R6 ;  /* 0x0007340601007387 */ /* 0x0001e80000100800 */
[----:B------:R1:W-:Y:S01]  /*2c40*/  STL [R1+0x718], R5 ;  /* 0x0007180501007387 */ /* 0x0003e20000100800 */
[----:B0-----:R-:W-:-:S02]  /*2c50*/  LEA R6, P2, R29, R14, 0x1 ;  /* 0x0000000e1d067211 */ /* 0x001fc400078408ff */
[----:B-1----:R-:W-:Y:S02]  /*2c60*/  LEA.HI.X.SX32 R5, R0, R4, 0x1, P1 ;  /* 0x0000000400057211 */ /* 0x002fe400008f0eff */
[----:B------:R-:W3:Y:S04]  /*2c70*/  LDL.LU R0, [R1+0x848] ;  /* 0x0008480001007983 */ /* 0x000ee80000300800 */
[----:B------:R0:W-:Y:S04]  /*2c80*/  STL [R1+0x73c], R6 ;  /* 0x00073c0601007387 */ /* 0x0001e80000100800 */
[----:B------:R1:W-:Y:S01]  /*2c90*/  STL [R1+0x71c], R5 ;  /* 0x00071c0501007387 */ /* 0x0003e20000100800 */
[----:B0-----:R-:W-:-:S02]  /*2ca0*/  LEA R6, P1, R23, R14, 0x1 ;  /* 0x0000000e17067211 */ /* 0x001fc400078208ff */
[-C--:B-1----:R-:W-:Y:S02]  /*2cb0*/  LEA.HI.X.SX32 R5, R2, R4.reuse, 0x1, P0 ;  /* 0x0000000402057211 */ /* 0x082fe400000f0eff */
[----:B------:R-:W4:Y:S04]  /*2cc0*/  LDL.LU R2, [R1+0x844] ;  /* 0x0008440001027983 */ /* 0x000f280000300800 */
[----:B------:R-:W-:Y:S04]  /*2cd0*/  STL [R1+0x744], R6 ;  /* 0x0007440601007387 */ /* 0x000fe80000100800 */
[----:B------:R0:W-:Y:S02]  /*2ce0*/  STL [R1+0x720], R5 ;  /* 0x0007200501007387 */ /* 0x0001e40000100800 */
[----:B0-----:R-:W-:-:S02]  /*2cf0*/  LEA.HI.X.SX32 R5, R3, R4, 0x1, P6 ;  /* 0x0000000403057211 */ /* 0x001fc400030f0eff */
[----:B------:R-:W4:Y:S01]  /*2d00*/  LDL.LU R3, [R1+0x840] ;  /* 0x0008400001037983 */ /* 0x000f220000300800 */
[----:B--2---:R-:W-:-:S05]  /*2d10*/  LEA R6, P0, R7, R14, 0x1 ;  /* 0x0000000e07067211 */ /* 0x004fca00078008ff */
[----:B------:R-:W-:Y:S04]  /*2d20*/  STL [R1+0x74c], R6 ;  /* 0x00074c0601007387 */ /* 0x000fe80000100800 */
[----:B------:R0:W-:Y:S02]  /*2d30*/  STL [R1+0x724], R5 ;  /* 0x0007240501007387 */ /* 0x0001e40000100800 */
[----:B0-----:R-:W-:Y:S02]  /*2d40*/  LEA.HI.X.SX32 R5, R21, R4, 0x1, P5 ;  /* 0x0000000415057211 */ /* 0x001fe400028f0eff */
[----:B------:R-:W2:Y:S01]  /*2d50*/  LDL.LU R21, [R1+0x83c] ;  /* 0x00083c0001157983 */ /* 0x000ea20000300800 */
[----:B---3--:R-:W-:-:S05]  /*2d60*/  LEA R6, P6, R0, R14, 0x1 ;  /* 0x0000000e00067211 */ /* 0x008fca00078c08ff */
[----:B------:R4:W-:Y:S04]  /*2d70*/  STL [R1+0x754], R6 ;  /* 0x0007540601007387 */ /* 0x0009e80000100800 */
[----:B------:R0:W-:Y:S01]  /*2d80*/  STL [R1+0x728], R5 ;  /* 0x0007280501007387 */ /* 0x0001e20000100800 */
[----:B------:R-:W-:Y:S01]  /*2d90*/  IMAD R22, R22, c[0x0][0x190], RZ ;  /* 0x0000640016167a24 */ /* 0x000fe200078e02ff */
[----:B----4-:R-:W-:Y:S02]  /*2da0*/  LEA R6, P5, R2, R14, 0x1 ;  /* 0x0000000e02067211 */ /* 0x010fe400078a08ff */
[----:B0-----:R-:W-:Y:S02]  /*2db0*/  LEA.HI.X.SX32 R5, R27, R4, 0x1, P4 ;  /* 0x000000041b057211 */ /* 0x001fe400020f0eff */
[----:B------:R-:W3:Y:S04]  /*2dc0*/  LDL.LU R27, [R1+0x838] ;  /* 0x00083800011b7983 */ /* 0x000ee80000300800 */
[----:B------:R0:W-:Y:S04]  /*2dd0*/  STL [R1+0x75c], R6 ;  /* 0x00075c0601007387 */ /* 0x0001e80000100800 */
[----:B------:R1:W-:Y:S01]  /*2de0*/  STL [R1+0x72c], R5 ;  /* 0x00072c0501007387 */ /* 0x0003e20000100800 */
[----:B0-----:R-:W-:-:S02]  /*2df0*/  LEA R6, P4, R3, R14, 0x1 ;  /* 0x0000000e03067211 */ /* 0x001fc400078808ff */
[----:B-1----:R-:W-:-:S03]  /*2e00*/  LEA.HI.X.SX32 R5, R28, R4, 0x1, P3 ;  /* 0x000000041c057211 */ /* 0x002fc600018f0eff */
[----:B------:R0:W-:Y:S01]  /*2e10*/  STL [R1+0x764], R6 ;  /* 0x0007640601007387 */ /* 0x0001e20000100800 */
[----:B------:R-:W-:Y:S01]  /*2e20*/  LEA.HI.X.SX32 R28, R29, R4, 0x1, P2 ;  /* 0x000000041d1c7211 */ /* 0x000fe200010f0eff */
[----:B------:R-:W-:Y:S02]  /*2e30*/  IMAD R20, R20, c[0x0][0x190], RZ ;  /* 0x0000640014147a24 */ /* 0x000fe400078e02ff */
[----:B------:R-:W-:Y:S01]  /*2e40*/  STL [R1+0x730], R5 ;  /* 0x0007300501007387 */ /* 0x000fe20000100800 */
[----:B0-----:R-:W-:Y:S01]  /*2e50*/  LEA R6, P3, R22, R14, 0x1 ;  /* 0x0000000e16067211 */ /* 0x001fe200078608ff */
[----:B------:R-:W-:-:S04]  /*2e60*/  IMAD R26, R26, c[0x0][0x190], RZ ;  /* 0x000064001a1a7a24 */ /* 0x000fc800078e02ff */
[----:B------:R0:W-:Y:S01]  /*2e70*/  STL [R1+0x76c], R6 ;  /* 0x00076c0601007387 */ /* 0x0001e20000100800 */
[----:B------:R-:W-:-:S03]  /*2e80*/  IMAD R25, R25, c[0x0][0x190], RZ ;  /* 0x0000640019197a24 */ /* 0x000fc600078e02ff */
[----:B------:R-:W-:Y:S01]  /*2e90*/  STL [R1+0x738], R28 ;  /* 0x0007381c01007387 */ /* 0x000fe20000100800 */
[----:B0-----:R-:W-:Y:S02]  /*2ea0*/  LEA.HI.X.SX32 R6, R23, R4, 0x1, P1 ;  /* 0x0000000417067211 */ /* 0x001fe400008f0eff */
[----:B------:R-:W-:Y:S02]  /*2eb0*/  LEA R23, P1, R20, R14, 0x1 ;  /* 0x0000000e14177211 */ /* 0x000fe400078208ff */
[-C--:B------:R-:W-:Y:S01]  /*2ec0*/  LEA.HI.X.SX32 R0, R0, R4.reuse, 0x1, P6 ;  /* 0x0000000400007211 */ /* 0x080fe200030f0eff */
[----:B------:R-:W-:Y:S01]  /*2ed0*/  IMAD R24, R24, c[0x0][0x190], RZ ;  /* 0x0000640018187a24 */ /* 0x000fe200078e02ff */
[----:B------:R-:W-:Y:S01]  /*2ee0*/  LEA.HI.X.SX32 R2, R2, R4, 0x1, P5 ;  /* 0x0000000402027211 */ /* 0x000fe200028f0eff */
[----:B------:R-:W-:Y:S02]  /*2ef0*/  IMAD R19, R19, c[0x0][0x190], RZ ;  /* 0x0000640013137a24 */ /* 0x000fe400078e02ff */
[----:B------:R-:W-:-:S02]  /*2f00*/  IMAD R18, R18, c[0x0][0x190], RZ ;  /* 0x0000640012127a24 */ /* 0x000fc400078e02ff */
[----:B------:R-:W-:Y:S02]  /*2f10*/  IMAD R17, R17, c[0x0][0x190], RZ ;  /* 0x0000640011117a24 */ /* 0x000fe400078e02ff */
[----:B------:R-:W-:Y:S01]  /*2f20*/  IMAD R16, R16, c[0x0][0x190], RZ ;  /* 0x0000640010107a24 */ /* 0x000fe200078e02ff */
[----:B--2---:R-:W-:-:S05]  /*2f30*/  LEA R5, P2, R21, R14, 0x1 ;  /* 0x0000000e15057211 */ /* 0x004fca00078408ff */
[----:B------:R0:W-:Y:S04]  /*2f40*/  STL [R1+0x774], R5 ;  /* 0x0007740501007387 */ /* 0x0001e80000100800 */
[----:B------:R1:W-:Y:S01]  /*2f50*/  STL [R1+0x740], R6 ;  /* 0x0007400601007387 */ /* 0x0003e20000100800 */
[----:B0-----:R-:W-:-:S03]  /*2f60*/  LEA.HI.X.SX32 R5, R7, R4, 0x1, P0 ;  /* 0x0000000407057211 */ /* 0x001fc600000f0eff */
[----:B------:R-:W-:Y:S01]  /*2f70*/  STL [R1+0x77c], R23 ;  /* 0x00077c1701007387 */ /* 0x000fe20000100800 */
[----:B-1----:R-:W-:-:S03]  /*2f80*/  LEA R6, P0, R26, R14, 0x1 ;  /* 0x0000000e1a067211 */ /* 0x002fc600078008ff */
[----:B------:R0:W-:Y:S04]  /*2f90*/  STL [R1+0x748], R5 ;  /* 0x0007480501007387 */ /* 0x0001e80000100800 */
[----:B------:R-:W-:Y:S01]  /*2fa0*/  STL [R1+0x784], R6 ;  /* 0x0007840601007387 */ /* 0x000fe20000100800 */
[----:B0-----:R-:W-:-:S03]  /*2fb0*/  LEA R5, P6, R25, R14, 0x1 ;  /* 0x0000000e19057211 */ /* 0x001fc600078c08ff */
[----:B------:R0:W-:Y:S04]  /*2fc0*/  STL [R1+0x750], R0 ;  /* 0x0007500001007387 */ /* 0x0001e80000100800 */
[----:B------:R-:W-:Y:S04]  /*2fd0*/  STL [R1+0x78c], R5 ;  /* 0x00078c0501007387 */ /* 0x000fe80000100800 */
[----:B------:R-:W2:Y:S01]  /*2fe0*/  LDL R28, [R1+0x824] ;  /* 0x00082400011c7983 */ /* 0x000ea20000100800 */
[----:B0-----:R-:W-:-:S03]  /*2ff0*/  LEA R0, P5, R24, R14, 0x1 ;  /* 0x0000000e18007211 */ /* 0x001fc600078a08ff */
[----:B------:R0:W-:Y:S04]  /*3000*/  STL [R1+0x758], R2 ;  /* 0x0007580201007387 */ /* 0x0001e80000100800 */
[----:B------:R1:W-:Y:S01]  /*3010*/  STL [R1+0x794], R0 ;  /* 0x0007940001007387 */ /* 0x0003e20000100800 */
[----:B0-----:R-:W-:Y:S02]  /*3020*/  LEA.HI.X.SX32 R2, R3, R4, 0x1, P4 ;  /* 0x0000000403027211 */ /* 0x001fe400020f0eff */
[----:B-1----:R-:W-:-:S03]  /*3030*/  LEA R0, P4, R19, R14, 0x1 ;  /* 0x0000000e13007211 */ /* 0x002fc600078808ff */
[----:B------:R0:W-:Y:S01]  /*3040*/  STL [R1+0x760], R2 ;  /* 0x0007600201007387 */ /* 0x0001e20000100800 */
[----:B------:R-:W-:-:S03]  /*3050*/  LEA.HI.X.SX32 R3, R22, R4, 0x1, P3 ;  /* 0x0000000416037211 */ /* 0x000fc600018f0eff */
[----:B------:R1:W-:Y:S01]  /*3060*/  STL [R1+0x79c], R0 ;  /* 0x00079c0001007387 */ /* 0x0003e20000100800 */
[----:B0-----:R-:W-:-:S03]  /*3070*/  LEA R2, P3, R18, R14, 0x1 ;  /* 0x0000000e12027211 */ /* 0x001fc600078608ff */
[----:B------:R0:W-:Y:S01]  /*3080*/  STL [R1+0x768], R3 ;  /* 0x0007680301007387 */ /* 0x0001e20000100800 */
[----:B-1----:R-:W-:-:S03]  /*3090*/  LEA.HI.X.SX32 R0, R21, R4, 0x1, P2 ;  /* 0x0000000415007211 */ /* 0x002fc600010f0eff */
[----:B------:R1:W-:Y:S01]  /*30a0*/  STL [R1+0x7a4], R2 ;  /* 0x0007a40201007387 */ /* 0x0003e20000100800 */
[----:B------:R-:W-:-:S03]  /*30b0*/  IMAD R15, R15, c[0x0][0x190], RZ ;  /* 0x000064000f0f7a24 */ /* 0x000fc600078e02ff */
[----:B------:R4:W-:Y:S01]  /*30c0*/  STL [R1+0x770], R0 ;  /* 0x0007700001007387 */ /* 0x0009e20000100800 */
[----:B0-----:R-:W-:Y:S02]  /*30d0*/  LEA R3, P2, R17, R14, 0x1 ;  /* 0x0000000e11037211 */ /* 0x001fe400078408ff */
[----:B-1----:R-:W-:-:S03]  /*30e0*/  LEA.HI.X.SX32 R2, R20, R4, 0x1, P1 ;  /* 0x0000000414027211 */ /* 0x002fc600008f0eff */
[----:B------:R0:W-:Y:S01]  /*30f0*/  STL [R1+0x7ac], R3 ;  /* 0x0007ac0301007387 */ /* 0x0001e20000100800 */
[----:B----4-:R-:W-:-:S03]  /*3100*/  LEA R0, P1, R16, R14, 0x1 ;  /* 0x0000000e10007211 */ /* 0x010fc600078208ff */
[----:B------:R1:W-:Y:S01]  /*3110*/  STL [R1+0x778], R2 ;  /* 0x0007780201007387 */ /* 0x0003e20000100800 */
[----:B------:R-:W-:-:S03]  /*3120*/  IMAD R13, R13, c[0x0][0x190], RZ ;  /* 0x000064000d0d7a24 */ /* 0x000fc600078e02ff */
[----:B------:R4:W-:Y:S01]  /*3130*/  STL [R1+0x7b4], R0 ;  /* 0x0007b40001007387 */ /* 0x0009e20000100800 */
[----:B0-----:R-:W-:Y:S01]  /*3140*/  LEA.HI.X.SX32 R3, R26, R4, 0x1, P0 ;  /* 0x000000041a037211 */ /* 0x001fe200000f0eff */
[----:B------:R-:W-:Y:S01]  /*3150*/  IMAD R12, R12, c[0x0][0x190], RZ ;  /* 0x000064000c0c7a24 */ /* 0x000fe200078e02ff */
[----:B-1----:R-:W-:-:S03]  /*3160*/  LEA R2, P0, R15, R14, 0x1 ;  /* 0x0000000e0f027211 */ /* 0x002fc600078008ff */
[----:B------:R0:W-:Y:S01]  /*3170*/  STL [R1+0x780], R3 ;  /* 0x0007800301007387 */ /* 0x0001e20000100800 */
[----:B----4-:R-:W-:-:S03]  /*3180*/  LEA.HI.X.SX32 R0, R25, R4, 0x1, P6 ;  /* 0x0000000419007211 */ /* 0x010fc600030f0eff */
        /* <DEDUP_REMOVED lines=22> */
[----:B------:R1:W-:Y:S04]  /*32f0*/  STL [R1+0x7a8], R2 ;  /* 0x0007a80201007387 */ /* 0x0003e80000100800 */
[----:B------:R4:W-:Y:S01]  /*3300*/  STL [R1+0x7cc], R0 ;  /* 0x0007cc0001007387 */ /* 0x0009e20000100800 */
[----:B0-----:R-:W-:Y:S02]  /*3310*/  LEA.HI.X.SX32 R3, R16, R4, 0x1, P1 ;  /* 0x0000000410037211 */ /* 0x001fe400008f0eff */
[----:B-1----:R-:W-:-:S03]  /*3320*/  LEA R2, P1, R10, R14, 0x1 ;  /* 0x0000000e0a027211 */ /* 0x002fc600078208ff */
[----:B------:R0:W-:Y:S01]  /*3330*/  STL [R1+0x7b0], R3 ;  /* 0x0007b00301007387 */ /* 0x0001e20000100800 */
[----:B----4-:R-:W-:-:S03]  /*3340*/  LEA.HI.X.SX32 R0, R15, R4, 0x1, P0 ;  /* 0x000000040f007211 */ /* 0x010fc600000f0eff */
[----:B------:R1:W-:Y:S04]  /*3350*/  STL [R1+0x710], R2 ;  /* 0x0007100201007387 */ /* 0x0003e80000100800 */
[----:B------:R4:W-:Y:S01]  /*3360*/  STL [R1+0x6f8], R0 ;  /* 0x0006f80001007387 */ /* 0x0009e20000100800 */
[-C--:B0-----:R-:W-:Y:S02]  /*3370*/  LEA.HI.X.SX32 R3, R13, R4.reuse, 0x1, P6 ;  /* 0x000000040d037211 */ /* 0x081fe400030f0eff */
[----:B-1----:R-:W-:-:S03]  /*3380*/  LEA.HI.X.SX32 R2, R12, R4, 0x1, P5 ;  /* 0x000000040c027211 */ /* 0x002fc600028f0eff */
[----:B------:R0:W-:Y:S01]  /*3390*/  STL [R1+0x6fc], R3 ;  /* 0x0006fc0301007387 */ /* 0x0001e20000100800 */
[----:B----4-:R-:W-:-:S03]  /*33a0*/  LEA.HI.X.SX32 R0, R11, R4, 0x1, P4 ;  /* 0x000000040b007211 */ /* 0x010fc600020f0eff */
[----:B------:R1:W-:Y:S04]  /*33b0*/  STL [R1+0x700], R2 ;  /* 0x0007000201007387 */ /* 0x0003e80000100800 */
[----:B------:R4:W-:Y:S01]  /*33c0*/  STL [R1+0x704], R0 ;  /* 0x0007040001007387 */ /* 0x0009e20000100800 */
[-C--:B0-----:R-:W-:Y:S02]  /*33d0*/  LEA.HI.X.SX32 R3, R9, R4.reuse, 0x1, P3 ;  /* 0x0000000409037211 */ /* 0x081fe400018f0eff */
[----:B-1----:R-:W-:-:S03]  /*33e0*/  LEA.HI.X.SX32 R2, R8, R4, 0x1, P2 ;  /* 0x0000000408027211 */ /* 0x002fc600010f0eff */
[----:B------:R-:W-:Y:S01]  /*33f0*/  STL [R1+0x708], R3 ;  /* 0x0007080301007387 */ /* 0x000fe20000100800 */
[----:B----4-:R-:W-:-:S03]  /*3400*/  LEA.HI.X.SX32 R0, R10, R4, 0x1, P1 ;  /* 0x000000040a007211 */ /* 0x010fc600008f0eff */
[----:B------:R0:W-:Y:S04]  /*3410*/  STL [R1+0x70c], R2 ;  /* 0x00070c0201007387 */ /* 0x0001e80000100800 */
[----:B------:R-:W-:Y:S04]  /*3420*/  STL [R1+0x6f4], R0 ;  /* 0x0006f40001007387 */ /* 0x000fe80000100800 */
[----:B------:R-:W-:Y:S04]  /*3430*/  STL [R1+0x2f4], RZ ;  /* 0x0002f4ff01007387 */ /* 0x000fe80000100800 */
        /* <DEDUP_REMOVED lines=35> */
[----:B------:R-:W-:Y:S01]  /*3670*/  STL [R1+0xdc], RZ ;  /* 0x0000dcff01007387 */ /* 0x000fe20000100800 */
[----:B0-----:R-:W-:-:S03]  /*3680*/  IMAD.MOV.U32 R2, RZ, RZ, c[0x0][0x188] ;  /* 0x00006200ff027624 */ /* 0x001fc600078e00ff */
[----:B------:R-:W-:Y:S04]  /*3690*/  STL [R1+0xf0], RZ ;  /* 0x0000f0ff01007387 */ /* 0x000fe80000100800 */
[----:B------:R-:W-:Y:S04]  /*36a0*/  STL [R1+0xf4], RZ ;  /* 0x0000f4ff01007387 */ /* 0x000fe80000100800 */
[----:B------:R-:W-:Y:S04]  /*36b0*/  STL [R1+0xf8], RZ ;  /* 0x0000f8ff01007387 */ /* 0x000fe80000100800 */
[----:B------:R-:W-:Y:S01]  /*36c0*/  STL [R1+0xfc], RZ ;  /* 0x0000fcff01007387 */ /* 0x000fe20000100800 */
[----:B------:R-:W-:-:S03]  /*36d0*/  IMAD R26, R2, 0x5f, RZ ;  /* 0x0000005f021a7824 */ /* 0x000fc600078e02ff */
[----:B------:R-:W-:Y:S01]  /*36e0*/  STL [R1+0x110], RZ ;  /* 0x000110ff01007387 */ /* 0x000fe20000100800 */
[----:B------:R-:W-:-:S03]  /*36f0*/  IMAD R23, R2, 0x5b, RZ ;  /* 0x0000005b02177824 */ /* 0x000fc600078e02ff */
[----:B------:R-:W-:Y:S01]  /*3700*/  STL [R1+0x114], RZ ;  /* 0x000114ff01007387 */ /* 0x000fe20000100800 */
[----:B------:R-:W-:-:S03]  /*3710*/  IMAD R20, R2, 0x57, RZ ;  /* 0x0000005702147824 */ /* 0x000fc600078e02ff */
[----:B------:R-:W-:Y:S04]  /*3720*/  STL [R1+0x118], RZ ;  /* 0x000118ff01007387 */ /* 0x000fe80000100800 */
[----:B------:R-:W-:Y:S04]  /*3730*/  STL [R1+0x11c], RZ ;  /* 0x00011cff01007387 */ /* 0x000fe80000100800 */
[----:B------:R-:W-:Y:S04]  /*3740*/  STL [R1+0x100], RZ ;  /* 0x000100ff01007387 */ /* 0x000fe80000100800 */
[----:B------:R-:W-:Y:S04]  /*3750*/  STL [R1+0x104], RZ ;  /* 0x000104ff01007387 */ /* 0x000fe80000100800 */
[----:B------:R-:W-:Y:S01]  /*3760*/  STL [R1+0x108], RZ ;  /* 0x000108ff01007387 */ /* 0x000fe20000100800 */
[----:B--2---:R-:W-:-:S03]  /*3770*/  ISETP.GE.AND P1, PT, R28, RZ, PT ;  /* 0x000000ff1c00720c */ /* 0x004fc60003f26270 */
[----:B------:R-:W-:Y:S04]  /*3780*/  STL [R1+0x10c], RZ ;  /* 0x00010cff01007387 */ /* 0x000fe80000100800 */
[----:B------:R-:W-:Y:S04]  /*3790*/  STL [R1+0x82c], R26 ;  /* 0x00082c1a01007387 */ /* 0x000fe80000100800 */
[----:B------:R-:W-:Y:S04]  /*37a0*/  STL [R1+0x830], R23 ;  /* 0x0008301701007387 */ /* 0x000fe80000100800 */
[----:B------:R0:W-:Y:S04]  /*37b0*/  STL [R1+0x834], R20 ;  /* 0x0008341401007387 */ /* 0x0001e80000100800 */
[----:B------:R-:W2:Y:S01]  /*37c0*/  LDL.LU R28, [R1+0x60] ;  /* 0x00006000011c7983 */ /* 0x000ea20000300800 */
[----:B------:R-:W-:Y:S01]  /*37d0*/  ISETP.NE.AND P0, PT, RZ, c[0x0][0x178], PT ;  /* 0x00005e00ff007a0c */ /* 0x000fe20003f05270 */
[----:B---3--:R-:W-:-:S12]  /*37e0*/  @!P1 IMAD.MOV R27, RZ, RZ, -R27 ;  /* 0x000000ffff1b9224 */ /* 0x008fd800078e0a1b */
[----:B------:R-:W-:-:S05]  /*37f0*/  @!P0 LOP3.LUT R27, RZ, c[0x0][0x178], RZ, 0x33, !PT ;  /* 0x00005e00ff1b8a12 */ /* 0x000fca00078e33ff */
[----:B------:R-:W-:-:S05]  /*3800*/  IMAD R27, R27, c[0x0][0x184], RZ ;  /* 0x000061001b1b7a24 */ /* 0x000fca00078e02ff */
[C---:B0-----:R-:W-:Y:S02]  /*3810*/  LEA R20, P0, R27.reuse, c[0x0][0x160], 0x1 ;  /* 0x000058001b147a11 */ /* 0x041fe400078008ff */
[----:B--2---:R-:W-:Y:S02]  /*3820*/  SHF.R.S32.HI R26, RZ, 0x7, R28 ;  /* 0x00000007ff1a7819 */ /* 0x004fe4000001141c */
[----:B------:R-:W-:-:S03]  /*3830*/  LEA.HI.X.SX32 R28, R27, c[0x0][0x164], 0x1, P0 ;  /* 0x000059001b1c7a11 */ /* 0x000fc600000f0eff */
[----:B------:R-:W-:Y:S04]  /*3840*/  STL [R1+0x7f4], R26 ;  /* 0x0007f41a01007387 */ /* 0x000fe80000100800 */
[----:B------:R0:W-:Y:S04]  /*3850*/  STL [R1+0x200], R20 ;  /* 0x0002001401007387 */ /* 0x0001e80000100800 */
[----:B------:R-:W2:Y:S01]  /*3860*/  LDL R27, [R1+0x200] ;  /* 0x00020000011b7983 */ /* 0x000ea20000100800 */
[----:B------:R-:W-:-:S05]  /*3870*/  IMAD.SHL.U32 R3, R2, 0x80, RZ ;  /* 0x0000008002037824 */ /* 0x000fca00078e00ff */
[----:B------:R-:W-:Y:S01]  /*3880*/  SHF.R.S32.HI R0, RZ, 0x1f, R3 ;  /* 0x0000001fff007819 */ /* 0x000fe20000011403 */
[----:B0-----:R-:W-:-:S03]  /*3890*/  IMAD R20, R2, 0xfa, RZ ;  /* 0x000000fa02147824 */ /* 0x001fc600078e02ff */
[----:B------:R-:W-:Y:S01]  /*38a0*/  SHF.L.U64.HI R0, R3, 0x1, R0 ;  /* 0x0000000103007819 */ /* 0x000fe20000010200 */
[C---:B------:R-:W-:Y:S02]  /*38b0*/  IMAD R3, R2.reuse, 0xfe, RZ ;  /* 0x000000fe02037824 */ /* 0x040fe400078e02ff */
[C---:B------:R-:W-:Y:S02]  /*38c0*/  IMAD R26, R2.reuse, 0xf6, RZ ;  /* 0x000000f6021a7824 */ /* 0x040fe400078e02ff */
[C---:B------:R-:W-:Y:S02]  /*38d0*/  IMAD R23, R2.reuse, 0xae, RZ ;  /* 0x000000ae02177824 */ /* 0x040fe400078e02ff */
[C---:B------:R-:W-:Y:S02]  /*38e0*/  IMAD R17, R2.reuse, 0x53, RZ ;  /* 0x0000005302117824 */ /* 0x040fe400078e02ff */
[C---:B------:R-:W-:Y:S02]  /*38f0*/  IMAD R29, R2.reuse, 0xa6, RZ ;  /* 0x000000a6021d7824 */ /* 0x040fe400078e02ff */
[----:B------:R-:W-:-:S02]  /*3900*/  IMAD R25, R2, 0xa2, RZ ;  /* 0x000000a202197824 */ /* 0x000fc400078e02ff */
        /* <DEDUP_REMOVED lines=17> */
[----:B------:R-:W-:Y:S01]  /*3a20*/  IMAD R6, R2, 0xd4, RZ ;  /* 0x000000d402067824 */ /* 0x000fe200078e02ff */
[----:B--2---:R-:W-:-:S02]  /*3a30*/  IADD3 R3, P2, R3, R27, RZ ;  /* 0x0000001b03037210 */ /* 0x004fc40007f5e0ff */
[-C--:B------:R-:W-:Y:S02]  /*3a40*/  IADD3 R20, P4, R20, R27.reuse, RZ ;  /* 0x0000001b14147210 */ /* 0x080fe40007f9e0ff */
[----:B------:R-:W-:Y:S01]  /*3a50*/  IADD3 R26, P5, R26, R27, RZ ;  /* 0x0000001b1a1a7210 */ /* 0x000fe20007fbe0ff */
[----:B------:R0:W-:Y:S04]  /*3a60*/  STL [R1+0x300], R3 ;  /* 0x0003000301007387 */ /* 0x0001e80000100800 */
[----:B------:R1:W-:Y:S04]  /*3a70*/  STL [R1+0x310], R20 ;  /* 0x0003101401007387 */ /* 0x0003e80000100800 */
[----:B------:R2:W-:Y:S01]  /*3a80*/  STL [R1+0x320], R26 ;  /* 0x0003201a01007387 */ /* 0x0005e20000100800 */
[----:B0-----:R-:W-:-:S02]  /*3a90*/  IMAD R3, R2, 0xf2, RZ ;  /* 0x000000f202037824 */ /* 0x001fc400078e02ff */
[----:B-1----:R-:W-:-:S03]  /*3aa0*/  IMAD R20, R2, 0xee, RZ ;  /* 0x000000ee02147824 */ /* 0x002fc600078e02ff */
[-C--:B------:R-:W-:Y:S01]  /*3ab0*/  IADD3 R3, P6, R3, R27.reuse, RZ ;  /* 0x0000001b03037210 */ /* 0x080fe20007fde0ff */
[----:B--2---:R-:W-:Y:S01]  /*3ac0*/  IMAD R26, R2, 0xea, RZ ;  /* 0x000000ea021a7824 */ /* 0x004fe200078e02ff */
[-C--:B------:R-:W-:Y:S01]  /*3ad0*/  IADD3 R20, P0, R20, R27.reuse, RZ ;  /* 0x0000001b14147210 */ /* 0x080fe20007f1e0ff */
[----:B------:R-:W-:Y:S03]  /*3ae0*/  STL [R1+0x1fc], R28 ;  /* 0x0001fc1c01007387 */ /* 0x000fe60000100800 */
[----:B------:R-:W-:Y:S01]  /*3af0*/  IADD3 R26, P3, R26, R27, RZ ;  /* 0x0000001b1a1a7210 */ /* 0x000fe20007f7e0ff */
[----:B------:R0:W-:Y:S04]  /*3b00*/  STL [R1+0x330], R3 ;  /* 0x0003300301007387 */ /* 0x0001e80000100800 */
[----:B------:R1:W-:Y:S04]  /*3b10*/  STL [R1+0x340], R20 ;  /* 0x0003401401007387 */ /* 0x0003e80000100800 */
[----:B------:R2:W-:Y:S01]  /*3b20*/  STL [R1+0x350], R26 ;  /* 0x0003501a01007387 */ /* 0x0005e20000100800 */
[----:B0-----:R-:W-:-:S02]  /*3b30*/  IMAD R3, R2, 0x7f, RZ ;  /* 0x0000007f02037824 */ /* 0x001fc400078e02ff */
[C---:B-1----:R-:W-:Y:S02]  /*3b40*/  IMAD R20, R2.reuse, 0xe2, RZ ;  /* 0x000000e202147824 */ /* 0x042fe400078e02ff */
[C---:B--2---:R-:W-:Y:S02]  /*3b50*/  IMAD R26, R2.reuse, 0x7d, RZ ;  /* 0x0000007d021a7824 */ /* 0x044fe400078e02ff */
[----:B------:R-:W-:Y:S01]  /*3b60*/  IMAD R2, R2, 0xe6, RZ ;  /* 0x000000e602027824 */ /* 0x000fe200078e02ff */
[----:B------:R-:W-:-:S04]  /*3b70*/  LEA.HI.X.SX32 R3, R3, R28, 0x1, P2 ;  /* 0x0000001c03037211 */ /* 0x000fc800010f0eff */
[-C--:B------:R-:W-:Y:S02]  /*3b80*/  IADD3 R2, P1, R2, R27.reuse, RZ ;  /* 0x0000001b02027210 */ /* 0x080fe40007f3e0ff */
[----:B------:R-:W-:Y:S02]  /*3b90*/  IADD3 R20, P2, R20, R27, RZ ;  /* 0x0000001b14147210 */ /* 0x000fe40007f5e0ff */
[----:B------:R-:W-:Y:S01]  /*3ba0*/  LEA.HI.X.SX32 R26, R26, R28, 0x1, P4 ;  /* 0x0000001c1a1a7211 */ /* 0x000fe200020f0eff */
[----:B------:R0:W-:Y:S04]  /*3bb0*/  STL [R1+0x360], R2 ;  /* 0x0003600201007387 */ /* 0x0001e80000100800 */
[----:B------:R1:W-:Y:S04]  /*3bc0*/  STL [R1+0x2fc], R3 ;  /* 0x0002fc0301007387 */ /* 0x0003e80000100800 */
[----:B------:R2:W-:Y:S01]  /*3bd0*/  STL [R1+0x370], R20 ;  /* 0x0003701401007387 */ /* 0x0005e20000100800 */
[----:B0-----:R-:W-:-:S03]  /*3be0*/  IMAD.MOV.U32 R2, RZ, RZ, c[0x0][0x188] ;  /* 0x00006200ff027624 */ /* 0x001fc600078e00ff */
[----:B------:R0:W-:Y:S01]  /*3bf0*/  STL [R1+0x30c], R26 ;  /* 0x00030c1a01007387 */ /* 0x0001e20000100800 */
[C---:B-1----:R-:W-:Y:S02]  /*3c00*/  IMAD R3, R2.reuse, 0x7b, RZ ;  /* 0x0000007b02037824 */ /* 0x042fe400078e02ff */
[C---:B--2---:R-:W-:Y:S02]  /*3c10*/  IMAD R20, R2.reuse, 0xda, RZ ;  /* 0x000000da02147824 */ /* 0x044fe400078e02ff */
[C---:B0-----:R-:W-:Y:S02]  /*3c20*/  IMAD R26, R2.reuse, 0x79, RZ ;  /* 0x00000079021a7824 */ /* 0x041fe400078e02ff */
        /* <DEDUP_REMOVED lines=58> */
[----:B------:R1:W-:Y:S01]  /*3fd0*/  STL [R1+0x39c], R3 ;  /* 0x00039c0301007387 */ /* 0x0003e20000100800 */
[----:B0-----:R-:W-:-:S03]  /*3fe0*/  IMAD.MOV.U32 R2, RZ, RZ, c[0x0][0x188] ;  /* 0x00006200ff027624 */ /* 0x001fc600078e00ff */
[----:B------:R0:W-:Y:S01]  /*3ff0*/  STL [R1+0x410], R20 ;  /* 0x0004101401007387 */ /* 0x0001e20000100800 */
[----:B-1----:R-:W-:-:S03]  /*4000*/  IMAD R3, R2, 0xb2, RZ ;  /* 0x000000b202037824 */ /* 0x002fc600078e02ff */
[----:B------:R1:W-:Y:S01]  /*4010*/  STL [R1+0x3ac], R26 ;  /* 0x0003ac1a01007387 */ /* 0x0003e20000100800 */
[C---:B0-----:R-:W-:Y:S02]  /*4020*/  IMAD R20, R2.reuse, 0xb6, RZ ;  /* 0x000000b602147824 */ /* 0x041fe400078e02ff */
[C---:B-1----:R-:W-:Y:S02]  /*4030*/  IMAD R26, R2.reuse, 0x65, RZ ;  /* 0x00000065021a7824 */ /* 0x042fe400078e02ff */
[----:B------:R-:W-:Y:S01]  /*4040*/  IMAD R2, R2, 0x67, RZ ;  /* 0x0000006702027824 */ /* 0x000fe200078e02ff */
[----:B------:R-:W-:Y:S02]  /*4050*/  IADD3 R20, P0, R20, R27, RZ ;  /* 0x0000001b14147210 */ /* 0x000fe40007f1e0ff */
[-C--:B------:R-:W-:Y:S02]  /*4060*/  LEA.HI.X.SX32 R26, R26, R28.reuse, 0x1, P1 ;  /* 0x0000001c1a1a7211 */ /* 0x080fe400008f0eff */
[----:B------:R-:W-:-:S02]  /*4070*/  LEA.HI.X.SX32 R2, R2, R28, 0x1, P3 ;  /* 0x0000001c02027211 */ /* 0x000fc400018f0eff */
[-C--:B------:R-:W-:Y:S01]  /*4080*/  IADD3 R3, P3, R3, R27.reuse, RZ ;  /* 0x0000001b03037210 */ /* 0x080fe20007f7e0ff */
[----:B------:R0:W-:Y:S04]  /*4090*/  STL [R1+0x420], R20 ;  /* 0x0004201401007387 */ /* 0x0001e80000100800 */
[----:B0-----:R-:W2:Y:S04]  /*40a0*/  LDL.LU R20, [R1+0x834] ;  /* 0x0008340001147983 */ /* 0x001ea80000300800 */
[----:B------:R-:W-:Y:S04]  /*40b0*/  STL [R1+0x3bc], R2 ;  /* 0x0003bc0201007387 */ /* 0x000fe80000100800 */
[----:B------:R-:W-:Y:S04]  /*40c0*/  STL [R1+0x430], R3 ;  /* 0x0004300301007387 */ /* 0x000fe80000100800 */
[----:B------:R0:W-:Y:S01]  /*40d0*/  STL [R1+0x3cc], R26 ;  /* 0x0003cc1a01007387 */ /* 0x0001e20000100800 */
[----:B------:R-:W-:Y:S01]  /*40e0*/  IADD3 R23, P1, R23, R27, RZ ;  /* 0x0000001b17177210 */ /* 0x000fe20007f3e0ff */
[----:B0-----:R-:W-:-:S04]  /*40f0*/  IMAD.MOV.U32 R26, RZ, RZ, c[0x0][0x188] ;  /* 0x00006200ff1a7624 */ /* 0x001fc800078e00ff */
[----:B------:R-:W-:Y:S01]  /*4100*/  IMAD R26, R26, 0x63, RZ ;  /* 0x000000631a1a7824 */ /* 0x000fe200078e02ff */
[----:B------:R0:W-:Y:S04]  /*4110*/  STL [R1+0x440], R23 ;  /* 0x0004401701007387 */ /* 0x0001e80000100800 */
[----:B------:R-:W-:Y:S01]  /*4120*/  LEA.HI.X.SX32 R26, R26, R28, 0x1, P2 ;  /* 0x0000001c1a1a7211 */ /* 0x000fe200010f0eff */
[----:B0-----:R-:W3:Y:S04]  /*4130*/  LDL.LU R23, [R1+0x830] ;  /* 0x0008300001177983 */ /* 0x001ee80000300800 */
[----:B------:R0:W-:Y:S04]  /*4140*/  STL [R1+0x3dc], R26 ;  /* 0x0003dc1a01007387 */ /* 0x0001e80000100800 */
[----:B0-----:R-:W4:Y:S01]  /*4150*/  LDL.LU R26, [R1+0x82c] ;  /* 0x00082c00011a7983 */ /* 0x001f220000300800 */
[----:B------:R-:W-:-:S04]  /*4160*/  IMAD.MOV.U32 R2, RZ, RZ, c[0x0][0x188] ;  /* 0x00006200ff027624 */ /* 0x000fc800078e00ff */
[C---:B------:R-:W-:Y:S02]  /*4170*/  IMAD R3, R2.reuse, 0x61, RZ ;  /* 0x0000006102037824 */ /* 0x040fe400078e02ff */
[----:B------:R-:W-:-:S05]  /*4180*/  IMAD R2, R2, 0xaa, RZ ;  /* 0x000000aa02027824 */ /* 0x000fca00078e02ff */
[----:B------:R-:W-:Y:S02]  /*4190*/  IADD3 R2, P2, R2, R27, RZ ;  /* 0x0000001b02027210 */ /* 0x000fe40007f5e0ff */
[----:B------:R-:W-:-:S03]  /*41a0*/  LEA.HI.X.SX32 R3, R3, R28, 0x1, P4 ;  /* 0x0000001c03037211 */ /* 0x000fc600020f0eff */
[----:B------:R0:W-:Y:S01]  /*41b0*/  STL [R1+0x450], R2 ;  /* 0x0004500201007387 */ /* 0x0001e20000100800 */
[----:B------:R-:W-:-:S03]  /*41c0*/  IADD3 R29, P4, R29, R27, RZ ;  /* 0x0000001b1d1d7210 */ /* 0x000fc60007f9e0ff */
[----:B------:R1:W-:Y:S01]  /*41d0*/  STL [R1+0x3ec], R3 ;  /* 0x0003ec0301007387 */ /* 0x0003e20000100800 */
[----:B0-----:R-:W-:-:S04]  /*41e0*/  IMAD.MOV.U32 R2, RZ, RZ, c[0x0][0x188] ;  /* 0x00006200ff027624 */ /* 0x001fc800078e00ff */
[----:B-1----:R-:W-:Y:S01]  /*41f0*/  IMAD R3, R2, 0x5d, RZ ;  /* 0x0000005d02037824 */ /* 0x002fe200078e02ff */
[----:B------:R-:W-:Y:S04]  /*4200*/  STL [R1+0x460], R29 ;  /* 0x0004601d01007387 */ /* 0x000fe80000100800 */
[-C--:B------:R-:W-:Y:S02]  /*4210*/  LEA.HI.X.SX32 R3, R3, R28.reuse, 0x1, P6 ;  /* 0x0000001c03037211 */ /* 0x080fe400030f0eff */
[-C--:B------:R-:W-:Y:S02]  /*4220*/  IADD3 R24, P6, R24, R27.reuse, RZ ;  /* 0x0000001b18187210 */ /* 0x080fe40007fde0ff */
[----:B------:R-:W-:Y:S02]  /*4230*/  LEA.HI.X.SX32 R17, R17, R28, 0x1, P4 ;  /* 0x0000001c11117211 */ /* 0x000fe400020f0eff */
[----:B------:R-:W-:-:S02]  /*4240*/  IADD3 R16, P4, R16, R27, RZ ;  /* 0x0000001b10107210 */ /* 0x000fc40007f9e0ff */
[-C--:B------:R-:W-:Y:S02]  /*4250*/  LEA.HI.X.SX32 R14, R14, R28.reuse, 0x1, P6 ;  /* 0x0000001c0e0e7211 */ /* 0x080fe400030f0eff */
[-C--:B------:R-:W-:Y:S02]  /*4260*/  IADD3 R13, P6, R13, R27.reuse, RZ ;  /* 0x0000001b0d0d7210 */ /* 0x080fe40007fde0ff */
[-C--:B--2---:R-:W-:Y:S02]  /*4270*/  LEA.HI.X.SX32 R20, R20, R28.reuse, 0x1, P1 ;  /* 0x0000001c14147211 */ /* 0x084fe400008f0eff */
[-C--:B------:R-:W-:Y:S02]  /*4280*/  IADD3 R19, P1, R19, R27.reuse, RZ ;  /* 0x0000001b13137210 */ /* 0x080fe40007f3e0ff */
[----:B---3--:R-:W-:Y:S02]  /*4290*/  LEA.HI.X.SX32 R23, R23, R28, 0x1, P0 ;  /* 0x0000001c17177211 */ /* 0x008fe400000f0eff */
[----:B------:R-:W-:-:S02]  /*42a0*/  IADD3 R22, P0, R22, R27, RZ ;  /* 0x0000001b16167210 */ /* 0x000fc40007f1e0ff */
[----:B----4-:R-:W-:Y:S02]  /*42b0*/  LEA.HI.X.SX32 R26, R26, R28, 0x1, P5 ;  /* 0x0000001c1a1a7211 */ /* 0x010fe400028f0eff */
[----:B------:R-:W-:-:S03]  /*42c0*/  IADD3 R25, P5, R25, R27, RZ ;  /* 0x0000001b19197210 */ /* 0x000fc60007fbe0ff */
[----:B------:R-:W-:Y:S04]  /*42d0*/  STL [R1+0x3fc], R26 ;  /* 0x0003fc1a01007387 */ /* 0x000fe80000100800 */
[----:B------:R-:W-:Y:S04]  /*42e0*/  STL [R1+0x470], R25 ;  /* 0x0004701901007387 */ /* 0x000fe80000100800 */
[----:B------:R0:W-:Y:S02]  /*42f0*/  STL [R1+0x40c], R3 ;  /* 0x00040c0301007387 */ /* 0x0001e40000100800 */
[----:B0-----:R-:W-:-:S02]  /*4300*/  IMAD R3, R2, 0x59, RZ ;  /* 0x0000005902037824 */ /* 0x001fc400078e02ff */
[----:B------:R-:W-:Y:S03]  /*4310*/  STL [R1+0x480], R24 ;  /* 0x0004801801007387 */ /* 0x000fe60000100800 */
[----:B------:R-:W-:Y:S01]  /*4320*/  LEA.HI.X.SX32 R3, R3, R28, 0x1, P3 ;  /* 0x0000001c03037211 */ /* 0x000fe200018f0eff */
[----:B------:R-:W-:Y:S04]  /*4330*/  STL [R1+0x41c], R23 ;  /* 0x00041c1701007387 */ /* 0x000fe80000100800 */
[----:B------:R-:W-:Y:S01]  /*4340*/  STL [R1+0x490], R22 ;  /* 0x0004901601007387 */ /* 0x000fe20000100800 */
[----:B------:R-:W-:-:S03]  /*4350*/  IADD3 R21, P3, R21, R27, RZ ;  /* 0x0000001b15157210 */ /* 0x000fc60007f7e0ff */
[----:B------:R0:W-:Y:S02]  /*4360*/  STL [R1+0x42c], R3 ;  /* 0x00042c0301007387 */ /* 0x0001e40000100800 */
[----:B0-----:R-:W-:Y:S02]  /*4370*/  IMAD R3, R2, 0x55, RZ ;  /* 0x0000005502037824 */ /* 0x001fe400078e02ff */
        /* <DEDUP_REMOVED lines=19> */
[----:B------:R0:W-:Y:S01]  /*44b0*/  STL [R1+0x48c], R3 ;  /* 0x00048c0301007387 */ /* 0x0001e20000100800 */
[-C--:B------:R-:W-:Y:S02]  /*44c0*/  LEA.HI.X.SX32 R11, R11, R28.reuse, 0x1, P3 ;  /* 0x0000001c0b0b7211 */ /* 0x080fe400018f0eff */
[-C--:B------:R-:W-:Y:S01]  /*44d0*/  IADD3 R10, P3, R10, R27.reuse, RZ ;  /* 0x0000001b0a0a7210 */ /* 0x080fe20007f7e0ff */
[----:B0-----:R-:W-:Y:S01]  /*44e0*/  IMAD R3, R2, 0x49, RZ ;  /* 0x0000004902037824 */ /* 0x001fe200078e02ff */
[----:B------:R-:W-:Y:S04]  /*44f0*/  STL [R1+0x308], R12 ;  /* 0x0003080c01007387 */ /* 0x000fe80000100800 */
        /* <DEDUP_REMOVED lines=9> */
[-C--:B------:R-:W-:Y:S02]  /*4590*/  LEA.HI.X.SX32 R3, R3, R28.reuse, 0x1, P4 ;  /* 0x0000001c03037211 */ /* 0x080fe400020f0eff */
[----:B------:R-:W-:Y:S01]  /*45a0*/  IADD3 R4, P4, R4, R27, RZ ;  /* 0x0000001b04047210 */ /* 0x000fe20007f9e0ff */
[----:B------:R-:W-:Y:S01]  /*45b0*/  STL [R1+0x4bc], R8 ;  /* 0x0004bc0801007387 */ /* 0x000fe20000100800 */
[----:B------:R-:W-:-:S03]  /*45c0*/  LEA.HI.X.SX32 R5, R5, R28, 0x1, P5 ;  /* 0x0000001c05057211 */ /* 0x000fc600028f0eff */
[----:B------:R-:W-:Y:S04]  /*45d0*/  STL [R1+0x368], R7 ;  /* 0x0003680701007387 */ /* 0x000fe80000100800 */
[----:B------:R0:W-:Y:S04]  /*45e0*/  STL [R1+0x4cc], R3 ;  /* 0x0004cc0301007387 */ /* 0x0001e80000100800 */
[----:B------:R1:W-:Y:S01]  /*45f0*/  STL [R1+0x388], R4 ;  /* 0x0003880401007387 */ /* 0x0003e20000100800 */
[C---:B0-----:R-:W-:Y:S02]  /*4600*/  IMAD R3, R2.reuse, 0x41, RZ ;  /* 0x0000004102037824 */ /* 0x041fe400078e02ff */
[----:B-1----:R-:W-:Y:S01]  /*4610*/  IMAD R4, R2, 0x7e, RZ ;  /* 0x0000007e02047824 */ /* 0x002fe200078e02ff */
[----:B------:R0:W-:Y:S02]  /*4620*/  STL [R1+0x4dc], R5 ;  /* 0x0004dc0501007387 */ /* 0x0001e40000100800 */
[----:B------:R-:W-:-:S02]  /*4630*/  LEA.HI.X.SX32 R3, R3, R28, 0x1, P6 ;  /* 0x0000001c03037211 */ /* 0x000fc400030f0eff */
[-C--:B------:R-:W-:Y:S02]  /*4640*/  IADD3 R6, P6, R6, R27.reuse, RZ ;  /* 0x0000001b06067210 */ /* 0x080fe40007fde0ff */
[----:B0-----:R-:W-:-:S05]  /*4650*/  IADD3 R5, P5, R4, R27, RZ ;  /* 0x0000001b04057210 */ /* 0x001fca0007fbe0ff */
[----:B------:R0:W-:Y:S04]  /*4660*/  STL [R1+0x500], R5 ;  /* 0x0005000501007387 */ /* 0x0001e80000100800 */
[----:B------:R-:W-:Y:S04]  /*4670*/  STL [R1+0x4ec], R3 ;  /* 0x0004ec0301007387 */ /* 0x000fe80000100800 */
[----:B------:R1:W-:Y:S01]  /*4680*/  STL [R1+0x3a8], R6 ;  /* 0x0003a80601007387 */ /* 0x0003e20000100800 */
[----:B0-----:R-:W-:Y:S01]  /*4690*/  IMAD R5, R2, 0x7a, RZ ;  /* 0x0000007a02057824 */ /* 0x001fe200078e02ff */
[----:B-1----:R-:W-:Y:S01]  /*46a0*/  LEA.HI.X.SX32 R6, R4, R28, 0x1, P0 ;  /* 0x0000001c04067211 */ /* 0x002fe200000f0eff */
[----:B------:R-:W-:-:S02]  /*46b0*/  IMAD R4, R2, 0x3f, RZ ;  /* 0x0000003f02047824 */ /* 0x000fc400078e02ff */
[----:B------:R-:W-:Y:S02]  /*46c0*/  IMAD R3, R2, 0xcc, RZ ;  /* 0x000000cc02037824 */ /* 0x000fe400078e02ff */
[----:B------:R0:W-:Y:S01]  /*46d0*/  STL [R1+0x304], R6 ;  /* 0x0003040601007387 */ /* 0x0001e20000100800 */
[-C--:B------:R-:W-:Y:S02]  /*46e0*/  LEA.HI.X.SX32 R4, R4, R28.reuse, 0x1, P5 ;  /* 0x0000001c04047211 */ /* 0x080fe400028f0eff */
[-C--:B------:R-:W-:Y:S02]  /*46f0*/  IADD3 R3, P5, R3, R27.reuse, RZ ;  /* 0x0000001b03037210 */ /* 0x080fe40007fbe0ff */
[C---:B0-----:R-:W-:Y:S02]  /*4700*/  IADD3 R6, P0, R5.reuse, R27, RZ ;  /* 0x0000001b05067210 */ /* 0x041fe40007f1e0ff */
[----:B------:R-:W-:-:S03]  /*4710*/  LEA.HI.X.SX32 R5, R5, R28, 0x1, P3 ;  /* 0x0000001c05057211 */ /* 0x000fc600018f0eff */
[----:B------:R0:W-:Y:S04]  /*4720*/  STL [R1+0x510], R6 ;  /* 0x0005100601007387 */ /* 0x0001e80000100800 */
[----:B------:R1:W-:Y:S01]  /*4730*/  STL [R1+0x4fc], R4 ;  /* 0x0004fc0401007387 */ /* 0x0003e20000100800 */
[----:B0-----:R-:W-:-:S03]  /*4740*/  IMAD R6, R2, 0x76, RZ ;  /* 0x0000007602067824 */ /* 0x001fc600078e02ff */
[----:B------:R0:W-:Y:S01]  /*4750*/  STL [R1+0x3c8], R3 ;  /* 0x0003c80301007387 */ /* 0x0001e20000100800 */
[----:B-1----:R-:W-:-:S03]  /*4760*/  IMAD R4, R2, 0x3d, RZ ;  /* 0x0000003d02047824 */ /* 0x002fc600078e02ff */
[----:B------:R1:W-:Y:S01]  /*4770*/  STL [R1+0x324], R5 ;  /* 0x0003240501007387 */ /* 0x0003e20000100800 */
[----:B0-----:R-:W-:Y:S01]  /*4780*/  IMAD R3, R2, 0xc4, RZ ;  /* 0x000000c402037824 */ /* 0x001fe200078e02ff */
[----:B-1----:R-:W-:Y:S02]  /*4790*/  IADD3 R5, P3, R6, R27, RZ ;  /* 0x0000001b06057210 */ /* 0x002fe40007f7e0ff */
[-C--:B------:R-:W-:Y:S01]  /*47a0*/  LEA.HI.X.SX32 R4, R4, R28.reuse, 0x1, P0 ;  /* 0x0000001c04047211 */ /* 0x080fe200000f0eff */
[----:B------:R-:W-:Y:S02]  /*47b0*/  IMAD R7, R2, 0x72, RZ ;  /* 0x0000007202077824 */ /* 0x000fe400078e02ff */
[----:B------:R0:W-:Y:S01]  /*47c0*/  STL [R1+0x520], R5 ;  /* 0x0005200501007387 */ /* 0x0001e20000100800 */
[----:B------:R-:W-:-:S03]  /*47d0*/  LEA.HI.X.SX32 R6, R6, R28, 0x1, P1 ;  /* 0x0000001c06067211 */ /* 0x000fc600008f0eff */
[----:B------:R1:W-:Y:S01]  /*47e0*/  STL [R1+0x50c], R4 ;  /* 0x00050c0401007387 */ /* 0x0003e20000100800 */
[-C--:B0-----:R-:W-:Y:S01]  /*47f0*/  IADD3 R5, P0, R3, R27.reuse, RZ ;  /* 0x0000001b03057210 */ /* 0x081fe20007f1e0ff */
[C---:B------:R-:W-:Y:S02]  /*4800*/  IMAD R3, R2.reuse, 0xbc, RZ ;  /* 0x000000bc02037824 */ /* 0x040fe400078e02ff */
[----:B-1----:R-:W-:Y:S02]  /*4810*/  IMAD R4, R2, 0x3b, RZ ;  /* 0x0000003b02047824 */ /* 0x002fe400078e02ff */
[----:B------:R0:W-:Y:S04]  /*4820*/  STL [R1+0x3e8], R5 ;  /* 0x0003e80501007387 */ /* 0x0001e80000100800 */
[----:B------:R1:W-:Y:S01]  /*4830*/  STL [R1+0x344], R6 ;  /* 0x0003440601007387 */ /* 0x0003e20000100800 */
[----:B0-----:R-:W-:-:S02]  /*4840*/  IADD3 R5, P1, R7, R27, RZ ;  /* 0x0000001b07057210 */ /* 0x001fc40007f3e0ff */
[----:B-1----:R-:W-:-:S03]  /*4850*/  LEA.HI.X.SX32 R6, R4, R28, 0x1, P3 ;  /* 0x0000001c04067211 */ /* 0x002fc600018f0eff */
[----:B------:R0:W-:Y:S01]  /*4860*/  STL [R1+0x530], R5 ;  /* 0x0005300501007387 */ /* 0x0001e20000100800 */
[----:B------:R-:W-:-:S03]  /*4870*/  IMAD R8, R2, 0x6e, RZ ;  /* 0x0000006e02087824 */ /* 0x000fc600078e02ff */
[----:B------:R1:W-:Y:S01]  /*4880*/  STL [R1+0x51c], R6 ;  /* 0x00051c0601007387 */ /* 0x0003e20000100800 */
[-C--:B0-----:R-:W-:Y:S01]  /*4890*/  IADD3 R5, P3, R3, R27.reuse, RZ ;  /* 0x0000001b03057210 */ /* 0x081fe20007f7e0ff */
[C---:B------:R-:W-:Y:S02]  /*48a0*/  IMAD R4, R2.reuse, 0x39, RZ ;  /* 0x0000003902047824 */ /* 0x040fe400078e02ff */
[----:B------:R-:W-:Y:S02]  /*48b0*/  IMAD R3, R2, 0xb4, RZ ;  /* 0x000000b402037824 */ /* 0x000fe400078e02ff */
[----:B------:R0:W-:Y:S01]  /*48c0*/  STL [R1+0x408], R5 ;  /* 0x0004080501007387 */ /* 0x0001e20000100800 */
[-C--:B-1----:R-:W-:Y:S02]  /*48d0*/  LEA.HI.X.SX32 R6, R4, R28.reuse, 0x1, P1 ;  /* 0x0000001c04067211 */ /* 0x082fe400008f0eff */
[----:B0-----:R-:W-:Y:S02]  /*48e0*/  LEA.HI.X.SX32 R5, R7, R28, 0x1, P2 ;  /* 0x0000001c07057211 */ /* 0x001fe400010f0eff */
[----:B------:R-:W-:-:S03]  /*48f0*/  IADD3 R7, P2, R8, R27, RZ ;  /* 0x0000001b08077210 */ /* 0x000fc60007f5e0ff */
[----:B------:R0:W-:Y:S01]  /*4900*/  STL [R1+0x364], R5 ;  /* 0x0003640501007387 */ /* 0x0001e20000100800 */
[----:B------:R-:W-:-:S03]  /*4910*/  IMAD R9, R2, 0x6a, RZ ;  /* 0x0000006a02097824 */ /* 0x000fc600078e02ff */
[----:B------:R-:W-:Y:S01]  /*4920*/  STL [R1+0x540], R7 ;  /* 0x0005400701007387 */ /* 0x000fe20000100800 */
[----:B0-----:R-:W-:-:S03]  /*4930*/  IADD3 R5, P1, R3, R27, RZ ;  /* 0x0000001b03057210 */ /* 0x001fc60007f3e0ff */
[----:B------:R-:W-:Y:S01]  /*4940*/  STL [R1+0x52c], R6 ;  /* 0x00052c0601007387 */ /* 0x000fe20000100800 */
[----:B------:R-:W-:-:S03]  /*4950*/  IMAD R4, R2, 0x37, RZ ;  /* 0x0000003702047824 */ /* 0x000fc600078e02ff */
[----:B------:R0:W-:Y:S01]  /*4960*/  STL [R1+0x428], R5 ;  /* 0x0004280501007387 */ /* 0x0001e20000100800 */
[----:B------:R-:W-:Y:S01]  /*4970*/  IMAD R3, R2, 0xac, RZ ;  /* 0x000000ac02037824 */ /* 0x000fe200078e02ff */
[-C--:B0-----:R-:W-:Y:S02]  /*4980*/  LEA.HI.X.SX32 R5, R8, R28.reuse, 0x1, P4 ;  /* 0x0000001c08057211 */ /* 0x081fe400020f0eff */
[----:B------:R-:W-:Y:S02]  /*4990*/  IADD3 R7, P4, R9, R27, RZ ;  /* 0x0000001b09077210 */ /* 0x000fe40007f9e0ff */
[----:B------:R-:W-:Y:S01]  /*49a0*/  LEA.HI.X.SX32 R6, R4, R28, 0x1, P2 ;  /* 0x0000001c04067211 */ /* 0x000fe200010f0eff */
        /* <DEDUP_REMOVED lines=84> */
[C---:B------:R-:W-:Y:S02]  /*4ef0*/  IMAD R3, R2.reuse, 0xd8, RZ ;  /* 0x000000d802037824 */ /* 0x040fe400078e02ff */
[----:B------:R-:W-:Y:S01]  /*4f00*/  IMAD R18, R2, 0x46, RZ ;  /* 0x0000004602127824 */ /* 0x000fe200078e02ff */
[-C--:B0-----:R-:W-:Y:S02]  /*4f10*/  LEA.HI.X.SX32 R5, R16, R28.reuse, 0x1, P6 ;  /* 0x0000001c10057211 */ /* 0x081fe400030f0eff */
[----:B------:R-:W-:Y:S02]  /*4f20*/  IADD3 R7, P6, R17, R27, RZ ;  /* 0x0000001b11077210 */ /* 0x000fe40007fde0ff */
[----:B------:R-:W-:Y:S01]  /*4f30*/  LEA.HI.X.SX32 R6, R4, R28, 0x1, P4 ;  /* 0x0000001c04067211 */ /* 0x000fe200020f0eff */
[----:B------:R0:W-:Y:S01]  /*4f40*/  STL [R1+0x484], R5 ;  /* 0x0004840501007387 */ /* 0x0001e20000100800 */
[----:B------:R-:W-:-:S03]  /*4f50*/  IMAD R4, R2, 0x25, RZ ;  /* 0x0000002502047824 */ /* 0x000fc600078e02ff */
[----:B------:R1:W-:Y:S01]  /*4f60*/  STL [R1+0x5d0], R7 ;  /* 0x0005d00701007387 */ /* 0x0003e20000100800 */
[----:B0-----:R-:W-:-:S03]  /*4f70*/  IADD3 R5, P4, R3, R27, RZ ;  /* 0x0000001b03057210 */ /* 0x001fc60007f9e0ff */
[----:B------:R0:W-:Y:S01]  /*4f80*/  STL [R1+0x5bc], R6 ;  /* 0x0005bc0601007387 */ /* 0x0001e20000100800 */
[C---:B------:R-:W-:Y:S01]  /*4f90*/  IMAD R3, R2.reuse, 0xc8, RZ ;  /* 0x000000c802037824 */ /* 0x040fe200078e02ff */
[-C--:B-1----:R-:W-:Y:S02]  /*4fa0*/  LEA.HI.X.SX32 R7, R17, R28.reuse, 0x1, P5 ;  /* 0x0000001c11077211 */ /* 0x082fe400028f0eff */
[----:B------:R1:W-:Y:S01]  /*4fb0*/  STL [R1+0x398], R5 ;  /* 0x0003980501007387 */ /* 0x0003e20000100800 */
[----:B------:R-:W-:Y:S01]  /*4fc0*/  IMAD R19, R2, 0x42, RZ ;  /* 0x0000004202137824 */ /* 0x000fe200078e02ff */
[----:B0-----:R-:W-:Y:S02]  /*4fd0*/  IADD3 R6, P5, R18, R27, RZ ;  /* 0x0000001b12067210 */ /* 0x001fe40007fbe0ff */
[----:B------:R-:W-:Y:S01]  /*4fe0*/  STL [R1+0x4a4], R7 ;  /* 0x0004a40701007387 */ /* 0x000fe20000100800 */
[----:B-1----:R-:W-:-:S03]  /*4ff0*/  LEA.HI.X.SX32 R5, R4, R28, 0x1, P6 ;  /* 0x0000001c04057211 */ /* 0x002fc600030f0eff */
[----:B------:R-:W-:Y:S01]  /*5000*/  STL [R1+0x5e0], R6 ;  /* 0x0005e00601007387 */ /* 0x000fe20000100800 */
[-C--:B------:R-:W-:Y:S01]  /*5010*/  IADD3 R4, P6, R3, R27.reuse, RZ ;  /* 0x0000001b03047210 */ /* 0x080fe20007fde0ff */
[----:B------:R-:W-:Y:S02]  /*5020*/  IMAD R3, R2, 0x23, RZ ;  /* 0x0000002302037824 */ /* 0x000fe400078e02ff */
[----:B------:R0:W-:Y:S04]  /*5030*/  STL [R1+0x5cc], R5 ;  /* 0x0005cc0501007387 */ /* 0x0001e80000100800 */
[----:B------:R1:W-:Y:S01]  /*5040*/  STL [R1+0x3d8], R4 ;  /* 0x0003d80401007387 */ /* 0x0003e20000100800 */
[----:B0-----:R-:W-:Y:S02]  /*5050*/  LEA.HI.X.SX32 R5, R18, R28, 0x1, P0 ;  /* 0x0000001c12057211 */ /* 0x001fe400000f0eff */
[----:B------:R-:W-:Y:S01]  /*5060*/  IADD3 R6, P0, R19, R27, RZ ;  /* 0x0000001b13067210 */ /* 0x000fe20007f1e0ff */
[----:B-1----:R-:W-:-:S02]  /*5070*/  IMAD R4, R2, 0xb8, RZ ;  /* 0x000000b802047824 */ /* 0x002fc400078e02ff */
[----:B------:R0:W-:Y:S01]  /*5080*/  STL [R1+0x4c4], R5 ;  /* 0x0004c40501007387 */ /* 0x0001e20000100800 */
[----:B------:R-:W-:-:S03]  /*5090*/  IMAD R20, R2, 0x7c, RZ ;  /* 0x0000007c02147824 */ /* 0x000fc600078e02ff */
[----:B------:R1:W-:Y:S01]  /*50a0*/  STL [R1+0x5f0], R6 ;  /* 0x0005f00601007387 */ /* 0x0003e20000100800 */
[C---:B------:R-:W-:Y:S01]  /*50b0*/  IMAD R21, R2.reuse, 0x3e, RZ ;  /* 0x0000003e02157824 */ /* 0x040fe200078e02ff */
[----:B0-----:R-:W-:Y:S01]  /*50c0*/  LEA.HI.X.SX32 R5, R3, R28, 0x1, P5 ;  /* 0x0000001c03057211 */ /* 0x001fe200028f0eff */
[----:B------:R-:W-:Y:S01]  /*50d0*/  IMAD R3, R2, 0x21, RZ ;  /* 0x0000002102037824 */ /* 0x000fe200078e02ff */
[----:B-1----:R-:W-:-:S03]  /*50e0*/  IADD3 R6, P5, R4, R27, RZ ;  /* 0x0000001b04067210 */ /* 0x002fc60007fbe0ff */
[----:B------:R0:W-:Y:S01]  /*50f0*/  STL [R1+0x5dc], R5 ;  /* 0x0005dc0501007387 */ /* 0x0001e20000100800 */
[-C--:B------:R-:W-:Y:S02]  /*5100*/  LEA.HI.X.SX32 R4, R19, R28.reuse, 0x1, P3 ;  /* 0x0000001c13047211 */ /* 0x080fe400018f0eff */
[----:B------:R-:W-:Y:S01]  /*5110*/  LEA.HI.X.SX32 R3, R3, R28, 0x1, P0 ;  /* 0x0000001c03037211 */ /* 0x000fe200000f0eff */
[----:B------:R1:W-:Y:S01]  /*5120*/  STL [R1+0x418], R6 ;  /* 0x0004180601007387 */ /* 0x0003e20000100800 */
[----:B0-----:R-:W-:-:S03]  /*5130*/  IADD3 R5, P3, R20, R27, RZ ;  /* 0x0000001b14057210 */ /* 0x001fc60007f7e0ff */
[----:B------:R0:W-:Y:S01]  /*5140*/  STL [R1+0x4e4], R4 ;  /* 0x0004e40401007387 */ /* 0x0001e20000100800 */
[----:B-1----:R-:W-:-:S03]  /*5150*/  IADD3 R6, P0, R21, R27, RZ ;  /* 0x0000001b15067210 */ /* 0x002fc60007f1e0ff */
[----:B------:R1:W-:Y:S01]  /*5160*/  STL [R1+0x508], R5 ;  /* 0x0005080501007387 */ /* 0x0003e20000100800 */
[C---:B------:R-:W-:Y:S02]  /*5170*/  IMAD R22, R2.reuse, 0x74, RZ ;  /* 0x0000007402167824 */ /* 0x040fe400078e02ff */
[----:B0-----:R-:W-:Y:S01]  /*5180*/  IMAD R4, R2, 0xa8, RZ ;  /* 0x000000a802047824 */ /* 0x001fe200078e02ff */
[----:B------:R0:W-:Y:S01]  /*5190*/  STL [R1+0x5ec], R3 ;  /* 0x0005ec0301007387 */ /* 0x0001e20000100800 */
[----:B-1----:R-:W-:-:S03]  /*51a0*/  LEA.HI.X.SX32 R5, R20, R28, 0x1, P1 ;  /* 0x0000001c14057211 */ /* 0x002fc600008f0eff */
[----:B------:R1:W-:Y:S01]  /*51b0*/  STL [R1+0x600], R6 ;  /* 0x0006000601007387 */ /* 0x0003e20000100800 */
[----:B------:R-:W-:-:S03]  /*51c0*/  IMAD R23, R2, 0x3a, RZ ;  /* 0x0000003a02177824 */ /* 0x000fc600078e02ff */
[----:B------:R2:W-:Y:S01]  /*51d0*/  STL [R1+0x314], R5 ;  /* 0x0003140501007387 */ /* 0x0005e20000100800 */
[----:B0-----:R-:W-:Y:S01]  /*51e0*/  IMAD R3, R2, 0x1f, RZ ;  /* 0x0000001f02037824 */ /* 0x001fe200078e02ff */
[-C--:B-1----:R-:W-:Y:S02]  /*51f0*/  IADD3 R6, P1, R4, R27.reuse, RZ ;  /* 0x0000001b04067210 */ /* 0x082fe40007f3e0ff */
[-C--:B------:R-:W-:Y:S02]  /*5200*/  LEA.HI.X.SX32 R4, R21, R28.reuse, 0x1, P3 ;  /* 0x0000001c15047211 */ /* 0x080fe400018f0eff */
[----:B--2---:R-:W-:Y:S01]  /*5210*/  IADD3 R5, P3, R22, R27, RZ ;  /* 0x0000001b16057210 */ /* 0x004fe20007f7e0ff */
[----:B------:R0:W-:Y:S01]  /*5220*/  STL [R1+0x458], R6 ;  /* 0x0004580601007387 */ /* 0x0001e20000100800 */
[----:B------:R-:W-:-:S03]  /*5230*/  LEA.HI.X.SX32 R3, R3, R28, 0x1, P0 ;  /* 0x0000001c03037211 */ /* 0x000fc600000f0eff */
[----:B------:R1:W-:Y:S01]  /*5240*/  STL [R1+0x504], R4 ;  /* 0x0005040401007387 */ /* 0x0003e20000100800 */
[----:B------:R-:W-:-:S03]  /*5250*/  IMAD R24, R2, 0x6c, RZ ;  /* 0x0000006c02187824 */ /* 0x000fc600078e02ff */
[----:B------:R2:W-:Y:S01]  /*5260*/  STL [R1+0x528], R5 ;  /* 0x0005280501007387 */ /* 0x0005e20000100800 */
[----:B0-----:R-:W-:Y:S01]  /*5270*/  IADD3 R6, P0, R23, R27, RZ ;  /* 0x0000001b17067210 */ /* 0x001fe20007f1e0ff */
[----:B-1----:R-:W-:Y:S02]  /*5280*/  IMAD R4, R2, 0x98, RZ ;  /* 0x0000009802047824 */ /* 0x002fe400078e02ff */
[----:B------:R0:W-:Y:S01]  /*5290*/  STL [R1+0x5fc], R3 ;  /* 0x0005fc0301007387 */ /* 0x0001e20000100800 */
[----:B--2---:R-:W-:-:S03]  /*52a0*/  LEA.HI.X.SX32 R5, R22, R28, 0x1, P2 ;  /* 0x0000001c16057211 */ /* 0x004fc600010f0eff */
        /* <DEDUP_REMOVED lines=17> */
[-C--:B------:R-:W-:Y:S01]  /*53c0*/  IADD3 R4, P4, R4, R27.reuse, RZ ;  /* 0x0000001b04047210 */ /* 0x080fe20007f9e0ff */
[C---:B------:R-:W-:Y:S02]  /*53d0*/  IMAD R29, R2.reuse, 0x32, RZ ;  /* 0x00000032021d7824 */ /* 0x040fe400078e02ff */
[----:B------:R2:W-:Y:S01]  /*53e0*/  STL [R1+0x394], R5 ;  /* 0x0003940501007387 */ /* 0x0005e20000100800 */
[----:B0-----:R-:W-:Y:S01]  /*53f0*/  IMAD R3, R2, 0x1b, RZ ;  /* 0x0000001b02037824 */ /* 0x001fe200078e02ff */
[----:B-1----:R-:W-:Y:S02]  /*5400*/  LEA.HI.X.SX32 R6, R25, R28, 0x1, P3 ;  /* 0x0000001c19067211 */ /* 0x002fe400018f0eff */
[----:B------:R0:W-:Y:S01]  /*5410*/  STL [R1+0x4d8], R4 ;  /* 0x0004d80401007387 */ /* 0x0001e20000100800 */
[----:B--2---:R-:W-:-:S03]  /*5420*/  IADD3 R5, P3, R26, R27, RZ ;  /* 0x0000001b1a057210 */ /* 0x004fc60007f7e0ff */
[----:B------:R1:W-:Y:S04]  /*5430*/  STL [R1+0x544], R6 ;  /* 0x0005440601007387 */ /* 0x0003e80000100800 */
[----:B------:R2:W-:Y:S01]  /*5440*/  STL [R1+0x568], R5 ;  /* 0x0005680501007387 */ /* 0x0005e20000100800 */
[-C--:B0-----:R-:W-:Y:S01]  /*5450*/  LEA.HI.X.SX32 R4, R3, R28.reuse, 0x1, P0 ;  /* 0x0000001c03047211 */ /* 0x081fe200000f0eff */
[----:B------:R-:W-:Y:S01]  /*5460*/  IMAD R3, R2, 0xf0, RZ ;  /* 0x000000f002037824 */ /* 0x000fe200078e02ff */
[----:B-1----:R-:W-:-:S03]  /*5470*/  LEA.HI.X.SX32 R6, R26, R28, 0x1, P6 ;  /* 0x0000001c1a067211 */ /* 0x002fc600030f0eff */
[----:B------:R0:W-:Y:S01]  /*5480*/  STL [R1+0x61c], R4 ;  /* 0x00061c0401007387 */ /* 0x0001e20000100800 */
[C---:B--2---:R-:W-:Y:S02]  /*5490*/  IADD3 R5, P0, R29.reuse, R27, RZ ;  /* 0x0000001b1d057210 */ /* 0x044fe40007f1e0ff */
[----:B------:R-:W-:-:S03]  /*54a0*/  LEA.HI.X.SX32 R8, R29, R28, 0x1, P3 ;  /* 0x0000001c1d087211 */ /* 0x000fc600018f0eff */
[----:B------:R1:W-:Y:S01]  /*54b0*/  STL [R1+0x630], R5 ;  /* 0x0006300501007387 */ /* 0x0003e20000100800 */
[----:B0-----:R-:W-:-:S03]  /*54c0*/  IMAD R4, R2, 0x5c, RZ ;  /* 0x0000005c02047824 */ /* 0x001fc600078e02ff */
[----:B------:R0:W-:Y:S02]  /*54d0*/  STL [R1+0x3d4], R6 ;  /* 0x0003d40601007387 */ /* 0x0001e40000100800 */
[-C--:B------:R-:W-:Y:S02]  /*54e0*/  IADD3 R7, P3, R4, R27.reuse, RZ ;  /* 0x0000001b04077210 */ /* 0x080fe40007f7e0ff */
[-C--:B-1----:R-:W-:Y:S01]  /*54f0*/  IADD3 R5, P6, R3, R27.reuse, RZ ;  /* 0x0000001b03057210 */ /* 0x082fe20007fde0ff */
[C---:B------:R-:W-:Y:S02]  /*5500*/  IMAD R3, R2.reuse, 0x19, RZ ;  /* 0x0000001902037824 */ /* 0x040fe400078e02ff */
[C---:B0-----:R-:W-:Y:S02]  /*5510*/  IMAD R6, R2.reuse, 0x2e, RZ ;  /* 0x0000002e02067824 */ /* 0x041fe400078e02ff */
[----:B------:R0:W-:Y:S04]  /*5520*/  STL [R1+0x338], R5 ;  /* 0x0003380501007387 */ /* 0x0001e80000100800 */
[----:B------:R-:W-:Y:S04]  /*5530*/  STL [R1+0x564], R8 ;  /* 0x0005640801007387 */ /* 0x000fe80000100800 */
[----:B------:R1:W-:Y:S01]  /*5540*/  STL [R1+0x588], R7 ;  /* 0x0005880701007387 */ /* 0x0003e20000100800 */
[----:B0-----:R-:W-:Y:S01]  /*5550*/  LEA.HI.X.SX32 R5, R3, R28, 0x1, P0 ;  /* 0x0000001c03057211 */ /* 0x001fe200000f0eff */
[----:B------:R-:W-:Y:S01]  /*5560*/  IMAD R3, R2, 0xd0, RZ ;  /* 0x000000d002037824 */ /* 0x000fe200078e02ff */
[----:B-1----:R-:W-:-:S03]  /*5570*/  IADD3 R7, P0, R6, R27, RZ ;  /* 0x0000001b06077210 */ /* 0x002fc60007f1e0ff */
[----:B------:R0:W-:Y:S04]  /*5580*/  STL [R1+0x62c], R5 ;  /* 0x00062c0501007387 */ /* 0x0001e80000100800 */
[----:B------:R1:W-:Y:S01]  /*5590*/  STL [R1+0x640], R7 ;  /* 0x0006400701007387 */ /* 0x0003e20000100800 */
[----:B0-----:R-:W-:Y:S01]  /*55a0*/  LEA.HI.X.SX32 R5, R4, R28, 0x1, P5 ;  /* 0x0000001c04057211 */ /* 0x001fe200028f0eff */
[----:B------:R-:W-:Y:S01]  /*55b0*/  IMAD R4, R2, 0x54, RZ ;  /* 0x0000005402047824 */ /* 0x000fe200078e02ff */
[----:B-1----:R-:W-:-:S03]  /*55c0*/  IADD3 R7, P5, R3, R27, RZ ;  /* 0x0000001b03077210 */ /* 0x002fc60007fbe0ff */
[----:B------:R0:W-:Y:S01]  /*55d0*/  STL [R1+0x414], R5 ;  /* 0x0004140501007387 */ /* 0x0001e20000100800 */
[-C--:B------:R-:W-:Y:S01]  /*55e0*/  LEA.HI.X.SX32 R8, R6, R28.reuse, 0x1, P3 ;  /* 0x0000001c06087211 */ /* 0x080fe200018f0eff */
[C---:B------:R-:W-:Y:S02]  /*55f0*/  IMAD R3, R2.reuse, 0x17, RZ ;  /* 0x0000001702037824 */ /* 0x040fe400078e02ff */
[----:B------:R1:W-:Y:S01]  /*5600*/  STL [R1+0x3b8], R7 ;  /* 0x0003b80701007387 */ /* 0x0003e20000100800 */
[----:B0-----:R-:W-:Y:S01]  /*5610*/  IMAD R5, R2, 0x2a, RZ ;  /* 0x0000002a02057824 */ /* 0x001fe200078e02ff */
[----:B-1----:R-:W-:Y:S02]  /*5620*/  IADD3 R7, P3, R4, R27, RZ ;  /* 0x0000001b04077210 */ /* 0x002fe40007f7e0ff */
[----:B------:R-:W-:Y:S01]  /*5630*/  STL [R1+0x584], R8 ;  /* 0x0005840801007387 */ /* 0x000fe20000100800 */
[----:B------:R-:W-:Y:S01]  /*5640*/  LEA.HI.X.SX32 R6, R3, R28, 0x1, P0 ;  /* 0x0000001c03067211 */ /* 0x000fe200000f0eff */
[----:B------:R-:W-:-:S02]  /*5650*/  IMAD R3, R2, 0xb0, RZ ;  /* 0x000000b002037824 */ /* 0x000fc400078e02ff */
[----:B------:R0:W-:Y:S04]  /*5660*/  STL [R1+0x5a8], R7 ;  /* 0x0005a80701007387 */ /* 0x0001e80000100800 */
[----:B------:R1:W-:Y:S01]  /*5670*/  STL [R1+0x63c], R6 ;  /* 0x00063c0601007387 */ /* 0x0003e20000100800 */
[----:B0-----:R-:W-:Y:S02]  /*5680*/  IADD3 R7, P0, R5, R27, RZ ;  /* 0x0000001b05077210 */ /* 0x001fe40007f1e0ff */
[----:B-1----:R-:W-:-:S03]  /*5690*/  LEA.HI.X.SX32 R6, R4, R28, 0x1, P1 ;  /* 0x0000001c04067211 */ /* 0x002fc600008f0eff */
[----:B------:R0:W-:Y:S01]  /*56a0*/  STL [R1+0x650], R7 ;  /* 0x0006500701007387 */ /* 0x0001e20000100800 */
[C---:B------:R-:W-:Y:S01]  /*56b0*/  IMAD R4, R2.reuse, 0x4c, RZ ;  /* 0x0000004c02047824 */ /* 0x040fe200078e02ff */
[----:B------:R-:W-:Y:S02]  /*56c0*/  LEA.HI.X.SX32 R8, R5, R28, 0x1, P3 ;  /* 0x0000001c05087211 */ /* 0x000fe400018f0eff */
[----:B------:R1:W-:Y:S01]  /*56d0*/  STL [R1+0x454], R6 ;  /* 0x0004540601007387 */ /* 0x0003e20000100800 */
[----:B0-----:R-:W-:Y:S01]  /*56e0*/  IADD3 R7, P1, R3, R27, RZ ;  /* 0x0000001b03077210 */ /* 0x001fe20007f3e0ff */
[----:B------:R-:W-:-:S04]  /*56f0*/  IMAD R3, R2, 0x15, RZ ;  /* 0x0000001502037824 */ /* 0x000fc800078e02ff */
[----:B------:R0:W-:Y:S01]  /*5700*/  STL [R1+0x438], R7 ;  /* 0x0004380701007387 */ /* 0x0001e20000100800 */
[----:B-1----:R-:W-:Y:S01]  /*5710*/  IMAD R6, R2, 0x26, RZ ;  /* 0x0000002602067824 */ /* 0x002fe200078e02ff */
[----:B------:R-:W-:Y:S02]  /*5720*/  LEA.HI.X.SX32 R5, R3, R28, 0x1, P0 ;  /* 0x0000001c03057211 */ /* 0x000fe400000f0eff */
[----:B------:R-:W-:Y:S01]  /*5730*/  STL [R1+0x5a4], R8 ;  /* 0x0005a40801007387 */ /* 0x000fe20000100800 */
[----:B0-----:R-:W-:Y:S01]  /*5740*/  IADD3 R7, P3, R4, R27, RZ ;  /* 0x0000001b04077210 */ /* 0x001fe20007f7e0ff */
[----:B------:R-:W-:-:S04]  /*5750*/  IMAD R3, R2, 0x90, RZ ;  /* 0x0000009002037824 */ /* 0x000fc800078e02ff */
[----:B------:R0:W-:Y:S04]  /*5760*/  STL [R1+0x5c8], R7 ;  /* 0x0005c80701007387 */ /* 0x0001e80000100800 */
[----:B------:R1:W-:Y:S01]  /*5770*/  STL [R1+0x64c], R5 ;  /* 0x00064c0501007387 */ /* 0x0003e20000100800 */
[----:B0-----:R-:W-:Y:S02]  /*5780*/  IADD3 R7, P0, R6, R27, RZ ;  /* 0x0000001b06077210 */ /* 0x001fe40007f1e0ff */
[----:B-1----:R-:W-:-:S03]  /*5790*/  LEA.HI.X.SX32 R5, R4, R28, 0x1, P2 ;  /* 0x0000001c04057211 */ /* 0x002fc600010f0eff */
[----:B------:R0:W-:Y:S01]  /*57a0*/  STL [R1+0x660], R7 ;  /* 0x0006600701007387 */ /* 0x0001e20000100800 */
[----:B------:R-:W-:-:S03]  /*57b0*/  IMAD R4, R2, 0x44, RZ ;  /* 0x0000004402047824 */ /* 0x000fc600078e02ff */
[----:B------:R1:W-:Y:S01]  /*57c0*/  STL [R1+0x494], R5 ;  /* 0x0004940501007387 */ /* 0x0003e20000100800 */
[----:B------:R-:W-:Y:S02]  /*57d0*/  LEA.HI.X.SX32 R8, R6, R28, 0x1, P3 ;  /* 0x0000001c06087211 */ /* 0x000fe400018f0eff */
[----:B0-----:R-:W-:Y:S01]  /*57e0*/  IADD3 R7, P2, R3, R27, RZ ;  /* 0x0000001b03077210 */ /* 0x001fe20007f5e0ff */
[----:B-1----:R-:W-:-:S04]  /*57f0*/  IMAD R5, R2, 0x13, RZ ;  /* 0x0000001302057824 */ /* 0x002fc800078e02ff */
[----:B------:R0:W-:Y:S01]  /*5800*/  STL [R1+0x4b8], R7 ;  /* 0x0004b80701007387 */ /* 0x0001e20000100800 */
[C---:B------:R-:W-:Y:S01]  /*5810*/  IMAD R3, R2.reuse, 0x22, RZ ;  /* 0x0000002202037824 */ /* 0x040fe200078e02ff */
[----:B------:R-:W-:Y:S01]  /*5820*/  LEA.HI.X.SX32 R6, R5, R28, 0x1, P0 ;  /* 0x0000001c05067211 */ /* 0x000fe200000f0eff */
[----:B------:R-:W-:Y:S01]  /*5830*/  IMAD R5, R2, 0xe0, RZ ;  /* 0x000000e002057824 */ /* 0x000fe200078e02ff */
[----:B------:R-:W-:Y:S01]  /*5840*/  STL [R1+0x5c4], R8 ;  /* 0x0005c40801007387 */ /* 0x000fe20000100800 */
[----:B0-----:R-:W-:-:S05]  /*5850*/  IADD3 R7, P3, R4, R27, RZ ;  /* 0x0000001b04077210 */ /* 0x001fca0007f7e0ff */
[----:B------:R0:W-:Y:S04]  /*5860*/  STL [R1+0x5e8], R7 ;  /* 0x0005e80701007387 */ /* 0x0001e80000100800 */
[----:B------:R1:W-:Y:S01]  /*5870*/  STL [R1+0x65c], R6 ;  /* 0x00065c0601007387 */ /* 0x0003e20000100800 */
[-C--:B0-----:R-:W-:Y:S02]  /*5880*/  IADD3 R7, P0, R3, R27.reuse, RZ ;  /* 0x0000001b03077210 */ /* 0x081fe40007f1e0ff */
[-C--:B-1----:R-:W-:Y:S01]  /*5890*/  LEA.HI.X.SX32 R6, R4, R28.reuse, 0x1, P4 ;  /* 0x0000001c04067211 */ /* 0x082fe200020f0eff */
[----:B------:R-:W-:Y:S01]  /*58a0*/  IMAD R4, R2, 0x78, RZ ;  /* 0x0000007802047824 */ /* 0x000fe200078e02ff */
[----:B------:R-:W-:Y:S01]  /*58b0*/  IADD3 R5, P4, R5, R27, RZ ;  /* 0x0000001b05057210 */ /* 0x000fe20007f9e0ff */
[----:B------:R0:W-:Y:S01]  /*58c0*/  STL [R1+0x670], R7 ;  /* 0x0006700701007387 */ /* 0x0001e20000100800 */
[----:B------:R-:W-:-:S03]  /*58d0*/  LEA.HI.X.SX32 R3, R3, R28, 0x1, P3 ;  /* 0x0000001c03037211 */ /* 0x000fc600018f0eff */
[----:B------:R1:W-:Y:S04]  /*58e0*/  STL [R1+0x4d4], R6 ;  /* 0x0004d40601007387 */ /* 0x0003e80000100800 */
[----:B------:R2:W-:Y:S01]  /*58f0*/  STL [R1+0x378], R5 ;  /* 0x0003780501007387 */ /* 0x0005e20000100800 */
[----:B0-----:R-:W-:Y:S01]  /*5900*/  IADD3 R7, P3, R4, R27, RZ ;  /* 0x0000001b04077210 */ /* 0x001fe20007f7e0ff */
[C---:B-1----:R-:W-:Y:S02]  /*5910*/  IMAD R6, R2.reuse, 0x11, RZ ;  /* 0x0000001102067824 */ /* 0x042fe400078e02ff */
[----:B------:R0:W-:Y:S01]  /*5920*/  STL [R1+0x5e4], R3 ;  /* 0x0005e40301007387 */ /* 0x0001e20000100800 */
[----:B--2---:R-:W-:Y:S02]  /*5930*/  IMAD R5, R2, 0x3c, RZ ;  /* 0x0000003c02057824 */ /* 0x004fe400078e02ff */
[-C--:B------:R-:W-:Y:S01]  /*5940*/  LEA.HI.X.SX32 R8, R6, R28.reuse, 0x1, P0 ;  /* 0x0000001c06087211 */ /* 0x080fe200000f0eff */
[----:B------:R1:W-:Y:S01]  /*5950*/  STL [R1+0x518], R7 ;  /* 0x0005180701007387 */ /* 0x0003e20000100800 */
[----:B------:R-:W-:Y:S01]  /*5960*/  LEA.HI.X.SX32 R6, R4, R28, 0x1, P6 ;  /* 0x0000001c04067211 */ /* 0x000fe200030f0eff */
[----:B------:R-:W-:-:S02]  /*5970*/  IMAD R4, R2, 0xa0, RZ ;  /* 0x000000a002047824 */ /* 0x000fc400078e02ff */
[----:B0-----:R-:W-:Y:S01]  /*5980*/  IMAD R3, R2, 0x1e, RZ ;  /* 0x0000001e02037824 */ /* 0x001fe200078e02ff */
[----:B------:R-:W-:Y:S01]  /*5990*/  STL [R1+0x66c], R8 ;  /* 0x00066c0801007387 */ /* 0x000fe20000100800 */
[----:B-1----:R-:W-:-:S05]  /*59a0*/  IADD3 R7, P0, R5, R27, RZ ;  /* 0x0000001b05077210 */ /* 0x002fca0007f1e0ff */
        /* <DEDUP_REMOVED lines=10> */
[C---:B0-----:R-:W-:Y:S01]  /*5a50*/  IADD3 R7, P0, R5.reuse, R27, RZ ;  /* 0x0000001b05077210 */ /* 0x041fe20007f1e0ff */
[C---:B-1----:R-:W-:Y:S02]  /*5a60*/  IMAD R6, R2.reuse, 0xf, RZ ;  /* 0x0000000f02067824 */ /* 0x042fe400078e02ff */
[----:B------:R0:W-:Y:S01]  /*5a70*/  STL [R1+0x604], R3 ;  /* 0x0006040301007387 */ /* 0x0001e20000100800 */
[----:B--2---:R-:W-:Y:S02]  /*5a80*/  IMAD R4, R2, 0x34, RZ ;  /* 0x0000003402047824 */ /* 0x004fe400078e02ff */
[-C--:B------:R-:W-:Y:S01]  /*5a90*/  LEA.HI.X.SX32 R8, R6, R28.reuse, 0x1, P6 ;  /* 0x0000001c06087211 */ /* 0x080fe200030f0eff */
[----:B------:R1:W-:Y:S01]  /*5aa0*/  STL [R1+0x558], R7 ;  /* 0x0005580701007387 */ /* 0x0003e20000100800 */
[----:B------:R-:W-:Y:S01]  /*5ab0*/  LEA.HI.X.SX32 R6, R5, R28, 0x1, P5 ;  /* 0x0000001c05067211 */ /* 0x000fe200028f0eff */
[----:B0-----:R-:W-:-:S02]  /*5ac0*/  IMAD R3, R2, 0x1a, RZ ;  /* 0x0000001a02037824 */ /* 0x001fc400078e02ff */
[----:B------:R-:W-:Y:S01]  /*5ad0*/  STL [R1+0x67c], R8 ;  /* 0x00067c0801007387 */ /* 0x000fe20000100800 */
[----:B-1----:R-:W-:Y:S01]  /*5ae0*/  IADD3 R7, P6, R4, R27, RZ ;  /* 0x0000001b04077210 */ /* 0x002fe20007fde0ff */
        /* <DEDUP_REMOVED lines=8> */
[----:B0-----:R-:W-:Y:S01]  /*5b70*/  IADD3 R7, P0, R5, R27, RZ ;  /* 0x0000001b05077210 */ /* 0x001fe20007f1e0ff */
[----:B------:R-:W-:Y:S01]  /*5b80*/  IMAD R5, R2, 0xd, RZ ;  /* 0x0000000d02057824 */ /* 0x000fe200078e02ff */
[----:B-1----:R-:W-:-:S03]  /*5b90*/  LEA.HI.X.SX32 R6, R3, R28, 0x1, P6 ;  /* 0x0000001c03067211 */ /* 0x002fc600030f0eff */
[----:B------:R0:W-:Y:S01]  /*5ba0*/  STL [R1+0x3f8], R7 ;  /* 0x0003f80701007387 */ /* 0x0001e20000100800 */
[----:B------:R-:W-:Y:S01]  /*5bb0*/  IMAD R3, R2, 0x2c, RZ ;  /* 0x0000002c02037824 */ /* 0x000fe200078e02ff */
[----:B------:R-:W-:Y:S02]  /*5bc0*/  LEA.HI.X.SX32 R5, R5, R28, 0x1, P5 ;  /* 0x0000001c05057211 */ /* 0x000fe400028f0eff */
[----:B------:R1:W-:Y:S01]  /*5bd0*/  STL [R1+0x624], R6 ;  /* 0x0006240601007387 */ /* 0x0003e20000100800 */
[----:B0-----:R-:W-:-:S05]  /*5be0*/  IADD3 R7, P6, R4, R27, RZ ;  /* 0x0000001b04077210 */ /* 0x001fca0007fde0ff */
[----:B------:R0:W-:Y:S01]  /*5bf0*/  STL [R1+0x598], R7 ;  /* 0x0005980701007387 */ /* 0x0001e20000100800 */
[----:B-1----:R-:W-:Y:S01]  /*5c00*/  IMAD R6, R2, 0x16, RZ ;  /* 0x0000001602067824 */ /* 0x002fe200078e02ff */
[----:B------:R-:W-:Y:S02]  /*5c10*/  LEA.HI.X.SX32 R4, R4, R28, 0x1, P1 ;  /* 0x0000001c04047211 */ /* 0x000fe400008f0eff */
[----:B------:R1:W-:Y:S01]  /*5c20*/  STL [R1+0x68c], R5 ;  /* 0x00068c0501007387 */ /* 0x0003e20000100800 */
[----:B0-----:R-:W-:Y:S01]  /*5c30*/  IADD3 R7, P5, R3, R27, RZ ;  /* 0x0000001b03077210 */ /* 0x001fe20007fbe0ff */
[----:B-1----:R-:W-:-:S04]  /*5c40*/  IMAD R5, R2, 0x48, RZ ;  /* 0x0000004802057824 */ /* 0x002fc800078e02ff */
[----:B------:R0:W-:Y:S01]  /*5c50*/  STL [R1+0x648], R7 ;  /* 0x0006480701007387 */ /* 0x0001e20000100800 */
[----:B------:R-:W-:-:S03]  /*5c60*/  LEA.HI.X.SX32 R3, R3, R28, 0x1, P6 ;  /* 0x0000001c03037211 */ /* 0x000fc600030f0eff */
[----:B------:R1:W-:Y:S01]  /*5c70*/  STL [R1+0x434], R4 ;  /* 0x0004340401007387 */ /* 0x0003e20000100800 */
[-C--:B------:R-:W-:Y:S02]  /*5c80*/  IADD3 R8, P6, R5, R27.reuse, RZ ;  /* 0x0000001b05087210 */ /* 0x080fe40007fde0ff */
[----:B0-----:R-:W-:Y:S01]  /*5c90*/  IADD3 R7, P1, R6, R27, RZ ;  /* 0x0000001b06077210 */ /* 0x001fe20007f3e0ff */
[----:B-1----:R-:W-:-:S04]  /*5ca0*/  IMAD R4, R2, 0x24, RZ ;  /* 0x0000002402047824 */ /* 0x002fc800078e02ff */
[----:B------:R0:W-:Y:S04]  /*5cb0*/  STL [R1+0x6a0], R7 ;  /* 0x0006a00701007387 */ /* 0x0001e80000100800 */
[----:B------:R1:W-:Y:S04]  /*5cc0*/  STL [R1+0x594], R3 ;  /* 0x0005940301007387 */ /* 0x0003e80000100800 */
[----:B------:R2:W-:Y:S01]  /*5cd0*/  STL [R1+0x5d8], R8 ;  /* 0x0005d80801007387 */ /* 0x0005e20000100800 */
[----:B0-----:R-:W-:Y:S01]  /*5ce0*/  LEA.HI.X.SX32 R7, R6, R28, 0x1, P5 ;  /* 0x0000001c06077211 */ /* 0x001fe200028f0eff */
[----:B------:R-:W-:-:S02]  /*5cf0*/  IMAD R6, R2, 0x12, RZ ;  /* 0x0000001202067824 */ /* 0x000fc400078e02ff */
[----:B-1----:R-:W-:Y:S01]  /*5d00*/  IMAD R3, R2, 0xb, RZ ;  /* 0x0000000b02037824 */ /* 0x002fe200078e02ff */
[-C--:B--2---:R-:W-:Y:S01]  /*5d10*/  IADD3 R8, P5, R4, R27.reuse, RZ ;  /* 0x0000001b04087210 */ /* 0x084fe20007fbe0ff */
[----:B------:R0:W-:Y:S04]  /*5d20*/  STL [R1+0x644], R7 ;  /* 0x0006440701007387 */ /* 0x0001e80000100800 */
[----:B------:R1:W-:Y:S01]  /*5d30*/  STL [R1+0x668], R8 ;  /* 0x0006680801007387 */ /* 0x0003e20000100800 */
[----:B0-----:R-:W-:Y:S01]  /*5d40*/  LEA.HI.X.SX32 R7, R3, R28, 0x1, P1 ;  /* 0x0000001c03077211 */ /* 0x001fe200008f0eff */
[----:B------:R-:W-:Y:S01]  /*5d50*/  IMAD R3, R2, 0x70, RZ ;  /* 0x0000007002037824 */ /* 0x000fe200078e02ff */
[----:B-1----:R-:W-:-:S03]  /*5d60*/  IADD3 R8, P1, R6, R27, RZ ;  /* 0x0000001b06087210 */ /* 0x002fc60007f3e0ff */
[----:B------:R0:W-:Y:S01]  /*5d70*/  STL [R1+0x69c], R7 ;  /* 0x00069c0701007387 */ /* 0x0001e20000100800 */
[----:B------:R-:W-:-:S03]  /*5d80*/  LEA.HI.X.SX32 R5, R5, R28, 0x1, P2 ;  /* 0x0000001c05057211 */ /* 0x000fc600010f0eff */
[----:B------:R1:W-:Y:S01]  /*5d90*/  STL [R1+0x6b0], R8 ;  /* 0x0006b00801007387 */ /* 0x0003e20000100800 */
[-C--:B------:R-:W-:Y:S01]  /*5da0*/  LEA.HI.X.SX32 R4, R4, R28.reuse, 0x1, P6 ;  /* 0x0000001c04047211 */ /* 0x080fe200030f0eff */
[C---:B0-----:R-:W-:Y:S01]  /*5db0*/  IMAD R7, R2.reuse, 0x38, RZ ;  /* 0x0000003802077824 */ /* 0x041fe200078e02ff */
[-C--:B-1----:R-:W-:Y:S01]  /*5dc0*/  IADD3 R8, P2, R3, R27.reuse, RZ ;  /* 0x0000001b03087210 */ /* 0x082fe20007f5e0ff */
[----:B------:R0:W-:Y:S03]  /*5dd0*/  STL [R1+0x4b4], R5 ;  /* 0x0004b40501007387 */ /* 0x0001e60000100800 */
[----:B------:R-:W-:Y:S01]  /*5de0*/  IADD3 R9, P6, R7, R27, RZ ;  /* 0x0000001b07097210 */ /* 0x000fe20007fde0ff */
[----:B------:R1:W-:Y:S04]  /*5df0*/  STL [R1+0x538], R8 ;  /* 0x0005380801007387 */ /* 0x0003e80000100800 */
[----:B------:R2:W-:Y:S01]  /*5e00*/  STL [R1+0x5d4], R4 ;  /* 0x0005d40401007387 */ /* 0x0005e20000100800 */
[----:B0-----:R-:W-:Y:S01]  /*5e10*/  IMAD R5, R2, 0x1c, RZ ;  /* 0x0000001c02057824 */ /* 0x001fe200078e02ff */
[----:B-1----:R-:W-:-:S02]  /*5e20*/  LEA.HI.X.SX32 R8, R6, R28, 0x1, P5 ;  /* 0x0000001c06087211 */ /* 0x002fc400028f0eff */
[----:B------:R0:W-:Y:S01]  /*5e30*/  STL [R1+0x618], R9 ;  /* 0x0006180901007387 */ /* 0x0001e20000100800 */
[----:B--2---:R-:W-:-:S03]  /*5e40*/  IMAD R4, R2, 0x9, RZ ;  /* 0x0000000902047824 */ /* 0x004fc600078e02ff */
[----:B------:R1:W-:Y:S01]  /*5e50*/  STL [R1+0x664], R8 ;  /* 0x0006640801007387 */ /* 0x0003e20000100800 */
[----:B------:R-:W-:Y:S01]  /*5e60*/  IMAD R6, R2, 0xe, RZ ;  /* 0x0000000e02067824 */ /* 0x000fe200078e02ff */
[----:B0-----:R-:W-:Y:S02]  /*5e70*/  IADD3 R9, P5, R5, R27, RZ ;  /* 0x0000001b05097210 */ /* 0x001fe40007fbe0ff */
[----:B-1----:R-:W-:-:S03]  /*5e80*/  LEA.HI.X.SX32 R8, R4, R28, 0x1, P1 ;  /* 0x0000001c04087211 */ /* 0x002fc600008f0eff */
[----:B------:R0:W-:Y:S01]  /*5e90*/  STL [R1+0x688], R9 ;  /* 0x0006880901007387 */ /* 0x0001e20000100800 */
[----:B------:R-:W-:-:S03]  /*5ea0*/  IMAD R4, R2, 0x50, RZ ;  /* 0x0000005002047824 */ /* 0x000fc600078e02ff */
[----:B------:R1:W-:Y:S01]  /*5eb0*/  STL [R1+0x6ac], R8 ;  /* 0x0006ac0801007387 */ /* 0x0003e20000100800 */
[-C--:B0-----:R-:W-:Y:S02]  /*5ec0*/  IADD3 R9, P1, R6, R27.reuse, RZ ;  /* 0x0000001b06097210 */ /* 0x081fe40007f3e0ff */
[----:B-1----:R-:W-:Y:S01]  /*5ed0*/  LEA.HI.X.SX32 R8, R3, R28, 0x1, P4 ;  /* 0x0000001c03087211 */ /* 0x002fe200020f0eff */
[----:B------:R-:W-:Y:S02]  /*5ee0*/  IMAD R3, R2, 0x28, RZ ;  /* 0x0000002802037824 */ /* 0x000fe400078e02ff */
[----:B------:R0:W-:Y:S01]  /*5ef0*/  STL [R1+0x6c0], R9 ;  /* 0x0006c00901007387 */ /* 0x0001e20000100800 */
[----:B------:R-:W-:-:S03]  /*5f00*/  IADD3 R10, P4, R4, R27, RZ ;  /* 0x0000001b040a7210 */ /* 0x000fc60007f9e0ff */
[----:B------:R1:W-:Y:S01]  /*5f10*/  STL [R1+0x374], R8 ;  /* 0x0003740801007387 */ /* 0x0003e20000100800 */
[-C--:B0-----:R-:W-:Y:S02]  /*5f20*/  LEA.HI.X.SX32 R9, R7, R28.reuse, 0x1, P2 ;  /* 0x0000001c07097211 */ /* 0x081fe400010f0eff */
[----:B------:R-:W-:Y:S01]  /*5f30*/  IADD3 R7, P2, R3, R27, RZ ;  /* 0x0000001b03077210 */ /* 0x000fe20007f5e0ff */
[----:B-1----:R-:W-:Y:S01]  /*5f40*/  IMAD R8, R2, 0x14, RZ ;  /* 0x0000001402087824 */ /* 0x002fe200078e02ff */
[----:B------:R-:W-:Y:S01]  /*5f50*/  STL [R1+0x5b8], R10 ;  /* 0x0005b80a01007387 */ /* 0x000fe20000100800 */
[----:B------:R-:W-:-:S03]  /*5f60*/  LEA.HI.X.SX32 R5, R5, R28, 0x1, P6 ;  /* 0x0000001c05057211 */ /* 0x000fc600030f0eff */
[----:B------:R0:W-:Y:S04]  /*5f70*/  STL [R1+0x534], R9 ;  /* 0x0005340901007387 */ /* 0x0001e80000100800 */
[----:B------:R1:W-:Y:S01]  /*5f80*/  STL [R1+0x658], R7 ;  /* 0x0006580701007387 */ /* 0x0003e20000100800 */
[----:B------:R-:W-:Y:S01]  /*5f90*/  LEA.HI.X.SX32 R6, R6, R28, 0x1, P5 ;  /* 0x0000001c06067211 */ /* 0x000fe200028f0eff */
[----:B0-----:R-:W-:Y:S01]  /*5fa0*/  IMAD R9, R2, 0xa, RZ ;  /* 0x0000000a02097824 */ /* 0x001fe200078e02ff */
[-C--:B-1----:R-:W-:Y:S01]  /*5fb0*/  IADD3 R7, P6, R8, R27.reuse, RZ ;  /* 0x0000001b08077210 */ /* 0x082fe20007fde0ff */
[----:B------:R0:W-:Y:S03]  /*5fc0*/  STL [R1+0x614], R5 ;  /* 0x0006140501007387 */ /* 0x0001e60000100800 */
[----:B------:R-:W-:Y:S01]  /*5fd0*/  IADD3 R10, P5, R9, R27, RZ ;  /* 0x0000001b090a7210 */ /* 0x000fe20007fbe0ff */
[----:B------:R1:W-:Y:S01]  /*5fe0*/  STL [R1+0x6a8], R7 ;  /* 0x0006a80701007387 */ /* 0x0003e20000100800 */
[----:B0-----:R-:W-:-:S03]  /*5ff0*/  IMAD R5, R2, 0x7, RZ ;  /* 0x0000000702057824 */ /* 0x001fc600078e02ff */
[----:B------:R0:W-:Y:S01]  /*6000*/  STL [R1+0x684], R6 ;  /* 0x0006840601007387 */ /* 0x0001e20000100800 */
[C---:B-1----:R-:W-:Y:S01]  /*6010*/  IMAD R7, R2.reuse, 0x60, RZ ;  /* 0x0000006002077824 */ /* 0x042fe200078e02ff */
[----:B------:R-:W-:Y:S02]  /*6020*/  LEA.HI.X.SX32 R5, R5, R28, 0x1, P1 ;  /* 0x0000001c05057211 */ /* 0x000fe400008f0eff */
[----:B------:R1:W-:Y:S01]  /*6030*/  STL [R1+0x6d0], R10 ;  /* 0x0006d00a01007387 */ /* 0x0003e20000100800 */
[----:B0-----:R-:W-:-:S03]  /*6040*/  IMAD R6, R2, 0x30, RZ ;  /* 0x0000003002067824 */ /* 0x001fc600078e02ff */
[----:B------:R0:W-:Y:S01]  /*6050*/  STL [R1+0x6bc], R5 ;  /* 0x0006bc0501007387 */ /* 0x0001e20000100800 */
[----:B-1----:R-:W-:Y:S02]  /*6060*/  IADD3 R10, P1, R7, R27, RZ ;  /* 0x0000001b070a7210 */ /* 0x002fe40007f3e0ff */
[----:B------:R-:W-:-:S03]  /*6070*/  LEA.HI.X.SX32 R3, R3, R28, 0x1, P4 ;  /* 0x0000001c03037211 */ /* 0x000fc600020f0eff */
[----:B------:R1:W-:Y:S01]  /*6080*/  STL [R1+0x578], R10 ;  /* 0x0005780a01007387 */ /* 0x0003e20000100800 */
[----:B0-----:R-:W-:Y:S01]  /*6090*/  LEA.HI.X.SX32 R5, R4, R28, 0x1, P3 ;  /* 0x0000001c04057211 */ /* 0x001fe200018f0eff */
[----:B------:R-:W-:-:S04]  /*60a0*/  IMAD R4, R2, 0x18, RZ ;  /* 0x0000001802047824 */ /* 0x000fc800078e02ff */
[----:B------:R0:W-:Y:S01]  /*60b0*/  STL [R1+0x474], R5 ;  /* 0x0004740501007387 */ /* 0x0001e20000100800 */
[-C--:B-1----:R-:W-:Y:S02]  /*60c0*/  IADD3 R10, P3, R6, R27.reuse, RZ ;  /* 0x0000001b060a7210 */ /* 0x082fe40007f7e0ff */
[----:B------:R-:W-:-:S03]  /*60d0*/  IADD3 R11, P4, R4, R27, RZ ;  /* 0x0000001b040b7210 */ /* 0x000fc60007f9e0ff */
[----:B------:R1:W-:Y:S01]  /*60e0*/  STL [R1+0x638], R10 ;  /* 0x0006380a01007387 */ /* 0x0003e20000100800 */
[----:B0-----:R-:W-:-:S03]  /*60f0*/  IMAD R5, R2, 0xc, RZ ;  /* 0x0000000c02057824 */ /* 0x001fc600078e02ff */
[----:B------:R0:W-:Y:S01]  /*6100*/  STL [R1+0x5b4], R3 ;  /* 0x0005b40301007387 */ /* 0x0001e20000100800 */
[-C--:B-1----:R-:W-:Y:S01]  /*6110*/  LEA.HI.X.SX32 R10, R8, R28.reuse, 0x1, P2 ;  /* 0x0000001c080a7211 */ /* 0x082fe200010f0eff */
[C---:B------:R-:W-:Y:S02]  /*6120*/  IMAD R8, R2.reuse, 0x5, RZ ;  /* 0x0000000502087824 */ /* 0x040fe400078e02ff */
[----:B------:R-:W-:Y:S01]  /*6130*/  STL [R1+0x698], R11 ;  /* 0x0006980b01007387 */ /* 0x000fe20000100800 */
[----:B0-----:R-:W-:Y:S01]  /*6140*/  IMAD R3, R2, 0x6, RZ ;  /* 0x0000000602037824 */ /* 0x001fe200078e02ff */
[----:B------:R-:W-:Y:S02]  /*6150*/  IADD3 R12, P2, R5, R27, RZ ;  /* 0x0000001b050c7210 */ /* 0x000fe40007f5e0ff */
[----:B------:R0:W-:Y:S04]  /*6160*/  STL [R1+0x654], R10 ;  /* 0x0006540a01007387 */ /* 0x0001e80000100800 */
[----:B------:R-:W-:Y:S01]  /*6170*/  STL [R1+0x6c8], R12 ;  /* 0x0006c80c01007387 */ /* 0x000fe20000100800 */
[----:B0-----:R-:W-:-:S02]  /*6180*/  LEA.HI.X.SX32 R10, R9, R28, 0x1, P6 ;  /* 0x0000001c090a7211 */ /* 0x001fc400030f0eff */
[----:B------:R-:W-:Y:S02]  /*6190*/  IADD3 R11, P6, R3, R27, RZ ;  /* 0x0000001b030b7210 */ /* 0x000fe40007fde0ff */
[-C--:B------:R-:W-:Y:S01]  /*61a0*/  LEA.HI.X.SX32 R9, R8, R28.reuse, 0x1, P5 ;  /* 0x0000001c08097211 */ /* 0x080fe200028f0eff */
[----:B------:R0:W-:Y:S01]  /*61b0*/  STL [R1+0x6a4], R10 ;  /* 0x0006a40a01007387 */ /* 0x0001e20000100800 */
[----:B------:R-:W-:-:S03]  /*61c0*/  LEA.HI.X.SX32 R8, R7, R28, 0x1, P0 ;  /* 0x0000001c07087211 */ /* 0x000fc600000f0eff */
[----:B------:R-:W-:Y:S01]  /*61d0*/  STL [R1+0x6e0], R11 ;  /* 0x0006e00b01007387 */ /* 0x000fe20000100800 */
[----:B------:R-:W-:-:S03]  /*61e0*/  LEA.HI.X.SX32 R7, R6, R28, 0x1, P1 ;  /* 0x0000001c06077211 */ /* 0x000fc600008f0eff */
[----:B------:R1:W-:Y:S01]  /*61f0*/  STL [R1+0x6cc], R9 ;  /* 0x0006cc0901007387 */ /* 0x0003e20000100800 */
[----:B0-----:R-:W-:Y:S02]  /*6200*/  LEA R10, P5, R2, R27, 0x7 ;  /* 0x0000001b020a7211 */ /* 0x001fe400078a38ff */
[----:B------:R-:W-:-:S03]  /*6210*/  LEA.HI.X.SX32 R6, R4, R28, 0x1, P3 ;  /* 0x0000001c04067211 */ /* 0x000fc600018f0eff */
[----:B------:R-:W-:Y:S01]  /*6220*/  STL [R1+0x4f8], R10 ;  /* 0x0004f80a01007387 */ /* 0x000fe20000100800 */
[----:B-1----:R-:W-:-:S03]  /*6230*/  LEA R9, P0, R2, R27, 0x6 ;  /* 0x0000001b02097211 */ /* 0x002fc600078030ff */
[----:B------:R0:W-:Y:S04]  /*6240*/  STL [R1+0x3f4], R8 ;  /* 0x0003f40801007387 */ /* 0x0001e80000100800 */
[----:B------:R-:W-:Y:S04]  /*6250*/  STL [R1+0x5f8], R9 ;  /* 0x0005f80901007387 */ /* 0x000fe80000100800 */
[----:B------:R1:W-:Y:S01]  /*6260*/  STL [R1+0x574], R7 ;  /* 0x0005740701007387 */ /* 0x0003e20000100800 */
[C---:B0-----:R-:W-:Y:S01]  /*6270*/  LEA R8, P1, R2.reuse, R27, 0x5 ;  /* 0x0000001b02087211 */ /* 0x041fe200078228ff */
[----:B------:R-:W-:-:S04]  /*6280*/  IMAD.SHL.U32 R4, R2, 0x2, RZ ;  /* 0x0000000202047824 */ /* 0x000fc800078e00ff */
[----:B------:R-:W-:Y:S01]  /*6290*/  STL [R1+0x678], R8 ;  /* 0x0006780801007387 */ /* 0x000fe20000100800 */
[----:B-1----:R-:W-:-:S03]  /*62a0*/  LEA R7, P3, R2, R27, 0x4 ;  /* 0x0000001b02077211 */ /* 0x002fc600078620ff */
[----:B------:R0:W-:Y:S04]  /*62b0*/  STL [R1+0x634], R6 ;  /* 0x0006340601007387 */ /* 0x0001e80000100800 */
[----:B------:R1:W-:Y:S01]  /*62c0*/  STL [R1+0x6b8], R7 ;  /* 0x0006b80701007387 */ /* 0x0003e20000100800 */
[----:B0-----:R-:W-:Y:S02]  /*62d0*/  LEA.HI.X.SX32 R6, R5, R28, 0x1, P4 ;  /* 0x0000001c05067211 */ /* 0x001fe400020f0eff */
[----:B-1----:R-:W-:-:S03]  /*62e0*/  LEA R7, P4, R2, R27, 0x3 ;  /* 0x0000001b02077211 */ /* 0x002fc600078818ff */
[----:B------:R0:W-:Y:S01]  /*62f0*/  STL [R1+0x694], R6 ;  /* 0x0006940601007387 */ /* 0x0001e20000100800 */
[----:B------:R-:W-:-:S03]  /*6300*/  IMAD R5, R2, 0x3, RZ ;  /* 0x0000000302057824 */ /* 0x000fc600078e02ff */
[----:B------:R1:W-:Y:S01]  /*6310*/  STL [R1+0x6d8], R7 ;  /* 0x0006d80701007387 */ /* 0x0003e20000100800 */
[----:B0-----:R-:W-:Y:S02]  /*6320*/  LEA.HI.X.SX32 R6, R3, R28, 0x1, P2 ;  /* 0x0000001c03067211 */ /* 0x001fe400010f0eff */
[----:B-1----:R-:W-:-:S03]  /*6330*/  IADD3 R7, P2, R4, R27, RZ ;  /* 0x0000001b04077210 */ /* 0x002fc60007f5e0ff */
[----:B------:R0:W-:Y:S01]  /*6340*/  STL [R1+0x6c4], R6 ;  /* 0x0006c40601007387 */ /* 0x0001e20000100800 */
[----:B------:R-:W-:-:S03]  /*6350*/  IMAD.SHL.U32 R3, R2, 0x40, RZ ;  /* 0x0000004002037824 */ /* 0x000fc600078e00ff */
[----:B------:R1:W-:Y:S01]  /*6360*/  STL [R1+0x6f0], R7 ;  /* 0x0006f00701007387 */ /* 0x0003e20000100800 */
[----:B0-----:R-:W-:Y:S01]  /*6370*/  LEA.HI.X.SX32 R6, R5, R28, 0x1, P6 ;  /* 0x0000001c05067211 */ /* 0x001fe200030f0eff */
[C---:B------:R-:W-:Y:S01]  /*6380*/  IMAD.SHL.U32 R5, R2.reuse, 0x20, RZ ;  /* 0x0000002002057824 */ /* 0x040fe200078e00ff */
[----:B-1----:R-:W-:-:S03]  /*6390*/  LEA R7, P6, R2, R27, 0x2 ;  /* 0x0000001b02077211 */ /* 0x002fc600078c10ff */
[----:B------:R0:W-:Y:S04]  /*63a0*/  STL [R1+0x6dc], R6 ;  /* 0x0006dc0601007387 */ /* 0x0001e80000100800 */
[----:B------:R1:W-:Y:S04]  /*63b0*/  STL [R1+0x6e8], R7 ;  /* 0x0006e80701007387 */ /* 0x0003e80000100800 */
[----:B------:R-:W2:Y:S01]  /*63c0*/  LDL R27, [R1+0x1f4] ;  /* 0x0001f400011b7983 */ /* 0x000ea20000100800 */
[-C--:B0-----:R-:W-:Y:S01]  /*63d0*/  LEA.HI.X.SX32 R6, R3, R28.reuse, 0x1, P5 ;  /* 0x0000001c03067211 */ /* 0x081fe200028f0eff */
[----:B------:R-:W-:Y:S01]  /*63e0*/  IMAD.SHL.U32 R3, R2, 0x10, RZ ;  /* 0x0000001002037824 */ /* 0x000fe200078e00ff */
[----:B-1----:R-:W-:-:S03]  /*63f0*/  LEA.HI.X.SX32 R7, R5, R28, 0x1, P0 ;  /* 0x0000001c05077211 */ /* 0x002fc600000f0eff */
[----:B------:R0:W-:Y:S01]  /*6400*/  STL [R1+0x4f4], R6 ;  /* 0x0004f40601007387 */ /* 0x0001e20000100800 */
[----:B------:R-:W-:-:S03]  /*6410*/  LEA.HI.X.SX32 R8, R3, R28, 0x1, P1 ;  /* 0x0000001c03087211 */ /* 0x000fc600008f0eff */
[----:B------:R1:W-:Y:S04]  /*6420*/  STL [R1+0x5f4], R7 ;  /* 0x0005f40701007387 */ /* 0x0003e80000100800 */
[----:B------:R-:W3:Y:S01]  /*6430*/  LDL R3, [R1+0x204] ;  /* 0x0002040001037983 */ /* 0x000ee20000100800 */
[C---:B------:R-:W-:Y:S02]  /*6440*/  IMAD.SHL.U32 R5, R2.reuse, 0x4, RZ ;  /* 0x0000000402057824 */ /* 0x040fe400078e00ff */
[----:B0-----:R-:W-:-:S05]  /*6450*/  IMAD.SHL.U32 R6, R2, 0x8, RZ ;  /* 0x0000000802067824 */ /* 0x001fca00078e00ff */
[-C--:B-1----:R-:W-:Y:S02]  /*6460*/  LEA.HI.X.SX32 R7, R6, R28.reuse, 0x1, P3 ;  /* 0x0000001c06077211 */ /* 0x082fe400018f0eff */
[-C--:B------:R-:W-:Y:S02]  /*6470*/  LEA.HI.X.SX32 R6, R5, R28.reuse, 0x1, P4 ;  /* 0x0000001c05067211 */ /* 0x080fe400020f0eff */
[-C--:B------:R-:W-:Y:S02]  /*6480*/  LEA.HI.X.SX32 R5, R2, R28.reuse, 0x1, P2 ;  /* 0x0000001c02057211 */ /* 0x080fe400010f0eff */
[----:B------:R-:W-:Y:S02]  /*6490*/  LEA.HI.X.SX32 R2, R4, R28, 0x1, P6 ;  /* 0x0000001c04027211 */ /* 0x000fe400030f0eff */
[----:B------:R-:W0:Y:S04]  /*64a0*/  S2R R4, SR_TID.X ;  /* 0x0000000000047919 */ /* 0x000e280000002100 */
[----:B------:R-:W-:Y:S04]  /*64b0*/  STL [R1+0x674], R8 ;  /* 0x0006740801007387 */ /* 0x000fe80000100800 */
[----:B------:R-:W-:Y:S04]  /*64c0*/  STL [R1+0x6b4], R7 ;  /* 0x0006b40701007387 */ /* 0x000fe80000100800 */
[----:B------:R-:W-:Y:S04]  /*64d0*/  STL [R1+0x6d4], R6 ;  /* 0x0006d40601007387 */ /* 0x000fe80000100800 */
[----:B------:R1:W5:Y:S04]  /*64e0*/  LDL.LU R28, [R1+0x828] ;  /* 0x00082800011c7983 */ /* 0x0003680000300800 */
[----:B------:R-:W-:Y:S04]  /*64f0*/  STL [R1+0x6ec], R5 ;  /* 0x0006ec0501007387 */ /* 0x000fe80000100800 */
[----:B------:R-:W-:Y:S01]  /*6500*/  STL [R1+0x130], RZ ;  /* 0x000130ff01007387 */ /* 0x000fe20000100800 */
[----:B0-----:R-:W-:-:S03]  /*6510*/  LOP3.LUT R4, R4, 0xff, RZ, 0xc0, !PT ;  /* 0x000000ff04047812 */ /* 0x001fc600078ec0ff */
[----:B------:R0:W-:Y:S04]  /*6520*/  STL [R1+0x6e4], R2 ;  /* 0x0006e40201007387 */ /* 0x0001e80000100800 */
[----:B------:R1:W-:Y:S01]  /*6530*/  STL [R1+0x134], RZ ;  /* 0x000134ff01007387 */ /* 0x0003e20000100800 */
[----:B------:R-:W-:-:S03]  /*6540*/  IMAD.SHL.U32 R4, R4, 0x2, RZ ;  /* 0x0000000204047824 */ /* 0x000fc600078e00ff */
[----:B------:R1:W-:Y:S04]  /*6550*/  STL [R1+0x138], RZ ;  /* 0x000138ff01007387 */ /* 0x0003e80000100800 */
[----:B------:R1:W-:Y:S04]  /*6560*/  STL [R1+0x13c], RZ ;  /* 0x00013cff01007387 */ /* 0x0003e80000100800 */
[----:B------:R1:W-:Y:S04]  /*6570*/  STL [R1+0x120], RZ ;  /* 0x000120ff01007387 */ /* 0x0003e80000100800 */
[----:B------:R1:W-:Y:S01]  /*6580*/  STL [R1+0x124], RZ ;  /* 0x000124ff01007387 */ /* 0x0003e20000100800 */
[----:B0-----:R-:W-:-:S03]  /*6590*/  LOP3.LUT R2, R4, 0x20, RZ, 0x3c, !PT ;  /* 0x0000002004027812 */ /* 0x001fc600078e3cff */
[----:B------:R1:W-:Y:S01]  /*65a0*/  STL [R1+0x128], RZ ;  /* 0x000128ff01007387 */ /* 0x0003e20000100800 */
[----:B------:R-:W-:-:S03]  /*65b0*/  LOP3.LUT R5, R4, 0x30, RZ, 0x3c, !PT ;  /* 0x0000003004057812 */ /* 0x000fc600078e3cff */
[----:B------:R1:W-:Y:S01]  /*65c0*/  STL [R1+0x12c], RZ ;  /* 0x00012cff01007387 */ /* 0x0003e20000100800 */
[----:B------:R-:W-:-:S03]  /*65d0*/  LOP3.LUT R2, R4, 0x50, RZ, 0x3c, !PT ;  /* 0x0000005004027812 */ /* 0x000fc600078e3cff */
[----:B------:R1:W-:Y:S01]  /*65e0*/  STL [R1+0xe0], RZ ;  /* 0x0000e0ff01007387 */ /* 0x0003e20000100800 */
[----:B------:R-:W-:-:S03]  /*65f0*/  LOP3.LUT R5, R4, 0x60, RZ, 0x3c, !PT ;  /* 0x0000006004057812 */ /* 0x000fc600078e3cff */
[----:B------:R1:W-:Y:S04]  /*6600*/  STL [R1+0xe4], RZ ;  /* 0x0000e4ff01007387 */ /* 0x0003e80000100800 */
[----:B------:R1:W-:Y:S04]  /*6610*/  STL [R1+0xe8], RZ ;  /* 0x0000e8ff01007387 */ /* 0x0003e80000100800 */
[----:B------:R1:W-:Y:S04]  /*6620*/  STL [R1+0xec], RZ ;  /* 0x0000ecff01007387 */ /* 0x0003e80000100800 */
[----:B------:R1:W-:Y:S04]  /*6630*/  STL [R1+0x50], RZ ;  /* 0x000050ff01007387 */ /* 0x0003e80000100800 */
[----:B------:R1:W-:Y:S04]  /*6640*/  STL [R1+0x54], RZ ;  /* 0x000054ff01007387 */ /* 0x0003e80000100800 */
[----:B------:R1:W-:Y:S04]  /*6650*/  STL [R1+0x58], RZ ;  /* 0x000058ff01007387 */ /* 0x0003e80000100800 */
[----:B------:R1:W-:Y:S01]  /*6660*/  STL [R1+0x5c], RZ ;  /* 0x00005cff01007387 */ /* 0x0003e20000100800 */
[----:B------:R-:W-:-:S02]  /*6670*/  ULDC UR4, c[0x0][0x18c] ;  /* 0x0000630000047ab9 */ /* 0x000fc40000000800 */
[----:B------:R-:W-:Y:S01]  /*6680*/  USHF.L.U32 UR4, UR4, 0x7, URZ ;  /* 0x0000000704047899 */ /* 0x000fe2000800063f */
[C---:B------:R-:W-:Y:S02]  /*6690*/  LOP3.LUT R6, R4.reuse, 0x10, RZ, 0x3c, !PT ;  /* 0x0000001004067812 */ /* 0x040fe400078e3cff */
[C---:B------:R-:W-:Y:S01]  /*66a0*/  LOP3.LUT R6, R4.reuse, 0x40, RZ, 0x3c, !PT ;  /* 0x0000004004067812 */ /* 0x040fe200078e3cff */
[----:B------:R-:W-:Y:S01]  /*66b0*/  USHF.R.S32.HI UR5, URZ, 0x1f, UR4 ;  /* 0x0000001f3f057899 */ /* 0x000fe20008011404 */
[----:B------:R-:W-:Y:S01]  /*66c0*/  LOP3.LUT R4, R4, 0x70, RZ, 0x3c, !PT ;  /* 0x0000007004047812 */ /* 0x000fe200078e3cff */
[----:B------:R-:W-:Y:S02]  /*66d0*/  USHF.L.U32 UR8, UR4, 0x1, URZ ;  /* 0x0000000104087899 */ /* 0x000fe4000800063f */
[----:B------:R-:W-:Y:S01]  /*66e0*/  USHF.L.U64.HI UR5, UR4, 0x1, UR5 ;  /* 0x0000000104057899 */ /* 0x000fe20008010205 */
[C---:B--2---:R-:W-:Y:S02]  /*66f0*/  LOP3.LUT R2, R27.reuse, 0x20, RZ, 0x3c, !PT ;  /* 0x000000201b027812 */ /* 0x044fe400078e3cff */
[----:B------:R-:W-:-:S05]  /*6700*/  LOP3.LUT R5, R27, 0x40, RZ, 0x3c, !PT ;  /* 0x000000401b057812 */ /* 0x000fca00078e3cff */
[----:B------:R1:W-:Y:S01]  /*6710*/  STL [R1+0x81c], R5 ;  /* 0x00081c0501007387 */ /* 0x0003e20000100800 */
[----:B---3--:R-:W-:-:S05]  /*6720*/  LOP3.LUT R2, R3, 0x40, RZ, 0x3c, !PT ;  /* 0x0000004003027812 */ /* 0x008fca00078e3cff */
[----:B------:R1:W-:Y:S01]  /*6730*/  STL [R1+0x814], R2 ;  /* 0x0008140201007387 */ /* 0x0003e20000100800 */
[----:B------:R-:W-:-:S03]  /*6740*/  LOP3.LUT R4, R27, 0x60, RZ, 0x3c, !PT ;  /* 0x000000601b047812 */ /* 0x000fc600078e3cff */
.L_x_2:
[----:B0-----:R0:W-:Y:S04]  /*6750*/  STL [R1+0x13f4], R20 ;  /* 0x0013f41401007387 */ /* 0x0011e80000100800 */
[----:B-----5:R-:W2:Y:S04]  /*6760*/  LDL R3, [R1+0x1fc] ;  /* 0x0001fc0001037983 */ /* 0x020ea80000100800 */
[----:B-1----:R-:W2:Y:S04]  /*6770*/  LDL R2, [R1+0x200] ;  /* 0x0002000001027983 */ /* 0x002ea80000100800 */
[----:B0-----:R-:W3:Y:S04]  /*6780*/  LDL R20, [R1+0x2f4] ;  /* 0x0002f40001147983 */ /* 0x001ee80000100800 */
[----:B------:R-:W-:Y:S04]  /*6790*/  STL [R1+0x13dc], R19 ;  /* 0x0013dc1301007387 */ /* 0x000fe80000100800 */
[----:B------:R-:W-:Y:S04]  /*67a0*/  STL [R1+0x13e4], R19 ;  /* 0x0013e41301007387 */ /* 0x000fe80000100800 */
[----:B------:R0:W-:Y:S04]  /*67b0*/  STL [R1+0x13f0], R19 ;  /* 0x0013f01301007387 */ /* 0x0001e80000100800 */
[----:B------:R-:W-:Y:S04]  /*67c0*/  STL [R1+0x13c0], R18 ;  /* 0x0013c01201007387 */ /* 0x000fe80000100800 */
        /* <DEDUP_REMOVED lines=105> */
[----:B------:R-:W-:Y:S01]  /*6e60*/  STL [R1+0x123c], R27 ;  /* 0x00123c1b01007387 */ /* 0x000fe20000100800 */
[----:B------:R-:W-:-:S03]  /*6e70*/  IMAD.MOV.U32 R4, RZ, RZ, c[0x0][0x180] ;  /* 0x00006000ff047624 */ /* 0x000fc600078e00ff */
[----:B------:R-:W-:Y:S04]  /*6e80*/  STL [R1+0x1238], R26 ;  /* 0x0012381a01007387 */ /* 0x000fe80000100800 */
[----:B------:R-:W-:Y:S04]  /*6e90*/  STL [R1+0x1234], R25 ;  /* 0x0012341901007387 */ /* 0x000fe80000100800 */
[----:B------:R-:W-:Y:S04]  /*6ea0*/  STL [R1+0x1230], R24 ;  /* 0x0012301801007387 */ /* 0x000fe80000100800 */
[----:B------:R-:W-:Y:S01]  /*6eb0*/  STL [R1+0x122c], R23 ;  /* 0x00122c1701007387 */ /* 0x000fe20000100800 */
[----:B---3--:R-:W-:-:S03]  /*6ec0*/  IMAD R4, R20, -0x80, R4 ;  /* 0xffffff8014047824 */ /* 0x008fc600078e0204 */
[----:B------:R-:W-:Y:S04]  /*6ed0*/  STL [R1+0x1228], R22 ;  /* 0x0012281601007387 */ /* 0x000fe80000100800 */
[----:B------:R-:W-:Y:S04]  /*6ee0*/  STL [R1+0x1224], R21 ;  /* 0x0012241501007387 */ /* 0x000fe80000100800 */
[----:B-----5:R-:W-:Y:S04]  /*6ef0*/  STL [R1+0x11a0], R28 ;  /* 0x0011a01c01007387 */ /* 0x020fe80000100800 */
[----:B------:R-:W-:Y:S04]  /*6f00*/  STL [R1+0x948], R0 ;  /* 0x0009480001007387 */ /* 0x000fe80000100800 */
[----:B------:R-:W3:Y:S01]  /*6f10*/  LDL.LU R20, [R1+0x13f4] ;  /* 0x0013f40001147983 */ /* 0x000ee20000300800 */
[----:B------:R-:W-:-:S02]  /*6f20*/  ISETP.GT.AND P0, PT, R4, RZ, PT ;  /* 0x000000ff0400720c */ /* 0x000fc40003f04270 */
[----:B------:R-:W-:Y:S02]  /*6f30*/  ISETP.GT.AND P1, PT, R4, 0x1, PT ;  /* 0x000000010400780c */ /* 0x000fe40003f24270 */
[----:B---3--:R-:W-:-:S09]  /*6f40*/  PRMT R20, RZ, 0x7610, R20 ;  /* 0x00007610ff147816 */ /* 0x008fd20000000014 */
[----:B--2---:R1:W2:Y:S04]  /*6f50*/  @P0 LDG.E.U16 R20, [R2.64] ;  /* 0x0000000602140981 */ /* 0x0042a8000c1e1500 */
[----:B-1----:R-:W3:Y:S04]  /*6f60*/  LDL R2, [R1+0x6ec] ;  /* 0x0006ec0001027983 */ /* 0x002ee80000100800 */
[----:B------:R-:W3:Y:S01]  /*6f70*/  LDL R3, [R1+0x6f0] ;  /* 0x0006f00001037983 */ /* 0x000ee20000100800 */
[----:B0-----:R-:W-:Y:S02]  /*6f80*/  PRMT R19, RZ, 0x7610, R19 ;  /* 0x00007610ff137816 */ /* 0x001fe40000000013 */
[----:B---3--:R-:W-:-:S04]  /*6f90*/  @P1 LOP3.LUT R3, R3, R2, RZ, 0x3c, !PT ;  /* 0x0000000203031212 */ /* 0x008fc800078e3cff */
[----:B------:R-:W-:-:S04]  /*6fa0*/  @P1 LOP3.LUT R2, R3, R2, RZ, 0x3c, !PT ;  /* 0x0000000203021212 */ /* 0x000fc800078e3cff */
[----:B------:R-:W-:-:S05]  /*6fb0*/  @P1 LOP3.LUT R3, R3, R2, RZ, 0x3c, !PT ;  /* 0x0000000203031212 */ /* 0x000fca00078e3cff */
[----:B------:R-:W3:Y:S01]  /*6fc0*/  @P1 LDG.E.U16 R19, [R2.64] ;  /* 0x0000000602131981 */ /* 0x000ee2000c1e1500 */
[----:B------:R-:W-:-:S03]  /*6fd0*/  ISETP.GT.AND P2, PT, R4, 0x2, PT ;  /* 0x000000020400780c */ /* 0x000fc60003f44270 */
[----:B---3--:R0:W-:Y:S04]  /*6fe0*/  STL [R1+0x2d0], R19 ;  /* 0x0002d01301007387 */ /* 0x0081e80000100800 */
[----:B0-----:R-:W3:Y:S04]  /*6ff0*/  LDL.LU R19, [R1+0x13f0] ;  /* 0x0013f00001137983 */ /* 0x001ee80000300800 */
[----:B------:R-:W4:Y:S04]  /*7000*/  LDL R2, [R1+0x6e4] ;  /* 0x0006e40001027983 */ /* 0x000f280000100800 */
[----:B------:R-:W4:Y:S01]  /*7010*/  LDL R3, [R1+0x6e8] ;  /* 0x0006e80001037983 */ /* 0x000f220000100800 */
[----:B------:R-:W-:-:S02]  /*7020*/  PRMT R17, RZ, 0x7610, R17 ;  /* 0x00007610ff117816 */ /* 0x000fc40000000011 */
[----:B----4-:R-:W-:-:S04]  /*7030*/  @P2 LOP3.LUT R3, R3, R2, RZ, 0x3c, !PT ;  /* 0x0000000203032212 */ /* 0x010fc800078e3cff */
[----:B------:R-:W-:-:S04]  /*7040*/  @P2 LOP3.LUT R2, R3, R2, RZ, 0x3c, !PT ;  /* 0x0000000203022212 */ /* 0x000fc800078e3cff */
[----:B------:R-:W-:-:S05]  /*7050*/  @P2 LOP3.LUT R3, R3, R2, RZ, 0x3c, !PT ;  /* 0x0000000203032212 */ /* 0x000fca00078e3cff */
[----:B------:R-:W4:Y:S01]  /*7060*/  @P2 LDG.E.U16 R17, [R2.64] ;  /* 0x0000000602112981 */ /* 0x000f22000c1e1500 */
[----:B------:R-:W-:-:S03]  /*7070*/  ISETP.GT.AND P3, PT, R4, 0x3, PT ;  /* 0x000000030400780c */ /* 0x000fc60003f64270 */
[----:B----4-:R0:W-:Y:S04]  /*7080*/  STL [R1+0x2f0], R17 ;  /* 0x0002f01101007387 */ /* 0x0101e80000100800 */
[----:B0-----:R-:W4:Y:S04]  /*7090*/  LDL.LU R17, [R1+0x13ec] ;  /* 0x0013ec0001117983 */ /* 0x001f280000300800 */
[----:B------:R-:W2:Y:S04]  /*70a0*/  LDL R2, [R1+0x6dc] ;  /* 0x0006dc0001027983 */ /* 0x000ea80000100800 */
[----:B------:R-:W2:Y:S01]  /*70b0*/  LDL R3, [R1+0x6e0] ;  /* 0x0006e00001037983 */ /* 0x000ea20000100800 */
[----:B------:R-:W-:-:S02]  /*70c0*/  PRMT R18, RZ, 0x7610, R18 ;  /* 0x00007610ff127816 */ /* 0x000fc40000000012 */
[----:B--2---:R-:W-:-:S04]  /*70d0*/  @P3 LOP3.LUT R3, R3, R2, RZ, 0x3c, !PT ;  /* 0x0000000203033212 */ /* 0x004fc800078e3cff */
[----:B------:R-:W-:-:S04]  /*70e0*/  @P3 LOP3.LUT R2, R3, R2, RZ, 0x3c, !PT ;  /* 0x0000000203023212 */ /* 0x000fc800078e3cff */
[----:B------:R-:W-:-:S05]  /*70f0*/  @P3 LOP3.LUT R3, R3, R2, RZ, 0x3c, !PT ;  /* 0x0000000203033212 */ /* 0x000fca00078e3cff */
[----:B------:R-:W2:Y:S01]  /*7100*/  @P3 LDG.E.U16 R18, [R2.64] ;  /* 0x0000000602123981 */ /* 0x000ea2000c1e1500 */
[----:B------:R-:W-:-:S03]  /*7110*/  ISETP.GT.AND P4, PT, R4, 0x4, PT ;  /* 0x000000040400780c */ /* 0x000fc60003f84270 */
[----:B--2---:R0:W-:Y:S04]  /*7120*/  STL [R1+0x2ec], R18 ;  /* 0x0002ec1201007387 */ /* 0x0041e80000100800 */
[----:B0-----:R-:W2:Y:S04]  /*7130*/  LDL.LU R18, [R1+0x13e8] ;  /* 0x0013e80001127983 */ /* 0x001ea80000300800 */
[----:B------:R-:W2:Y:S04]  /*7140*/  LDL R2, [R1+0x6d4] ;  /* 0x0006d40001027983 */ /* 0x000ea80000100800 */
[----:B------:R-:W2:Y:S01]  /*7150*/  LDL R3, [R1+0x6d8] ;  /* 0x0006d80001037983 */ /* 0x000ea20000100800 */
[----:B---3--:R-:W-:-:S02]  /*7160*/  PRMT R19, RZ, 0x7610, R19 ;  /* 0x00007610ff137816 */ /* 0x008fc40000000013 */
[----:B--2---:R-:W-:-:S04]  /*7170*/  @P4 LOP3.LUT R3, R3, R2, RZ, 0x3c, !PT ;  /* 0x0000000203034212 */ /* 0x004fc800078e3cff */
[----:B------:R-:W-:-:S04]  /*7180*/  @P4 LOP3.LUT R2, R3, R2, RZ, 0x3c, !PT ;  /* 0x0000000203024212 */ /* 0x000fc800078e3cff */
[----:B------:R-:W-:-:S05]  /*7190*/  @P4 LOP3.LUT R3, R3, R2, RZ, 0x3c, !PT ;  /* 0x0000000203034212 */ /* 0x000fca00078e3cff */
[----:B------:R-:W2:Y:S01]  /*71a0*/  @P4 LDG.E.U16 R19, [R2.64] ;  /* 0x0000000602134981 */ /* 0x000ea2000c1e1500 */
[----:B------:R-:W-:-:S03]  /*71b0*/  ISETP.GT.AND P1, PT, R4, 0x5, PT ;  /* 0x000000050400780c */ /* 0x000fc60003f24270 */
[----:B--2---:R0:W-:Y:S04]  /*71c0*/  STL [R1+0x2e8], R19 ;  /* 0x0002e81301007387 */ /* 0x0041e80000100800 */
[----:B0-----:R-:W2:Y:S04]  /*71d0*/  LDL.LU R19, [R1+0x13e4] ;  /* 0x0013e40001137983 */ /* 0x001ea80000300800 */
[----:B------:R-:W3:Y:S04]  /*71e0*/  LDL R2, [R1+0x6cc] ;  /* 0x0006cc0001027983 */ /* 0x000ee80000100800 */
[----:B------:R-:W3:Y:S01]  /*71f0*/  LDL R3, [R1+0x6d0] ;  /* 0x0006d00001037983 */ /* 0x000ee20000100800 */
[----:B------:R-:W-:-:S02]  /*7200*/  PRMT R18, RZ, 0x7610, R18 ;  /* 0x00007610ff127816 */ /* 0x000fc40000000012 */
[----:B---3--:R-:W-:-:S04]  /*7210*/  @P1 LOP3.LUT R3, R3, R2, RZ, 0x3c, !PT ;  /* 0x0000000203031212 */ /* 0x008fc800078e3cff */
[----:B------:R-:W-:-:S04]  /*7220*/  @P1 LOP3.LUT R2, R3, R2, RZ, 0x3c, !PT ;  /* 0x0000000203021212 */ /* 0x000fc800078e3cff */
[----:B------:R-:W-:-:S05]  /*7230*/  @P1 LOP3.LUT R3, R3, R2, RZ, 0x3c, !PT ;  /* 0x0000000203031212 */ /* 0x000fca00078e3cff */
[----:B------:R-:W3:Y:S01]  /*7240*/  @P1 LDG.E.U16 R18, [R2.64] ;  /* 0x0000000602121981 */ /* 0x000ee2000c1e1500 */
[----:B------:R-:W-:-:S03]  /*7250*/  ISETP.GT.AND P0, PT, R4, 0x6, PT ;  /* 0x000000060400780c */ /* 0x000fc60003f04270 */
[----:B---3--:R0:W-:Y:S04]  /*7260*/  STL [R1+0x2e4], R18 ;  /* 0x0002e41201007387 */ /* 0x0081e80000100800 */
[----:B0-----:R-:W3:Y:S04]  /*7270*/  LDL.LU R18, [R1+0x13e0] ;  /* 0x0013e00001127983 */ /* 0x001ee80000300800 */
[----:B------:R-:W3:Y:S04]  /*7280*/  LDL R2, [R1+0x6c4] ;  /* 0x0006c40001027983 */ /* 0x000ee80000100800 */
[----:B------:R-:W3:Y:S01]  /*7290*/  LDL R3, [R1+0x6c8] ;  /* 0x0006c80001037983 */ /* 0x000ee20000100800 */
[----:B--2---:R-:W-:-:S02]  /*72a0*/  PRMT R19, RZ, 0x7610, R19 ;  /* 0x00007610ff137816 */ /* 0x004fc40000000013 */
[----:B---3--:R-:W-:-:S04]  /*72b0*/  @P0 LOP3.LUT R3, R3, R2, RZ, 0x3c, !PT ;  /* 0x0000000203030212 */ /* 0x008fc800078e3cff */
        /* <DEDUP_REMOVED lines=8> */
[----:B----4-:R-:W-:-:S02]  /*7340*/  PRMT R17, RZ, 0x7610, R17 ;  /* 0x00007610ff117816 */ /* 0x010fc40000000011 */
        /* <DEDUP_REMOVED lines=9> */
[----:B--2---:R-:W-:-:S02]  /*73e0*/  PRMT R19, RZ, 0x7610, R19 ;  /* 0x00007610ff137816 */ /* 0x004fc40000000013 */
[----:B----4-:R-:W-:-:S04]  /*73f0*/  @P3 LOP3.LUT R3, R3, R2, RZ, 0x3c, !PT ;  /* 0x0000000203033212 */ /* 0x010fc800078e3cff */
[----:B------:R-:W-:-:S04]  /*7400*/  @P3 LOP3.LUT R2, R3, R2, RZ, 0x3c, !PT ;  /* 0x0000000203023212 */ /* 0x000fc800078e3cff */
[----:B------:R-:W-:-:S05]  /*7410*/  @P3 LOP3.LUT R3, R3, R2, RZ, 0x3c, !PT ;  /* 0x0000000203033212 */ /* 0x000fca00078e3cff */
[----:B------:R0:W2:Y:S04]  /*7420*/  @P3 LDG.E.U16 R19, [R2.64] ;  /* 0x0000000602133981 */ /* 0x0000a8000c1e1500 */
[----:B0-----:R-:W4:Y:S04]  /*7430*/  LDL R2, [R1+0x6ac] ;  /* 0x0006ac0001027983 */ /* 0x001f280000100800 */
[----:B------:R-:W4:Y:S01]  /*7440*/  LDL R3, [R1+0x6b0] ;  /* 0x0006b00001037983 */ /* 0x000f220000100800 */
[----:B------:R-:W-:Y:S02]  /*7450*/  ISETP.GT.AND P4, PT, R4, 0x9, PT ;  /* 0x000000090400780c */ /* 0x000fe40003f84270 */
[----:B------:R-:W-:-:S11]  /*7460*/  PRMT R18, RZ, 0x7610, R18 ;  /* 0x00007610ff127816 */ /* 0x000fd60000000012 */
        /* <DEDUP_REMOVED lines=73> */
[----:B------:R0:W3:Y:S04]  /*7900*/  @P0 LDG.E.U16 R18, [R2.64] ;  /* 0x0000000602120981 */ /* 0x0000e8000c1e1500 */
[----:B0-----:R-:W2:Y:S04]  /*7910*/  LDL R2, [R1+0x66c] ;  /* 0x00066c0001027983 */ /* 0x001ea80000100800 */
[----:B------:R-:W2:Y:S01]  /*7920*/  LDL R3, [R1+0x670] ;  /* 0x0006700001037983 */ /* 0x000ea20000100800 */
[----:B------:R-:W-:Y:S02]  /*7930*/  ISETP.GT.AND P2, PT, R4, 0x11, PT ;  /* 0x000000110400780c */ /* 0x000fe40003f44270 */
[----:B------:R-:W-:-:S11]  /*7940*/  PRMT R15, RZ, 0x7610, R15 ;  /* 0x00007610ff0f7816 */ /* 0x000fd6000000000f */
        /* <DEDUP_REMOVED lines=9> */
[----:B----4-:R-:W-:-:S02]  /*79e0*/  PRMT R16, RZ, 0x7610, R16 ;  /* 0x00007610ff107816 */ /* 0x010fc40000000010 */
[----:B--2---:R-:W-:-:S04]  /*79f0*/  @P3 LOP3.LUT R3, R3, R2, RZ, 0x3c, !PT ;  /* 0x0000000203033212 */ /* 0x004fc800078e3cff */
[----:B------:R-:W-:-:S04]  /*7a00*/  @P3 LOP3.LUT R2, R3, R2, RZ, 0x3c, !PT ;  /* 0x0000000203023212 */ /* 0x000fc800078e3cff */
[----:B------:R-:W-:-:S05]  /*7a10*/  @P3 LOP3.LUT R3, R3, R2, RZ, 0x3c, !PT ;  /* 0x0000000203033212 */ /* 0x000fca00078e3cff */
[----:B------:R-:W2:Y:S01]  /*7a20*/  @P3 LDG.E.U16 R16, [R2.64] ;  /* 0x0000000602103981 */ /* 0x000ea2000c1e1500 */
[----:B------:R-:W-:-:S03]  /*7a30*/  ISETP.GT.AND P4, PT, R4, 0x13, PT ;  /* 0x000000130400780c */ /* 0x000fc60003f84270 */
[----:B--2---:R0:W-:Y:S04]  /*7a40*/  STL [R1+0x2bc], R16 ;  /* 0x0002bc1001007387 */ /* 0x0041e80000100800 */
[----:B0-----:R-:W2:Y:S04]  /*7a50*/  LDL.LU R16, [R1+0x13b4] ;  /* 0x0013b40001107983 */ /* 0x001ea80000300800 */
        /* <DEDUP_REMOVED lines=60> */
[----:B----4-:R-:W-:-:S11]  /*7e20*/  PRMT R15, RZ, 0x7610, R15 ;  /* 0x00007610ff0f7816 */ /* 0x010fd6000000000f */
        /* <DEDUP_REMOVED lines=69> */
[----:B--2---:R-:W-:-:S02]  /*8280*/  PRMT R16, RZ, 0x7610, R16 ;  /* 0x00007610ff107816 */ /* 0x004fc40000000010 */
[----:B---3--:R-:W-:-:S04]  /*8290*/  @P2 LOP3.LUT R3, R3, R2, RZ, 0x3c, !PT ;  /* 0x0000000203032212 */ /* 0x008fc800078e3cff */
[----:B------:R-:W-:-:S04]  /*82a0*/  @P2 LOP3.LUT R2, R3, R2, RZ, 0x3c, !PT ;  /* 0x0000000203022212 */ /* 0x000fc800078e3cff */
[----:B------:R-:W-:-:S05]  /*82b0*/  @P2 LOP3.LUT R3, R3, R2, RZ, 0x3c, !PT ;  /* 0x0000000203032212 */ /* 0x000fca00078e3cff */
[----:B------:R0:W2:Y:S04]  /*82c0*/  @P2 LDG.E.U16 R16, [R2.64] ;  /* 0x0000000602102981 */ /* 0x0000a8000c1e1500 */
[----:B0-----:R-:W3:Y:S04]  /*82d0*/  LDL R2, [R1+0x5ec] ;  /* 0x0005ec0001027983 */ /* 0x001ee80000100800 */
[----:B------:R-:W3:Y:S01]  /*82e0*/  LDL R3, [R1+0x5f0] ;  /* 0x0005f00001037983 */ /* 0x000ee20000100800 */
[----:B------:R-:W-:Y:S02]  /*82f0*/  ISETP.GT.AND P3, PT, R4, 0x21, PT ;  /* 0x000000210400780c */ /* 0x000fe40003f64270 */
[----:B------:R-:W-:-:S11]  /*8300*/  PRMT R14, RZ, 0x7610, R14 ;  /* 0x00007610ff0e7816 */ /* 0x000fd6000000000e */
[----:B---3--:R-:W-:-:S04]  /*8310*/  @P3 LOP3.LUT R3, R3, R2, RZ, 0x3c, !PT ;  /* 0x0000000203033212 */ /* 0x008fc800078e3cff */
[----:B------:R-:W-:-:S04]  /*8320*/  @P3 LOP3.LUT R2, R3, R2, RZ, 0x3c, !PT ;  /* 0x0000000203023212 */ /* 0x000fc800078e3cff */
[----:B------:R-:W-:-:S05]  /*8330*/  @P3 LOP3.LUT R3, R3, R2, RZ, 0x3c, !PT ;  /* 0x0000000203033212 */ /* 0x000fca00078e3cff */
[----:B------:R-:W3:Y:S01]  /*8340*/  @P3 LDG.E.U16 R14, [R2.64] ;  /* 0x00000006020e3981 */ /* 0x000ee2000c1e1500 */
[----:B------:R-:W-:-:S03]  /*8350*/  ISETP.GT.AND P4, PT, R4, 0x22, PT ;  /* 0x000000220400780c */ /* 0x000fc60003f84270 */
[----:B---3--:R0:W-:Y:S04]  /*8360*/  STL [R1+0x268], R14 ;  /* 0x0002680e01007387 */ /* 0x0081e80000100800 */
[----:B0-----:R-:W3:Y:S04]  /*8370*/  LDL.LU R14, [R1+0x1380] ;  /* 0x00138000010e7983 */ /* 0x001ee80000300800 */
        /* <DEDUP_REMOVED lines=12> */
[----:B---3--:R-:W-:-:S02]  /*8440*/  PRMT R14, RZ, 0x7610, R14 ;  /* 0x00007610ff0e7816 */ /* 0x008fc4000000000e */
[----:B----4-:R-:W-:-:S04]  /*8450*/  @P1 LOP3.LUT R3, R3, R2, RZ, 0x3c, !PT ;  /* 0x0000000203031212 */ /* 0x010fc800078e3cff */
        /* <DEDUP_REMOVED lines=48> */
[----:B---3--:R-:W-:-:S02]  /*8760*/  PRMT R15, RZ, 0x7610, R15 ;  /* 0x00007610ff0f7816 */ /* 0x008fc4000000000f */
[----:B--2---:R-:W-:-:S04]  /*8770*/  @P1 LOP3.LUT R3, R3, R2, RZ, 0x3c, !PT ;  /* 0x0000000203031212 */ /* 0x004fc800078e3cff */
        /* <DEDUP_REMOVED lines=626> */
[----:B------:R0:W3:Y:S04]  /*aea0*/  @P1 LDG.E.U16 R7, [R2.64] ;  /* 0x0000000602071981 */ /* 0x0000e8000c1e1500 */
        /* <DEDUP_REMOVED lines=21> */
[----:B----4-:R-:W-:-:S11]  /*b000*/  PRMT R6, RZ, 0x7610, R6 ;  /* 0x00007610ff067816 */ /* 0x010fd60000000006 */
[----:B---3--:R-:W-:-:S04]  /*b010*/  @P2 LOP3.LUT R3, R3, R2, RZ, 0x3c, !PT ;  /* 0x0000000203032212 */ /* 0x008fc800078e3cff */
        /* <DEDUP_REMOVED lines=170> */
[----:B------:R0:W4:Y:S04]  /*bac0*/  @P0 LDG.E.U16 R27, [R2.64] ;  /* 0x00000006021b0981 */ /* 0x000128000c1e1500 */
[----:B0-----:R-:W3:Y:S04]  /*bad0*/  LDL R2, [R1+0x30c] ;  /* 0x00030c0001027983 */ /* 0x001ee80000100800 */
[----:B------:R-:W3:Y:S01]  /*bae0*/  LDL R3, [R1+0x310] ;  /* 0x0003100001037983 */ /* 0x000ee20000100800 */
[----:B------:R-:W-:Y:S02]  /*baf0*/  ISETP.GT.AND P1, PT, R4, 0x7d, PT ;  /* 0x0000007d0400780c */ /* 0x000fe40003f24270 */
[----:B--2---:R-:W-:-:S11]  /*bb00*/  PRMT R29, RZ, 0x7610, R29 ;  /* 0x00007610ff1d7816 */ /* 0x004fd6000000001d */
[----:B---3--:R-:W-:-:S04]  /*bb10*/  @P1 LOP3.LUT R3, R3, R2, RZ, 0x3c, !PT ;  /* 0x0000000203031212 */ /* 0x008fc800078e3cff */
[----:B------:R-:W-:-:S04]  /*bb20*/  @P1 LOP3.LUT R2, R3, R2, RZ, 0x3c, !PT ;  /* 0x0000000203021212 */ /* 0x000fc800078e3cff */
[----:B------:R-:W-:-:S05]  /*bb30*/  @P1 LOP3.LUT R3, R3, R2, RZ, 0x3c, !PT ;  /* 0x0000000203031212 */ /* 0x000fca00078e3cff */
[----:B------:R-:W2:Y:S04]  /*bb40*/  @P1 LDG.E.U16 R29, [R2.64] ;  /* 0x00000006021d1981 */ /* 0x000ea8000c1e1500 */
[----:B----4-:R-:W-:Y:S01]  /*bb50*/  STL [R1+0x28], R27 ;  /* 0x0000281b01007387 */ /* 0x010fe20000100800 */
[----:B------:R-:W-:-:S03]  /*bb60*/  ISETP.GT.AND P2, PT, R4, 0x7e, PT ;  /* 0x0000007e0400780c */ /* 0x000fc60003f44270 */
[----:B--2---:R0:W-:Y:S04]  /*bb70*/  STL [R1+0x24], R29 ;  /* 0x0000241d01007387 */ /* 0x0041e80000100800 */
[----:B0-----:R-:W2:Y:S04]  /*bb80*/  LDL.LU R29, [R1+0x1240] ;  /* 0x00124000011d7983 */ /* 0x001ea80000300800 */
[----:B------:R-:W3:Y:S04]  /*bb90*/  LDL R2, [R1+0x304] ;  /* 0x0003040001027983 */ /* 0x000ee80000100800 */
[----:B------:R-:W3:Y:S01]  /*bba0*/  LDL R3, [R1+0x308] ;  /* 0x0003080001037983 */ /* 0x000ee20000100800 */
[----:B------:R-:W-:-:S03]  /*bbb0*/  PRMT R26, RZ, 0x7610, R26 ;  /* 0x00007610ff1a7816 */ /* 0x000fc6000000001a */
[----:B------:R-:W0:Y:S01]  /*bbc0*/  S2R R27, SR_TID.X ;  /* 0x00000000001b7919 */ /* 0x000e220000002100 */
[----:B---3--:R-:W-:-:S04]  /*bbd0*/  @P2 LOP3.LUT R3, R3, R2, RZ, 0x3c, !PT ;  /* 0x0000000203032212 */ /* 0x008fc800078e3cff */
[----:B------:R-:W-:-:S04]  /*bbe0*/  @P2 LOP3.LUT R2, R3, R2, RZ, 0x3c, !PT ;  /* 0x0000000203022212 */ /* 0x000fc800078e3cff */
[----:B------:R-:W-:-:S05]  /*bbf0*/  @P2 LOP3.LUT R3, R3, R2, RZ, 0x3c, !PT ;  /* 0x0000000203032212 */ /* 0x000fca00078e3cff */
[----:B------:R-:W3:Y:S01]  /*bc00*/  @P2 LDG.E.U16 R26, [R2.64] ;  /* 0x00000006021a2981 */ /* 0x000ee2000c1e1500 */
[----:B0-----:R-:W-:Y:S02]  /*bc10*/  LOP3.LUT R27, R27, 0x7f, RZ, 0xc0, !PT ;  /* 0x0000007f1b1b7812 */ /* 0x001fe400078ec0ff */
[----:B------:R-:W-:Y:S02]  /*bc20*/  ISETP.GT.AND P1, PT, R4, 0x7f, PT ;  /* 0x0000007f0400780c */ /* 0x000fe40003f24270 */
[----:B------:R-:W-:Y:S02]  /*bc30*/  ISETP.GE.AND P0, PT, R27, R4, PT ;  /* 0x000000041b00720c */ /* 0x000fe40003f06270 */
[----:B------:R-:W4:Y:S04]  /*bc40*/  LDL.LU R27, [R1+0x123c] ;  /* 0x00123c00011b7983 */ /* 0x000f280000300800 */
[----:B------:R-:W2:Y:S04]  /*bc50*/  LDL R4, [R1+0x7c8] ;  /* 0x0007c80001047983 */ /* 0x000ea80000100800 */
        /* <DEDUP_REMOVED lines=9> */
[----:B------:R-:W-:-:S03]  /*bcf0*/  PRMT R24, RZ, 0x7610, R24 ;  /* 0x00007610ff187816 */ /* 0x000fc60000000018 */
[----:B------:R-:W-:Y:S06]  /*bd00*/  BAR.SYNC.DEFER_BLOCKING 0x0 ;  /* 0x0000000000007b1d */ /* 0x000fec0000010000 */
[----:B--2---:R0:W-:Y:S04]  /*bd10*/  STL [R1+0x1c], R25 ;  /* 0x00001c1901007387 */ /* 0x0041e80000100800 */
[----:B0-----:R-:W2:Y:S04]  /*bd20*/  LDL.LU R25, [R1+0x1234] ;  /* 0x0012340001197983 */ /* 0x001ea80000300800 */
[----:B------:R-:W2:Y:S04]  /*bd30*/  LDL R2, [R1+0x6f4] ;  /* 0x0006f40001027983 */ /* 0x000ea80000100800 */
[----:B------:R-:W2:Y:S02]  /*bd40*/  LDL R3, [R1+0x710] ;  /* 0x0007100001037983 */ /* 0x000ea40000100800 */
[----:B--2---:R-:W-:-:S04]  /*bd50*/  @!P0 LOP3.LUT R3, R3, R2, RZ, 0x3c, !PT ;  /* 0x0000000203038212 */ /* 0x004fc800078e3cff */
[----:B------:R-:W-:-:S04]  /*bd60*/  @!P0 LOP3.LUT R2, R3, R2, RZ, 0x3c, !PT ;  /* 0x0000000203028212 */ /* 0x000fc800078e3cff */
[----:B------:R-:W-:-:S05]  /*bd70*/  @!P0 LOP3.LUT R3, R3, R2, RZ, 0x3c, !PT ;  /* 0x0000000203038212 */ /* 0x000fca00078e3cff */
[----:B------:R-:W2:Y:S04]  /*bd80*/  @!P0 LDG.E.U16 R24, [R2.64] ;  /* 0x0000000602188981 */ /* 0x000ea8000c1e1500 */
[----:B--2---:R0:W-:Y:S04]  /*bd90*/  STL [R1+0x18], R24 ;  /* 0x0000181801007387 */ /* 0x0041e80000100800 */
[----:B0-----:R-:W2:Y:S04]  /*bda0*/  LDL.LU R24, [R1+0x1230] ;  /* 0x0012300001187983 */ /* 0x001ea80000300800 */
[----:B------:R-:W2:Y:S04]  /*bdb0*/  LDL R2, [R1+0x70c] ;  /* 0x00070c0001027983 */ /* 0x000ea80000100800 */
[----:B------:R-:W2:Y:S01]  /*bdc0*/  LDL R3, [R1+0x7cc] ;  /* 0x0007cc0001037983 */ /* 0x000ea20000100800 */
[----:B------:R-:W-:-:S02]  /*bdd0*/  PRMT R23, RZ, 0x7610, R23 ;  /* 0x00007610ff177816 */ /* 0x000fc40000000017 */
[----:B--2---:R-:W-:-:S04]  /*bde0*/  @!P0 LOP3.LUT R3, R3, R2, RZ, 0x3c, !PT ;  /* 0x0000000203038212 */ /* 0x004fc800078e3cff */
[----:B------:R-:W-:-:S04]  /*bdf0*/  @!P0 LOP3.LUT R2, R3, R2, RZ, 0x3c, !PT ;  /* 0x0000000203028212 */ /* 0x000fc800078e3cff */
[----:B------:R-:W-:-:S05]  /*be00*/  @!P0 LOP3.LUT R3, R3, R2, RZ, 0x3c, !PT ;  /* 0x0000000203038212 */ /* 0x000fca00078e3cff */
[----:B------:R-:W2:Y:S01]  /*be10*/  @!P0 LDG.E.U16 R23, [R2.64] ;  /* 0x0000000602178981 */ /* 0x000ea2000c1e1500 */
[----:B------:R-:W-:-:S03]  /*be20*/  PRMT R28, RZ, 0x7610, R28 ;  /* 0x00007610ff1c7816 */ /* 0x000fc6000000001c */
[----:B--2---:R0:W-:Y:S04]  /*be30*/  STL [R1+0x14], R23 ;  /* 0x0000141701007387 */ /* 0x0041e80000100800 */
[----:B0-----:R-:W2:Y:S04]  /*be40*/  LDL.LU R23, [R1+0x122c] ;  /* 0x00122c0001177983 */ /* 0x001ea80000300800 */
[----:B------:R-:W2:Y:S01]  /*be50*/  LDL R3, [R1+0x708] ;  /* 0x0007080001037983 */ /* 0x000ea20000100800 */
[----:B------:R-:W-:Y:S01]  /*be60*/  @!P0 IMAD.MOV.U32 R2, RZ, RZ, R4 ;  /* 0x000000ffff028224 */ /* 0x000fe200078e0004 */
[----:B------:R-:W-:-:S02]  /*be70*/  PRMT R22, RZ, 0x7610, R22 ;  /* 0x00007610ff167816 */ /* 0x000fc40000000016 */
[----:B------:R-:W3:Y:S04]  /*be80*/  LDL R4, [R1+0x7b4] ;  /* 0x0007b40001047983 */ /* 0x000ee80000100800 */
[----:B--2---:R0:W2:Y:S04]  /*be90*/  @!P0 LDG.E.U16 R28, [R2.64] ;  /* 0x00000006021c8981 */ /* 0x0040a8000c1e1500 */
[----:B0-----:R-:W2:Y:S04]  /*bea0*/  LDL R2, [R1+0x704] ;  /* 0x0007040001027983 */ /* 0x001ea80000100800 */
[----:B------:R-:W2:Y:S02]  /*beb0*/  LDL R3, [R1+0x7c4] ;  /* 0x0007c40001037983 */ /* 0x000ea40000100800 */
[----:B--2---:R-:W-:-:S04]  /*bec0*/  @!P0 LOP3.LUT R3, R3, R2, RZ, 0x3c, !PT ;  /* 0x0000000203038212 */ /* 0x004fc800078e3cff */
[----:B------:R-:W-:-:S04]  /*bed0*/  @!P0 LOP3.LUT R2, R3, R2, RZ, 0x3c, !PT ;  /* 0x0000000203028212 */ /* 0x000fc800078e3cff */
[----:B------:R-:W-:-:S05]  /*bee0*/  @!P0 LOP3.LUT R3, R3, R2, RZ, 0x3c, !PT ;  /* 0x0000000203038212 */ /* 0x000fca00078e3cff */
[----:B------:R-:W2:Y:S04]  /*bef0*/  @!P0 LDG.E.U16 R22, [R2.64] ;  /* 0x0000000602168981 */ /* 0x000ea8000c1e1500 */
[----:B------:R-:W-:Y:S04]  /*bf00*/  STL [R1+0x11a4], R28 ;  /* 0x0011a41c01007387 */ /* 0x000fe80000100800 */
        /* <DEDUP_REMOVED lines=8> */
[----:B------:R0:W2:Y:S04]  /*bf90*/  @!P0 LDG.E.U16 R28, [R2.64] ;  /* 0x00000006021c8981 */ /* 0x0000a8000c1e1500 */
[----:B0-----:R-:W2:Y:S04]  /*bfa0*/  LDL R2, [R1+0x6fc] ;  /* 0x0006fc0001027983 */ /* 0x001ea80000100800 */
[----:B------:R-:W2:Y:S01]  /*bfb0*/  LDL R3, [R1+0x7bc] ;  /* 0x0007bc0001037983 */ /* 0x000ea20000100800 */
[----:B------:R-:W-:Y:S02]  /*bfc0*/  PRMT R21, RZ, 0x7610, R21 ;  /* 0x00007610ff157816 */ /* 0x000fe40000000015 */
[----:B--2---:R-:W-:-:S04]  /*bfd0*/  @!P0 LOP3.LUT R3, R3, R2, RZ, 0x3c, !PT ;  /* 0x0000000203038212 */ /* 0x004fc800078e3cff */
[----:B------:R-:W-:-:S04]  /*bfe0*/  @!P0 LOP3.LUT R2, R3, R2, RZ, 0x3c, !PT ;  /* 0x0000000203028212 */ /* 0x000fc800078e3cff */
[----:B------:R-:W-:-:S05]  /*bff0*/  @!P0 LOP3.LUT R3, R3, R2, RZ, 0x3c, !PT ;  /* 0x0000000203038212 */ /* 0x000fca00078e3cff */
[----:B------:R-:W2:Y:S04]  /*c000*/  @!P0 LDG.E.U16 R21, [R2.64] ;  /* 0x0000000602158981 */ /* 0x000ea8000c1e1500 */
[----:B------:R0:W-:Y:S04]  /*c010*/  STL [R1+0x8], R28 ;  /* 0x0000081c01007387 */ /* 0x0001e80000100800 */
[----:B0-----:R-:W3:Y:S04]  /*c020*/  LDL R28, [R1+0x7ac] ;  /* 0x0007ac00011c7983 */ /* 0x001ee80000100800 */
        /* <DEDUP_REMOVED lines=9> */
[----:B0-----:R-:W2:Y:S01]  /*c0c0*/  LDL R3, [R1+0x7b0] ;  /* 0x0007b00001037983 */ /* 0x001ea20000100800 */
[----:B------:R-:W-:Y:S01]  /*c0d0*/  PRMT R29, RZ, 0x7610, R29 ;  /* 0x00007610ff1d7816 */ /* 0x000fe2000000001d */
[----:B---3--:R-:W-:-:S05]  /*c0e0*/  @!P0 IMAD.MOV.U32 R2, RZ, RZ, R4 ;  /* 0x000000ffff028224 */ /* 0x008fca00078e0004 */
[----:B--2---:R0:W2:Y:S04]  /*c0f0*/  @!P0 LDG.E.U16 R29, [R2.64] ;  /* 0x00000006021d8981 */ /* 0x0040a8000c1e1500 */
[----:B0-----:R-:W0:Y:S04]  /*c100*/  S2R R3, SR_TID.X ;  /* 0x0000000000037919 */ /* 0x001e280000002100 */
[----:B------:R1:W-:Y:S01]  /*c110*/  STL [R1+0x11a8], R0 ;  /* 0x0011a80001007387 */ /* 0x0003e20000100800 */
[----:B----4-:R-:W-:-:S03]  /*c120*/  PRMT R27, RZ, 0x7610, R27 ;  /* 0x00007610ff1b7816 */ /* 0x010fc6000000001b */
[----:B------:R-:W3:Y:S04]  /*c130*/  LDL R4, [R1+0x798] ;  /* 0x0007980001047983 */ /* 0x000ee80000100800 */
[----:B-1----:R-:W4:Y:S01]  /*c140*/  LDL R0, [R1+0x79c] ;  /* 0x00079c0001007983 */ /* 0x002f220000100800 */
[----:B0-----:R-:W-:-:S03]  /*c150*/  LOP3.LUT R2, R3, 0xff, RZ, 0xc0, !PT ;  /* 0x000000ff03027812 */ /* 0x001fc600078ec0ff */
[----:B------:R-:W3:Y:S04]  /*c160*/  LDL R3, [R1+0x7a8] ;  /* 0x0007a80001037983 */ /* 0x000ee80000100800 */
[----:B--2---:R0:W-:Y:S02]  /*c170*/  STL [R1+0x11ac], R29 ;  /* 0x0011ac1d01007387 */ /* 0x0041e40000100800 */
[----:B0-----:R-:W-:Y:S02]  /*c180*/  IMAD.SHL.U32 R29, R2, 0x2, RZ ;  /* 0x00000002021d7824 */ /* 0x001fe400078e00ff */
[----:B------:R-:W-:Y:S01]  /*c190*/  @!P0 IMAD.MOV.U32 R2, RZ, RZ, R28 ;  /* 0x000000ffff028224 */ /* 0x000fe200078e001c */
[----:B------:R-:W-:Y:S01]  /*c1a0*/  PRMT R26, RZ, 0x7610, R26 ;  /* 0x00007610ff1a7816 */ /* 0x000fe2000000001a */
[----:B------:R-:W2:Y:S04]  /*c1b0*/  LDL R28, [R1+0x794] ;  /* 0x00079400011c7983 */ /* 0x000ea80000100800 */
[----:B---3--:R0:W3:Y:S04]  /*c1c0*/  @!P0 LDG.E.U16 R27, [R2.64] ;  /* 0x00000006021b8981 */ /* 0x0080e8000c1e1500 */
[----:B0-----:R-:W2:Y:S04]  /*c1d0*/  LDL R2, [R1+0x7a0] ;  /* 0x0007a00001027983 */ /* 0x001ea80000100800 */
[----:B------:R-:W2:Y:S02]  /*c1e0*/  LDL R3, [R1+0x7a4] ;  /* 0x0007a40001037983 */ /* 0x000ea40000100800 */
[----:B--2---:R-:W-:-:S04]  /*c1f0*/  @!P0 LOP3.LUT R3, R3, R2, RZ, 0x3c, !PT ;  /* 0x0000000203038212 */ /* 0x004fc800078e3cff */
[----:B------:R-:W-:-:S04]  /*c200*/  @!P0 LOP3.LUT R2, R3, R2, RZ, 0x3c, !PT ;  /* 0x0000000203028212 */ /* 0x000fc800078e3cff */
[----:B------:R-:W-:-:S05]  /*c210*/  @!P0 LOP3.LUT R3, R3, R2, RZ, 0x3c, !PT ;  /* 0x0000000203038212 */ /* 0x000fca00078e3cff */
[----:B------:R4:W2:Y:S01]  /*c220*/  @!P0 LDG.E.U16 R26, [R2.64] ;  /* 0x00000006021a8981 */ /* 0x0008a2000c1e1500 */
[----:B------:R-:W-:-:S03]  /*c230*/  PRMT R25, RZ, 0x7610, R25 ;  /* 0x00007610ff197816 */ /* 0x000fc60000000019 */
[----:B---3--:R0:W-:Y:S01]  /*c240*/  STL [R1+0x11b0], R27 ;  /* 0x0011b01b01007387 */ /* 0x0081e20000100800 */
[----:B----4-:R-:W-:Y:S02]  /*c250*/  @!P0 IMAD.MOV.U32 R2, RZ, RZ, R0 ;  /* 0x000000ffff028224 */ /* 0x010fe400078e0000 */
[----:B------:R-:W-:Y:S01]  /*c260*/  @!P0 IMAD.MOV.U32 R3, RZ, RZ, R4 ;  /* 0x000000ffff038224 */ /* 0x000fe200078e0004 */
[----:B0-----:R-:W3:Y:S04]  /*c270*/  LDL R27, [R1+0x78c] ;  /* 0x00078c00011b7983 */ /* 0x001ee80000100800 */
[----:B------:R0:W4:Y:S04]  /*c280*/  @!P0 LDG.E.U16 R25, [R2.64] ;  /* 0x0000000602198981 */ /* 0x000128000c1e1500 */
[----:B--2---:R1:W-:Y:S04]  /*c290*/  STL [R1+0x11b4], R26 ;  /* 0x0011b41a01007387 */ /* 0x0043e80000100800 */
[----:B0-----:R-:W2:Y:S04]  /*c2a0*/  LDL R3, [R1+0x790] ;  /* 0x0007900001037983 */ /* 0x001ea80000100800 */
[----:B------:R-:W3:Y:S04]  /*c2b0*/  LDL R4, [R1+0x780] ;  /* 0x0007800001047983 */ /* 0x000ee80000100800 */
[----:B-1----:R-:W3:Y:S04]  /*c2c0*/  LDL R26, [R1+0x788] ;  /* 0x00078800011a7983 */ /* 0x002ee80000100800 */
[----:B------:R-:W3:Y:S01]  /*c2d0*/  LDL R0, [R1+0x784] ;  /* 0x0007840001007983 */ /* 0x000ee20000100800 */
[----:B------:R-:W-:Y:S01]  /*c2e0*/  PRMT R24, RZ, 0x7610, R24 ;  /* 0x00007610ff187816 */ /* 0x000fe20000000018 */
[----:B------:R-:W-:Y:S01]  /*c2f0*/  @!P0 IMAD.MOV.U32 R2, RZ, RZ, R28 ;  /* 0x000000ffff028224 */ /* 0x000fe200078e001c */
[----:B------:R-:W-:-:S02]  /*c300*/  PRMT R23, RZ, 0x7610, R23 ;  /* 0x00007610ff177816 */ /* 0x000fc40000000017 */
[----:B------:R-:W-:Y:S01]  /*c310*/  PRMT R22, RZ, 0x7610, R22 ;  /* 0x00007610ff167816 */ /* 0x000fe20000000016 */
[----:B----4-:R0:W-:Y:S04]  /*c320*/  STL [R1+0x11b8], R25 ;  /* 0x0011b81901007387 */ /* 0x0101e80000100800 */
[----:B------:R-:W4:Y:S04]  /*c330*/  LDL R28, [R1+0x778] ;  /* 0x00077800011c7983 */ /* 0x000f280000100800 */
[----:B0-----:R-:W4:Y:S04]  /*c340*/  LDL R25, [R1+0x77c] ;  /* 0x00077c0001197983 */ /* 0x001f280000100800 */
[----:B--2---:R3:W2:Y:S02]  /*c350*/  @!P0 LDG.E.U16 R24, [R2.64] ;  /* 0x0000000602188981 */ /* 0x0046a4000c1e1500 */
[----:B---3--:R-:W-:-:S02]  /*c360*/  @!P0 IMAD.MOV.U32 R2, RZ, RZ, R27 ;  /* 0x000000ffff028224 */ /* 0x008fc400078e001b */
[----:B------:R-:W-:-:S05]  /*c370*/  @!P0 IMAD.MOV.U32 R3, RZ, RZ, R26 ;  /* 0x000000ffff038224 */ /* 0x000fca00078e001a */
[----:B------:R0:W3:Y:S02]  /*c380*/  @!P0 LDG.E.U16 R23, [R2.64] ;  /* 0x0000000602178981 */ /* 0x0000e4000c1e1500 */
[----:B0-----:R-:W-:Y:S02]  /*c390*/  @!P0 IMAD.MOV.U32 R2, RZ, RZ, R0 ;  /* 0x000000ffff028224 */ /* 0x001fe400078e0000 */
[----:B------:R-:W-:-:S05]  /*c3a0*/  @!P0 IMAD.MOV.U32 R3, RZ, RZ, R4 ;  /* 0x000000ffff038224 */ /* 0x000fca00078e0004 */
[----:B------:R4:W3:Y:S01]  /*c3b0*/  @!P0 LDG.E.U16 R22, [R2.64] ;  /* 0x0000000602168981 */ /* 0x0008e2000c1e1500 */
[----:B------:R-:W-:Y:S01]  /*c3c0*/  PRMT R21, RZ, 0x7610, R21 ;  /* 0x00007610ff157816 */ /* 0x000fe20000000015 */
[----:B----4-:R-:W-:Y:S02]  /*c3d0*/  @!P0 IMAD.MOV.U32 R2, RZ, RZ, R25 ;  /* 0x000000ffff028224 */ /* 0x010fe400078e0019 */
[----:B------:R-:W-:-:S05]  /*c3e0*/  @!P0 IMAD.MOV.U32 R3, RZ, RZ, R28 ;  /* 0x000000ffff038224 */ /* 0x000fca00078e001c */
[----:B------:R-:W4:Y:S04]  /*c3f0*/  @!P0 LDG.E.U16 R21, [R2.64] ;  /* 0x0000000602158981 */ /* 0x000f28000c1e1500 */
[----:B--2---:R0:W-:Y:S04]  /*c400*/  STL [R1+0x11bc], R24 ;  /* 0x0011bc1801007387 */ /* 0x0041e80000100800 */
[----:B------:R-:W2:Y:S04]  /*c410*/  LDL R27, [R1+0x770] ;  /* 0x00077000011b7983 */ /* 0x000ea80000100800 */
[----:B------:R-:W2:Y:S04]  /*c420*/  LDL R26, [R1+0x774] ;  /* 0x00077400011a7983 */ /* 0x000ea80000100800 */
[----:B---3--:R-:W-:Y:S04]  /*c430*/  STL [R1+0x11c0], R23 ;  /* 0x0011c01701007387 */ /* 0x008fe80000100800 */
[----:B------:R-:W3:Y:S04]  /*c440*/  LDL R4, [R1+0x768] ;  /* 0x0007680001047983 */ /* 0x000ee80000100800 */
[----:B------:R-:W3:Y:S04]  /*c450*/  LDL R0, [R1+0x76c] ;  /* 0x00076c0001007983 */ /* 0x000ee80000100800 */
[----:B------:R-:W-:Y:S04]  /*c460*/  STL [R1+0x11c4], R22 ;  /* 0x0011c41601007387 */ /* 0x000fe80000100800 */
[----:B------:R-:W3:Y:S04]  /*c470*/  LDL R25, [R1+0x760] ;  /* 0x0007600001197983 */ /* 0x000ee80000100800 */
[----:B0-----:R-:W3:Y:S04]  /*c480*/  LDL R24, [R1+0x764] ;  /* 0x0007640001187983 */ /* 0x001ee80000100800 */
[----:B------:R0:W-:Y:S04]  /*c490*/  STS.U16 [R29], R20 ;  /* 0x000000141d007388 */ /* 0x0001e80000000400 */
[----:B------:R1:W-:Y:S01]  /*c4a0*/  STS.U16 [R29+0x1000], R19 ;  /* 0x001000131d007388 */ /* 0x0003e20000000400 */
[----:B0-----:R-:W-:-:S02]  /*c4b0*/  PRMT R20, RZ, 0x7610, R20 ;  /* 0x00007610ff147816 */ /* 0x001fc40000000014 */
[----:B-1----:R-:W-:Y:S01]  /*c4c0*/  PRMT R19, RZ, 0x7610, R19 ;  /* 0x00007610ff137816 */ /* 0x002fe20000000013 */
[----:B------:R0:W-:Y:S04]  /*c4d0*/  STS.U16 [R29+0x2000], R18 ;  /* 0x002000121d007388 */ /* 0x0001e80000000400 */
[----:B----4-:R-:W-:Y:S04]  /*c4e0*/  STL [R1+0x11c8], R21 ;  /* 0x0011c81501007387 */ /* 0x010fe80000100800 */
[----:B------:R-:W4:Y:S01]  /*c4f0*/  LDL R23, [R1+0x758] ;  /* 0x0007580001177983 */ /* 0x000f220000100800 */
[----:B0-----:R-:W-:-:S03]  /*c500*/  PRMT R18, RZ, 0x7610, R18 ;  /* 0x00007610ff127816 */ /* 0x001fc60000000012 */
[----:B------:R-:W4:Y:S01]  /*c510*/  LDL R22, [R1+0x75c] ;  /* 0x00075c0001167983 */ /* 0x000f220000100800 */
[----:B--2---:R-:W-:Y:S02]  /*c520*/  @!P0 IMAD.MOV.U32 R3, RZ, RZ, R27 ;  /* 0x000000ffff038224 */ /* 0x004fe400078e001b */
[----:B------:R-:W-:-:S05]  /*c530*/  @!P0 IMAD.MOV.U32 R2, RZ, RZ, R26 ;  /* 0x000000ffff028224 */ /* 0x000fca00078e001a */
[----:B------:R3:W2:Y:S02]  /*c540*/  @!P0 LDG.E.U16 R20, [R2.64] ;  /* 0x0000000602148981 */ /* 0x0006a4000c1e1500 */
[----:B---3--:R-:W-:Y:S02]  /*c550*/  @!P0 IMAD.MOV.U32 R3, RZ, RZ, R4 ;  /* 0x000000ffff038224 */ /* 0x008fe400078e0004 */
[----:B------:R-:W-:-:S05]  /*c560*/  @!P0 IMAD.MOV.U32 R2, RZ, RZ, R0 ;  /* 0x000000ffff028224 */ /* 0x000fca00078e0000 */
[----:B------:R0:W3:Y:S02]  /*c570*/  @!P0 LDG.E.U16 R19, [R2.64] ;  /* 0x0000000602138981 */ /* 0x0000e4000c1e1500 */
[----:B0-----:R-:W-:Y:S02]  /*c580*/  @!P0 IMAD.MOV.U32 R3, RZ, RZ, R25 ;  /* 0x000000ffff038224 */ /* 0x001fe400078e0019 */
[----:B------:R-:W-:-:S05]  /*c590*/  @!P0 IMAD.MOV.U32 R2, RZ, RZ, R24 ;  /* 0x000000ffff028224 */ /* 0x000fca00078e0018 */
[----:B------:R4:W3:Y:S04]  /*c5a0*/  @!P0 LDG.E.U16 R18, [R2.64] ;  /* 0x0000000602128981 */ /* 0x0008e8000c1e1500 */
[----:B------:R0:W-:Y:S02]  /*c5b0*/  STS.U16 [R29+0x3000], R17 ;  /* 0x003000111d007388 */ /* 0x0001e40000000400 */
[----:B0-----:R-:W-:Y:S01]  /*c5c0*/  PRMT R17, RZ, 0x7610, R17 ;  /* 0x00007610ff117816 */ /* 0x001fe20000000011 */
[----:B----4-:R-:W-:Y:S02]  /*c5d0*/  @!P0 IMAD.MOV.U32 R3, RZ, RZ, R23 ;  /* 0x000000ffff038224 */ /* 0x010fe400078e0017 */
[----:B------:R-:W-:-:S05]  /*c5e0*/  @!P0 IMAD.MOV.U32 R2, RZ, RZ, R22 ;  /* 0x000000ffff028224 */ /* 0x000fca00078e0016 */
[----:B------:R-:W4:Y:S04]  /*c5f0*/  @!P0 LDG.E.U16 R17, [R2.64] ;  /* 0x0000000602118981 */ /* 0x000f28000c1e1500 */
[----:B--2---:R0:W-:Y:S04]  /*c600*/  STL [R1+0x11cc], R20 ;  /* 0x0011cc1401007387 */ /* 0x0041e80000100800 */
[----:B------:R-:W2:Y:S04]  /*c610*/  LDL R4, [R1+0x750] ;  /* 0x0007500001047983 */ /* 0x000ea80000100800 */
[----:B------:R-:W2:Y:S04]  /*c620*/  LDL R0, [R1+0x754] ;  /* 0x0007540001007983 */ /* 0x000ea80000100800 */
[----:B---3--:R1:W-:Y:S04]  /*c630*/  STL [R1+0x11d0], R19 ;  /* 0x0011d01301007387 */ /* 0x0083e80000100800 */
[----:B------:R-:W3:Y:S04]  /*c640*/  LDL R21, [R1+0x748] ;  /* 0x0007480001157983 */ /* 0x000ee80000100800 */
[----:B0-----:R-:W3:Y:S04]  /*c650*/  LDL R20, [R1+0x74c] ;  /* 0x00074c0001147983 */ /* 0x001ee80000100800 */
[----:B------:R0:W-:Y:S04]  /*c660*/  STL [R1+0x11d4], R18 ;  /* 0x0011d41201007387 */ /* 0x0001e80000100800 */
[----:B-1----:R-:W3:Y:S04]  /*c670*/  LDL R19, [R1+0x740] ;  /* 0x0007400001137983 */ /* 0x002ee80000100800 */
[----:B0-----:R-:W3:Y:S04]  /*c680*/  LDL R18, [R1+0x744] ;  /* 0x0007440001127983 */ /* 0x001ee80000100800 */
[----:B------:R0:W-:Y:S04]  /*c690*/  STS.U16 [R29+0x4000], R16 ;  /* 0x004000101d007388 */ /* 0x0001e80000000400 */
[----:B------:R1:W-:Y:S01]  /*c6a0*/  STS.U16 [R29+0x5000], R15 ;  /* 0x0050000f1d007388 */ /* 0x0003e20000000400 */
[----:B0-----:R-:W-:-:S02]  /*c6b0*/  PRMT R16, RZ, 0x7610, R16 ;  /* 0x00007610ff107816 */ /* 0x001fc40000000010 */
[----:B-1----:R-:W-:Y:S01]  /*c6c0*/  PRMT R15, RZ, 0x7610, R15 ;  /* 0x00007610ff0f7816 */ /* 0x002fe2000000000f */
[----:B------:R0:W-:Y:S04]  /*c6d0*/  STS.U16 [R29+0x6000], R14 ;  /* 0x0060000e1d007388 */ /* 0x0001e80000000400 */
[----:B----4-:R1:W-:Y:S01]  /*c6e0*/  STL [R1+0x11d8], R17 ;  /* 0x0011d81101007387 */ /* 0x0103e20000100800 */
[----:B0-----:R-:W-:Y:S01]  /*c6f0*/  PRMT R14, RZ, 0x7610, R14 ;  /* 0x00007610ff0e7816 */ /* 0x001fe2000000000e */
[----:B--2---:R-:W-:Y:S02]  /*c700*/  @!P0 IMAD.MOV.U32 R3, RZ, RZ, R4 ;  /* 0x000000ffff038224 */ /* 0x004fe400078e0004 */
[----:B------:R-:W2:Y:S01]  /*c710*/  LDL R4, [R1+0x738] ;  /* 0x0007380001047983 */ /* 0x000ea20000100800 */
[----:B------:R-:W-:-:S03]  /*c720*/  @!P0 IMAD.MOV.U32 R2, RZ, RZ, R0 ;  /* 0x000000ffff028224 */ /* 0x000fc600078e0000 */
[----:B------:R-:W4:Y:S04]  /*c730*/  LDL R0, [R1+0x73c] ;  /* 0x00073c0001007983 */ /* 0x000f280000100800 */
[----:B------:R3:W2:Y:S04]  /*c740*/  @!P0 LDG.E.U16 R16, [R2.64] ;  /* 0x0000000602108981 */ /* 0x0006a8000c1e1500 */
[----:B------:R-:W4:Y:S01]  /*c750*/  LDL.LU R26, [R1+0x2d0] ;  /* 0x0002d000011a7983 */ /* 0x000f220000300800 */
[----:B---3--:R-:W-:Y:S02]  /*c760*/  @!P0 IMAD.MOV.U32 R3, RZ, RZ, R21 ;  /* 0x000000ffff038224 */ /* 0x008fe400078e0015 */
[----:B------:R-:W-:-:S05]  /*c770*/  @!P0 IMAD.MOV.U32 R2, RZ, RZ, R20 ;  /* 0x000000ffff028224 */ /* 0x000fca00078e0014 */
[----:B------:R0:W3:Y:S02]  /*c780*/  @!P0 LDG.E.U16 R15, [R2.64] ;  /* 0x00000006020f8981 */ /* 0x0000e4000c1e1500 */
[----:B0-----:R-:W-:Y:S02]  /*c790*/  @!P0 IMAD.MOV.U32 R3, RZ, RZ, R19 ;  /* 0x000000ffff038224 */ /* 0x001fe400078e0013 */
[----:B------:R-:W-:-:S05]  /*c7a0*/  @!P0 IMAD.MOV.U32 R2, RZ, RZ, R18 ;  /* 0x000000ffff028224 */ /* 0x000fca00078e0012 */
[----:B------:R4:W4:Y:S04]  /*c7b0*/  @!P0 LDG.E.U16 R14, [R2.64] ;  /* 0x00000006020e8981 */ /* 0x000928000c1e1500 */
[----:B--2---:R-:W-:Y:S04]  /*c7c0*/  STL [R1+0x11dc], R16 ;  /* 0x0011dc1001007387 */ /* 0x004fe80000100800 */
[----:B------:R-:W2:Y:S04]  /*c7d0*/  LDL.LU R24, [R1+0x2b4] ;  /* 0x0002b40001187983 */ /* 0x000ea80000300800 */
[----:B---3--:R0:W-:Y:S04]  /*c7e0*/  STL [R1+0x11e0], R15 ;  /* 0x0011e00f01007387 */ /* 0x0081e80000100800 */
[----:B------:R-:W3:Y:S04]  /*c7f0*/  LDL R18, [R1+0x730] ;  /* 0x0007300001127983 */ /* 0x000ee80000100800 */
[----:B-1----:R-:W2:Y:S01]  /*c800*/  LDL R17, [R1+0x734] ;  /* 0x0007340001117983 */ /* 0x002ea20000100800 */
[----:B----4-:R-:W-:-:S03]  /*c810*/  @!P0 IMAD.MOV.U32 R2, RZ, RZ, R0 ;  /* 0x000000ffff028224 */ /* 0x010fc600078e0000 */
[----:B------:R-:W4:Y:S04]  /*c820*/  LDL.LU R25, [R1+0x29c] ;  /* 0x00029c0001197983 */ /* 0x000f280000300800 */
[----:B------:R-:W-:Y:S04]  /*c830*/  STL [R1+0x11e4], R14 ;  /* 0x0011e40e01007387 */ /* 0x000fe80000100800 */
[----:B0-----:R-:W4:Y:S04]  /*c840*/  LDL R15, [R1+0x72c] ;  /* 0x00072c00010f7983 */ /* 0x001f280000100800 */
[----:B------:R-:W4:Y:S01]  /*c850*/  LDL R0, [R1+0x7d4] ;  /* 0x0007d40001007983 */ /* 0x000f220000100800 */
[----:B------:R-:W-:-:S03]  /*c860*/  @!P0 IMAD.MOV.U32 R3, RZ, RZ, R4 ;  /* 0x000000ffff038224 */ /* 0x000fc600078e0004 */
[----:B------:R0:W-:Y:S04]  /*c870*/  STS.U16 [R29+0x7000], R13 ;  /* 0x0070000d1d007388 */ /* 0x0001e80000000400 */
[----:B------:R-:W4:Y:S01]  /*c880*/  LDL R4, [R1+0x7f0] ;  /* 0x0007f00001047983 */ /* 0x000f220000100800 */
[----:B0-----:R-:W-:-:S06]  /*c890*/  PRMT R13, RZ, 0x7610, R13 ;  /* 0x00007610ff0d7816 */ /* 0x001fcc000000000d */
[----:B------:R3:W4:Y:S04]  /*c8a0*/  @!P0 LDG.E.U16 R13, [R2.64] ;  /* 0x00000006020d8981 */ /* 0x000728000c1e1500 */
[----:B------:R0:W-:Y:S02]  /*c8b0*/  STS.U16 [R29+0x8000], R12 ;  /* 0x0080000c1d007388 */ /* 0x0001e40000000400 */
[----:B0-----:R-:W-:Y:S02]  /*c8c0*/  PRMT R12, RZ, 0x7610, R12 ;  /* 0x00007610ff0c7816 */ /* 0x001fe4000000000c */
[----:B------:R0:W-:Y:S04]  /*c8d0*/  STS.U16 [R29+0x9000], R11 ;  /* 0x0090000b1d007388 */ /* 0x0001e80000000400 */
[----:B------:R-:W-:Y:S04]  /*c8e0*/  STS.U16 [R29+0xa000], R10 ;  /* 0x00a0000a1d007388 */ /* 0x000fe80000000400 */
[----:B------:R-:W-:Y:S01]  /*c8f0*/  STS.U16 [R29+0xb000], R9 ;  /* 0x00b000091d007388 */ /* 0x000fe20000000400 */
[----:B0-----:R-:W-:-:S03]  /*c900*/  PRMT R11, RZ, 0x7610, R11 ;  /* 0x00007610ff0b7816 */ /* 0x001fc6000000000b */
[----:B------:R-:W-:Y:S04]  /*c910*/  STS.U16 [R29+0xc000], R8 ;  /* 0x00c000081d007388 */ /* 0x000fe80000000400 */
[----:B------:R-:W-:Y:S04]  /*c920*/  STS.U16 [R29+0xd000], R7 ;  /* 0x00d000071d007388 */ /* 0x000fe80000000400 */
[----:B------:R0:W-:Y:S04]  /*c930*/  STS.U16 [R29+0xe000], R5 ;  /* 0x00e000051d007388 */ /* 0x0001e80000000400 */
[----:B0-----:R-:W4:Y:S04]  /*c940*/  LDL R5, [R1+0x728] ;  /* 0x0007280001057983 */ /* 0x001f280000100800 */
[----:B------:R-:W0:Y:S04]  /*c950*/  S2R R27, SR_TID.X ;  /* 0x00000000001b7919 */ /* 0x000e280000002100 */
[----:B------:R-:W4:Y:S01]  /*c960*/  LDL.LU R28, [R1+0x280] ;  /* 0x00028000011c7983 */ /* 0x000f220000300800 */
[----:B---3--:R-:W-:-:S02]  /*c970*/  @!P0 IMAD.MOV.U32 R3, RZ, RZ, R18 ;  /* 0x000000ffff038224 */ /* 0x008fc400078e0012 */
[----:B--2---:R-:W-:-:S05]  /*c980*/  @!P0 IMAD.MOV.U32 R2, RZ, RZ, R17 ;  /* 0x000000ffff028224 */ /* 0x004fca00078e0011 */
[----:B------:R4:W2:Y:S02]  /*c990*/  @!P0 LDG.E.U16 R12, [R2.64] ;  /* 0x00000006020c8981 */ /* 0x0008a4000c1e1500 */
[----:B----4-:R-:W-:Y:S02]  /*c9a0*/  @!P0 IMAD.MOV.U32 R3, RZ, RZ, R15 ;  /* 0x000000ffff038224 */ /* 0x010fe400078e000f */
[----:B------:R-:W-:-:S05]  /*c9b0*/  @!P0 IMAD.MOV.U32 R2, RZ, RZ, R0 ;  /* 0x000000ffff028224 */ /* 0x000fca00078e0000 */
[----:B------:R1:W3:Y:S01]  /*c9c0*/  @!P0 LDG.E.U16 R11, [R2.64] ;  /* 0x00000006020b8981 */ /* 0x0002e2000c1e1500 */
[----:B0-----:R-:W-:-:S03]  /*c9d0*/  LOP3.LUT R23, R27, 0xff, RZ, 0xc0, !PT ;  /* 0x000000ff1b177812 */ /* 0x001fc600078ec0ff */
[----:B------:R-:W4:Y:S04]  /*c9e0*/  LDL.LU R27, [R1+0x268] ;  /* 0x00026800011b7983 */ /* 0x000f280000300800 */
[----:B------:R0:W-:Y:S04]  /*c9f0*/  STL [R1+0x11e8], R13 ;  /* 0x0011e80d01007387 */ /* 0x0001e80000100800 */
[----:B------:R-:W-:Y:S04]  /*ca00*/  STL [R1+0x121c], R29 ;  /* 0x00121c1d01007387 */ /* 0x000fe80000100800 */
[----:B------:R-:W4:Y:S04]  /*ca10*/  LDL R14, [R1+0x724] ;  /* 0x00072400010e7983 */ /* 0x000f280000100800 */
[----:B0-----:R-:W4:Y:S01]  /*ca20*/  LDL R13, [R1+0x7ec] ;  /* 0x0007ec00010d7983 */ /* 0x001f220000100800 */
[----:B------:R-:W-:-:S05]  /*ca30*/  IMAD.SHL.U32 R23, R23, 0x2, RZ ;  /* 0x0000000217177824 */ /* 0x000fca00078e00ff */
[----:B------:R-:W-:Y:S01]  /*ca40*/  LOP3.LUT R16, R23, 0x10, RZ, 0x3c, !PT ;  /* 0x0000001017107812 */ /* 0x000fe200078e3cff */
[----:B------:R-:W-:Y:S04]  /*ca50*/  STS.U16 [R29+0xf000], R6 ;  /* 0x00f000061d007388 */ /* 0x000fe80000000400 */
[----:B------:R0:W-:Y:S01]  /*ca60*/  STS.U16 [R16+0x200], R26 ;  /* 0x0002001a10007388 */ /* 0x0001e20000000400 */
[----:B-1----:R-:W-:Y:S02]  /*ca70*/  @!P0 IMAD.MOV.U32 R2, RZ, RZ, R4 ;  /* 0x000000ffff028224 */ /* 0x002fe400078e0004 */
[----:B------:R-:W-:Y:S01]  /*ca80*/  @!P0 IMAD.MOV.U32 R3, RZ, RZ, R5 ;  /* 0x000000ffff038224 */ /* 0x000fe200078e0005 */
[----:B--2---:R1:W-:Y:S04]  /*ca90*/  STL [R1+0x11ec], R12 ;  /* 0x0011ec0c01007387 */ /* 0x0043e80000100800 */
[----:B0-----:R-:W2:Y:S04]  /*caa0*/  LDL.LU R26, [R1+0x258] ;  /* 0x00025800011a7983 */ /* 0x001ea80000300800 */
[----:B------:R-:W2:Y:S04]  /*cab0*/  LDL R0, [R1+0x7e8] ;  /* 0x0007e80001007983 */ /* 0x000ea80000100800 */
[----:B-1----:R-:W2:Y:S04]  /*cac0*/  LDL R12, [R1+0x720] ;  /* 0x00072000010c7983 */ /* 0x002ea80000100800 */
[----:B---3--:R0:W-:Y:S04]  /*cad0*/  STL [R1+0x11f0], R11 ;  /* 0x0011f00b01007387 */ /* 0x0081e80000100800 */
[----:B------:R-:W3:Y:S04]  /*cae0*/  LDL R5, [R1+0x71c] ;  /* 0x00071c0001057983 */ /* 0x000ee80000100800 */
[----:B------:R-:W3:Y:S01]  /*caf0*/  LDL R4, [R1+0x7e4] ;  /* 0x0007e40001047983 */ /* 0x000ee20000100800 */
[----:B------:R-:W-:-:S02]  /*cb00*/  PRMT R10, RZ, 0x7610, R10 ;  /* 0x00007610ff0a7816 */ /* 0x000fc4000000000a */
[----:B------:R-:W-:-:S04]  /*cb10*/  PRMT R8, RZ, 0x7610, R8 ;  /* 0x00007610ff087816 */ /* 0x000fc80000000008 */
[----:B------:R4:W3:Y:S02]  /*cb20*/  @!P0 LDG.E.U16 R10, [R2.64] ;  /* 0x00000006020a8981 */ /* 0x0008e4000c1e1500 */
[----:B----4-:R-:W-:Y:S02]  /*cb30*/  @!P0 IMAD.MOV.U32 R3, RZ, RZ, R14 ;  /* 0x000000ffff038224 */ /* 0x010fe400078e000e */
[----:B------:R-:W-:-:S05]  /*cb40*/  @!P0 IMAD.MOV.U32 R2, RZ, RZ, R13 ;  /* 0x000000ffff028224 */ /* 0x000fca00078e000d */
[----:B------:R2:W4:Y:S01]  /*cb50*/  @!P0 LDG.E.U16 R8, [R2.64] ;  /* 0x0000000602088981 */ /* 0x000522000c1e1500 */
[----:B------:R-:W-:Y:S01]  /*cb60*/  PRMT R6, RZ, 0x7610, R6 ;  /* 0x00007610ff067816 */ /* 0x000fe20000000006 */
[----:B--2---:R-:W-:Y:S02]  /*cb70*/  @!P0 IMAD.MOV.U32 R2, RZ, RZ, R0 ;  /* 0x000000ffff028224 */ /* 0x004fe400078e0000 */
[----:B------:R-:W-:-:S05]  /*cb80*/  @!P0 IMAD.MOV.U32 R3, RZ, RZ, R12 ;  /* 0x000000ffff038224 */ /* 0x000fca00078e000c */
[----:B------:R1:W2:Y:S02]  /*cb90*/  @!P0 LDG.E.U16 R6, [R2.64] ;  /* 0x0000000602068981 */ /* 0x0002a4000c1e1500 */
[----:B-1----:R-:W-:-:S06]  /*cba0*/  PRMT R2, RZ, 0x7610, R2 ;  /* 0x00007610ff027816 */ /* 0x002fcc0000000002 */
[----:B---3--:R-:W3:Y:S04]  /*cbb0*/  @!P0 LDG.E.U16 R2, [R4.64] ;  /* 0x0000000604028981 */ /* 0x008ee8000c1e1500 */
[----:B------:R-:W-:Y:S04]  /*cbc0*/  STL [R1+0x11f4], R10 ;  /* 0x0011f40a01007387 */ /* 0x000fe80000100800 */
[----:B----4-:R-:W-:Y:S04]  /*cbd0*/  STL [R1+0x11f8], R8 ;  /* 0x0011f80801007387 */ /* 0x010fe80000100800 */
[----:B0-----:R-:W2:Y:S04]  /*cbe0*/  LDL R11, [R1+0x718] ;  /* 0x00071800010b7983 */ /* 0x001ea80000100800 */
[----:B------:R-:W2:Y:S04]  /*cbf0*/  LDL R0, [R1+0x7e0] ;  /* 0x0007e00001007983 */ /* 0x000ea80000100800 */
[----:B------:R-:W-:Y:S04]  /*cc00*/  STS.U16 [R16+0x1200], R24 ;  /* 0x0012001810007388 */ /* 0x000fe80000000400 */
[----:B------:R-:W-:Y:S04]  /*cc10*/  STS.U16 [R16+0x2200], R25 ;  /* 0x0022001910007388 */ /* 0x000fe80000000400 */
[----:B------:R0:W-:Y:S04]  /*cc20*/  STS.U16 [R16+0x3200], R28 ;  /* 0x0032001c10007388 */ /* 0x0001e80000000400 */
[----:B------:R1:W-:Y:S04]  /*cc30*/  STS.U16 [R16+0x4200], R27 ;  /* 0x0042001b10007388 */ /* 0x0003e80000000400 */
[----:B0-----:R-:W2:Y:S04]  /*cc40*/  LDL.LU R28, [R1+0x248] ;  /* 0x00024800011c7983 */ /* 0x001ea80000300800 */
[----:B------:R0:W-:Y:S04]  /*cc50*/  STS.U16 [R16+0x5200], R26 ;  /* 0x0052001a10007388 */ /* 0x0001e80000000400 */
[----:B--2---:R2:W-:Y:S04]  /*cc60*/  STL [R1+0x11fc], R6 ;  /* 0x0011fc0601007387 */ /* 0x0045e80000100800 */
[----:B-1----:R-:W4:Y:S04]  /*cc70*/  LDL.LU R27, [R1+0x224] ;  /* 0x00022400011b7983 */ /* 0x002f280000300800 */
[----:B------:R-:W4:Y:S04]  /*cc80*/  LDL R10, [R1+0x714] ;  /* 0x00071400010a7983 */ /* 0x000f280000100800 */
[----:B------:R-:W4:Y:S04]  /*cc90*/  LDL R8, [R1+0x7dc] ;  /* 0x0007dc0001087983 */ /* 0x000f280000100800 */
[----:B---3--:R1:W-:Y:S04]  /*cca0*/  STL [R1+0x1200], R2 ;  /* 0x0012000201007387 */ /* 0x0083e80000100800 */
[----:B------:R-:W3:Y:S04]  /*ccb0*/  LDL.LU R25, [R1+0x210] ;  /* 0x0002100001197983 */ /* 0x000ee80000300800 */
[----:B------:R-:W3:Y:S04]  /*ccc0*/  LDL.LU R29, [R1+0x1dc] ;  /* 0x0001dc00011d7983 */ /* 0x000ee80000300800 */
[----:B------:R-:W3:Y:S04]  /*ccd0*/  LDL.LU R14, [R1+0x1c0] ;  /* 0x0001c000010e7983 */ /* 0x000ee80000300800 */
[----:B------:R-:W3:Y:S04]  /*cce0*/  LDL.LU R15, [R1+0xb4] ;  /* 0x0000b400010f7983 */ /* 0x000ee80000300800 */
[----:B0-----:R-:W3:Y:S04]  /*ccf0*/  LDL.LU R26, [R1+0x98] ;  /* 0x00009800011a7983 */ /* 0x001ee80000300800 */
[----:B--2---:R-:W2:Y:S04]  /*cd00*/  LDL R6, [R1+0x7d0] ;  /* 0x0007d00001067983 */ /* 0x004ea80000100800 */
[----:B-1----:R-:W3:Y:S01]  /*cd10*/  LDL R2, [R1+0x7d8] ;  /* 0x0007d80001027983 */ /* 0x002ee20000100800 */
[----:B------:R-:W-:Y:S01]  /*cd20*/  PRMT R3, RZ, 0x7610, R3 ;  /* 0x00007610ff037816 */ /* 0x000fe20000000003 */
[----:B------:R-:W-:-:S02]  /*cd30*/  @!P0 IMAD.MOV.U32 R4, RZ, RZ, R0 ;  /* 0x000000ffff048224 */ /* 0x000fc400078e0000 */
[----:B------:R-:W-:Y:S01]  /*cd40*/  @!P0 IMAD.MOV.U32 R5, RZ, RZ, R11 ;  /* 0x000000ffff058224 */ /* 0x000fe200078e000b */
[----:B------:R-:W-:Y:S01]  /*cd50*/  PRMT R7, RZ, 0x7610, R7 ;  /* 0x00007610ff077816 */ /* 0x000fe20000000007 */
[----:B------:R-:W3:Y:S04]  /*cd60*/  LDL.LU R0, [R1+0x7c] ;  /* 0x00007c0001007983 */ /* 0x000ee80000300800 */
[----:B------:R4:W3:Y:S01]  /*cd70*/  @!P0 LDG.E.U16 R3, [R4.64] ;  /* 0x0000000604038981 */ /* 0x0008e2000c1e1500 */
[----:B------:R-:W-:-:S03]  /*cd80*/  PRMT R9, RZ, 0x7610, R9 ;  /* 0x00007610ff097816 */ /* 0x000fc60000000009 */
[----:B------:R-:W3:Y:S04]  /*cd90*/  LDL.LU R17, [R1+0x60] ;  /* 0x0000600001117983 */ /* 0x000ee80000300800 */
[----:B------:R-:W3:Y:S04]  /*cda0*/  LDL.LU R18, [R1+0x34] ;  /* 0x0000340001127983 */ /* 0x000ee80000300800 */
[----:B------:R-:W3:Y:S04]  /*cdb0*/  LDL.LU R19, [R1+0x2f0] ;  /* 0x0002f00001137983 */ /* 0x000ee80000300800 */
[----:B------:R-:W3:Y:S04]  /*cdc0*/  LDL.LU R20, [R1+0x2d8] ;  /* 0x0002d80001147983 */ /* 0x000ee80000300800 */
[----:B------:R-:W3:Y:S04]  /*cdd0*/  LDL.LU R21, [R1+0x2bc] ;  /* 0x0002bc0001157983 */ /* 0x000ee80000300800 */
[----:B------:R-:W3:Y:S04]  /*cde0*/  LDL.LU R22, [R1+0x2a0] ;  /* 0x0002a00001167983 */ /* 0x000ee80000300800 */
[----:B------:R-:W3:Y:S01]  /*cdf0*/  LDL.LU R23, [R1+0x284] ;  /* 0x0002840001177983 */ /* 0x000ee20000300800 */
[----:B----4-:R-:W-:-:S02]  /*ce00*/  @!P0 IMAD.MOV.U32 R5, RZ, RZ, R10 ;  /* 0x000000ffff058224 */ /* 0x010fc400078e000a */
[----:B------:R-:W-:-:S05]  /*ce10*/  @!P0 IMAD.MOV.U32 R4, RZ, RZ, R8 ;  /* 0x000000ffff048224 */ /* 0x000fca00078e0008 */
[----:B------:R2:W4:Y:S02]  /*ce20*/  @!P0 LDG.E.U16 R7, [R4.64] ;  /* 0x0000000604078981 */ /* 0x000524000c1e1500 */
[----:B--2---:R-:W-:Y:S02]  /*ce30*/  @!P0 IMAD.MOV.U32 R5, RZ, RZ, R6 ;  /* 0x000000ffff058224 */ /* 0x004fe400078e0006 */
[----:B---3--:R-:W-:-:S05]  /*ce40*/  @!P0 IMAD.MOV.U32 R4, RZ, RZ, R2 ;  /* 0x000000ffff048224 */ /* 0x008fca00078e0002 */
[----:B------:R-:W2:Y:S04]  /*ce50*/  @!P0 LDG.E.U16 R9, [R4.64] ;  /* 0x0000000604098981 */ /* 0x000ea8000c1e1500 */
[----:B------:R0:W-:Y:S04]  /*ce60*/  STS.U16 [R16+0x6200], R28 ;  /* 0x0062001c10007388 */ /* 0x0001e80000000400 */
[----:B------:R-:W-:Y:S04]  /*ce70*/  STL [R1+0x1204], R3 ;  /* 0x0012040301007387 */ /* 0x000fe80000100800 */
[----:B0-----:R-:W4:Y:S04]  /*ce80*/  LDL.LU R28, [R1+0x264] ;  /* 0x00026400011c7983 */ /* 0x001f280000300800 */
[----:B------:R0:W-:Y:S04]  /*ce90*/  STS.U16 [R16+0x7200], R27 ;  /* 0x0072001b10007388 */ /* 0x0001e80000000400 */
[----:B------:R1:W-:Y:S04]  /*cea0*/  STS.U16 [R16+0x8200], R25 ;  /* 0x0082001910007388 */ /* 0x0003e80000000400 */
[----:B------:R-:W-:Y:S04]  /*ceb0*/  STS.U16 [R16+0x9200], R29 ;  /* 0x0092001d10007388 */ /* 0x000fe80000000400 */
[----:B------:R-:W-:Y:S04]  /*cec0*/  STS.U16 [R16+0xa200], R14 ;  /* 0x00a2000e10007388 */ /* 0x000fe80000000400 */
[----:B------:R-:W-:Y:S04]  /*ced0*/  STS.U16 [R16+0xb200], R15 ;  /* 0x00b2000f10007388 */ /* 0x000fe80000000400 */
[----:B------:R0:W-:Y:S04]  /*cee0*/  STS.U16 [R16+0xc200], R26 ;  /* 0x00c2001a10007388 */ /* 0x0001e80000000400 */
[----:B------:R0:W-:Y:S04]  /*cef0*/  STS.U16 [R16+0xd200], R0 ;  /* 0x00d2000010007388 */ /* 0x0001e80000000400 */
[----:B----4-:R4:W-:Y:S04]  /*cf00*/  STL [R1+0x1208], R7 ;  /* 0x0012080701007387 */ /* 0x0109e80000100800 */
[----:B------:R-:W3:Y:S04]  /*cf10*/  LDL.LU R24, [R1+0x244] ;  /* 0x0002440001187983 */ /* 0x000ee80000300800 */
[----:B0-----:R-:W3:Y:S04]  /*cf20*/  LDL.LU R27, [R1+0x22c] ;  /* 0x00022c00011b7983 */ /* 0x001ee80000300800 */
[----:B--2---:R-:W-:Y:S04]  /*cf30*/  STL [R1+0x120c], R9 ;  /* 0x00120c0901007387 */ /* 0x004fe80000100800 */
[----:B-1----:R-:W2:Y:S04]  /*cf40*/  LDL.LU R25, [R1+0x20c] ;  /* 0x00020c0001197983 */ /* 0x002ea80000300800 */
[----:B------:R-:W2:Y:S04]  /*cf50*/  LDL.LU R26, [R1+0x1d8] ;  /* 0x0001d800011a7983 */ /* 0x000ea80000300800 */
[----:B------:R-:W2:Y:S04]  /*cf60*/  LDL.LU R0, [R1+0xcc] ;  /* 0x0000cc0001007983 */ /* 0x000ea80000300800 */
[----:B------:R-:W0:Y:S04]  /*cf70*/  S2R R13, SR_TID.X ;  /* 0x00000000000d7919 */ /* 0x000e280000002100 */
[----:B------:R-:W-:Y:S04]  /*cf80*/  STS.U16 [R16+0xe200], R17 ;  /* 0x00e2001110007388 */ /* 0x000fe80000000400 */
[----:B------:R-:W-:Y:S04]  /*cf90*/  STS.U16 [R16+0xf200], R18 ;  /* 0x00f2001210007388 */ /* 0x000fe80000000400 */
[----:B------:R-:W2:Y:S04]  /*cfa0*/  LDL.LU R5, [R1+0xb0] ;  /* 0x0000b00001057983 */ /* 0x000ea80000300800 */
[----:B----4-:R-:W4:Y:S04]  /*cfb0*/  LDL.LU R7, [R1+0x94] ;  /* 0x0000940001077983 */ /* 0x010f280000300800 */
[----:B------:R-:W4:Y:S01]  /*cfc0*/  LDL.LU R6, [R1+0x78] ;  /* 0x0000780001067983 */ /* 0x000f220000300800 */
[----:B0-----:R-:W-:-:S03]  /*cfd0*/  LOP3.LUT R13, R13, 0xff, RZ, 0xc0, !PT ;  /* 0x000000ff0d0d7812 */ /* 0x001fc600078ec0ff */
[----:B------:R-:W4:Y:S02]  /*cfe0*/  LDL.LU R8, [R1+0x4c] ;  /* 0x00004c0001087983 */ /* 0x000f240000300800 */
[----:B------:R-:W-:Y:S02]  /*cff0*/  IMAD.SHL.U32 R3, R13, 0x2, RZ ;  /* 0x000000020d037824 */ /* 0x000fe400078e00ff */
[----:B------:R-:W4:Y:S03]  /*d000*/  LDL.LU R10, [R1+0x30] ;  /* 0x00003000010a7983 */ /* 0x000f260000300800 */
[----:B------:R-:W-:-:S05]  /*d010*/  LOP3.LUT R2, R3, 0x20, RZ, 0x3c, !PT ;  /* 0x0000002003027812 */ /* 0x000fca00078e3cff */
[----:B------:R-:W-:Y:S04]  /*d020*/  STS.U16 [R2+0x400], R19 ;  /* 0x0004001302007388 */ /* 0x000fe80000000400 */
[----:B------:R-:W-:Y:S04]  /*d030*/  STS.U16 [R2+0x1400], R20 ;  /* 0x0014001402007388 */ /* 0x000fe80000000400 */
[----:B------:R-:W-:Y:S04]  /*d040*/  STS.U16 [R2+0x2400], R21 ;  /* 0x0024001502007388 */ /* 0x000fe80000000400 */
[----:B------:R-:W-:Y:S04]  /*d050*/  STS.U16 [R2+0x3400], R22 ;  /* 0x0034001602007388 */ /* 0x000fe80000000400 */
[----:B------:R-:W-:Y:S04]  /*d060*/  STS.U16 [R2+0x4400], R23 ;  /* 0x0044001702007388 */ /* 0x000fe80000000400 */
[----:B------:R0:W-:Y:S04]  /*d070*/  STS.U16 [R2+0x5400], R28 ;  /* 0x0054001c02007388 */ /* 0x0001e80000000400 */
[----:B0-----:R-:W4:Y:S04]  /*d080*/  LDL.LU R28, [R1+0x2ec] ;  /* 0x0002ec00011c7983 */ /* 0x001f280000300800 */
[----:B------:R-:W4:Y:S04]  /*d090*/  LDL.LU R11, [R1+0x2d4] ;  /* 0x0002d400010b7983 */ /* 0x000f280000300800 */
[----:B------:R-:W4:Y:S04]  /*d0a0*/  LDL.LU R12, [R1+0x2b8] ;  /* 0x0002b800010c7983 */ /* 0x000f280000300800 */
[----:B------:R-:W4:Y:S04]  /*d0b0*/  LDL.LU R29, [R1+0x298] ;  /* 0x00029800011d7983 */ /* 0x000f280000300800 */
[----:B------:R-:W4:Y:S04]  /*d0c0*/  LDL.LU R17, [R1+0x27c] ;  /* 0x00027c0001117983 */ /* 0x000f280000300800 */
[----:B---3--:R-:W-:Y:S04]  /*d0d0*/  STS.U16 [R2+0x6400], R24 ;  /* 0x0064001802007388 */ /* 0x008fe80000000400 */
[----:B------:R0:W-:Y:S04]  /*d0e0*/  STS.U16 [R2+0x7400], R27 ;  /* 0x0074001b02007388 */ /* 0x0001e80000000400 */
[----:B0-----:R-:W3:Y:S04]  /*d0f0*/  LDL.LU R27, [R1+0x260] ;  /* 0x00026000011b7983 */ /* 0x001ee80000300800 */
[----:B------:R-:W3:Y:S04]  /*d100*/  LDL.LU R13, [R1+0x240] ;  /* 0x00024000010d7983 */ /* 0x000ee80000300800 */
[----:B------:R-:W3:Y:S04]  /*d110*/  LDL.LU R14, [R1+0x228] ;  /* 0x00022800010e7983 */ /* 0x000ee80000300800 */
[----:B------:R-:W3:Y:S04]  /*d120*/  LDL.LU R15, [R1+0x208] ;  /* 0x00020800010f7983 */ /* 0x000ee80000300800 */
[----:B------:R-:W3:Y:S04]  /*d130*/  LDL.LU R16, [R1+0x1d4] ;  /* 0x0001d40001107983 */ /* 0x000ee80000300800 */
[----:B--2---:R-:W-:Y:S04]  /*d140*/  STS.U16 [R2+0x8400], R25 ;  /* 0x0084001902007388 */ /* 0x004fe80000000400 */
[----:B------:R-:W2:Y:S04]  /*d150*/  LDL.LU R18, [R1+0xc8] ;  /* 0x0000c80001127983 */ /* 0x000ea80000300800 */
[----:B------:R-:W2:Y:S04]  /*d160*/  LDL.LU R19, [R1+0xac] ;  /* 0x0000ac0001137983 */ /* 0x000ea80000300800 */
[----:B------:R-:W-:Y:S04]  /*d170*/  STS.U16 [R2+0x9400], R26 ;  /* 0x0094001a02007388 */ /* 0x000fe80000000400 */
[----:B------:R-:W2:Y:S04]  /*d180*/  LDL.LU R20, [R1+0x90] ;  /* 0x0000900001147983 */ /* 0x000ea80000300800 */
[----:B------:R0:W-:Y:S04]  /*d190*/  STS.U16 [R2+0xa400], R0 ;  /* 0x00a4000002007388 */ /* 0x0001e80000000400 */
[----:B0-----:R-:W2:Y:S01]  /*d1a0*/  LDL.LU R0, [R1+0x74] ;  /* 0x0000740001007983 */ /* 0x001ea20000300800 */
[----:B------:R-:W-:-:S03]  /*d1b0*/  LOP3.LUT R4, R3, 0x30, RZ, 0x3c, !PT ;  /* 0x0000003003047812 */ /* 0x000fc600078e3cff */
[----:B------:R-:W-:Y:S04]  /*d1c0*/  STS.U16 [R2+0xb400], R5 ;  /* 0x00b4000502007388 */ /* 0x000fe80000000400 */
[----:B----4-:R-:W-:Y:S04]  /*d1d0*/  STS.U16 [R2+0xc400], R7 ;  /* 0x00c4000702007388 */ /* 0x010fe80000000400 */
[----:B------:R-:W-:Y:S04]  /*d1e0*/  STS.U16 [R2+0xd400], R6 ;  /* 0x00d4000602007388 */ /* 0x000fe80000000400 */
[----:B------:R-:W-:Y:S04]  /*d1f0*/  STS.U16 [R2+0xe400], R8 ;  /* 0x00e4000802007388 */ /* 0x000fe80000000400 */
[----:B------:R-:W-:Y:S04]  /*d200*/  STS.U16 [R2+0xf400], R10 ;  /* 0x00f4000a02007388 */ /* 0x000fe80000000400 */
[----:B------:R-:W4:Y:S04]  /*d210*/  LDL.LU R21, [R1+0x48] ;  /* 0x0000480001157983 */ /* 0x000f280000300800 */
[----:B------:R-:W4:Y:S04]  /*d220*/  LDL.LU R22, [R1+0x2c] ;  /* 0x00002c0001167983 */ /* 0x000f280000300800 */
[----:B------:R-:W4:Y:S04]  /*d230*/  LDL.LU R23, [R1+0x2e8] ;  /* 0x0002e80001177983 */ /* 0x000f280000300800 */
[----:B------:R-:W4:Y:S04]  /*d240*/  LDL.LU R24, [R1+0x2cc] ;  /* 0x0002cc0001187983 */ /* 0x000f280000300800 */
[----:B------:R-:W4:Y:S04]  /*d250*/  LDL.LU R25, [R1+0x2b0] ;  /* 0x0002b00001197983 */ /* 0x000f280000300800 */
[----:B------:R-:W4:Y:S04]  /*d260*/  LDL.LU R26, [R1+0x294] ;  /* 0x00029400011a7983 */ /* 0x000f280000300800 */
[----:B------:R0:W-:Y:S04]  /*d270*/  STS.U16 [R4+0x600], R28 ;  /* 0x0006001c04007388 */ /* 0x0001e80000000400 */
[----:B------:R-:W-:Y:S04]  /*d280*/  STS.U16 [R4+0x1600], R11 ;  /* 0x0016000b04007388 */ /* 0x000fe80000000400 */
[----:B------:R-:W-:Y:S04]  /*d290*/  STS.U16 [R4+0x2600], R12 ;  /* 0x0026000c04007388 */ /* 0x000fe80000000400 */
[----:B------:R-:W-:Y:S04]  /*d2a0*/  STS.U16 [R4+0x3600], R29 ;  /* 0x0036001d04007388 */ /* 0x000fe80000000400 */
[----:B------:R1:W-:Y:S04]  /*d2b0*/  STS.U16 [R4+0x4600], R17 ;  /* 0x0046001104007388 */ /* 0x0003e80000000400 */
[----:B0-----:R-:W4:Y:S04]  /*d2c0*/  LDL.LU R28, [R1+0x278] ;  /* 0x00027800011c7983 */ /* 0x001f280000300800 */
[----:B-1----:R-:W0:Y:S02]  /*d2d0*/  S2R R17, SR_TID.X ;  /* 0x0000000000117919 */ /* 0x002e240000002100 */
[----:B0-----:R-:W-:-:S05]  /*d2e0*/  LOP3.LUT R17, R17, 0xff, RZ, 0xc0, !PT ;  /* 0x000000ff11117812 */ /* 0x001fca00078ec0ff */
[----:B------:R-:W-:-:S05]  /*d2f0*/  IMAD.SHL.U32 R2, R17, 0x2, RZ ;  /* 0x0000000211027824 */ /* 0x000fca00078e00ff */
[----:B------:R-:W-:Y:S01]  /*d300*/  LOP3.LUT R3, R2, 0x40, RZ, 0x3c, !PT ;  /* 0x0000004002037812 */ /* 0x000fe200078e3cff */
[----:B---3--:R0:W-:Y:S04]  /*d310*/  STS.U16 [R4+0x5600], R27 ;  /* 0x0056001b04007388 */ /* 0x0081e80000000400 */
[----:B------:R-:W-:Y:S04]  /*d320*/  STS.U16 [R4+0x6600], R13 ;  /* 0x0066000d04007388 */ /* 0x000fe80000000400 */
[----:B------:R-:W-:Y:S04]  /*d330*/  STS.U16 [R4+0x7600], R14 ;  /* 0x0076000e04007388 */ /* 0x000fe80000000400 */
[----:B------:R-:W-:Y:S04]  /*d340*/  STS.U16 [R4+0x8600], R15 ;  /* 0x0086000f04007388 */ /* 0x000fe80000000400 */
[----:B------:R-:W-:Y:S04]  /*d350*/  STS.U16 [R4+0x9600], R16 ;  /* 0x0096001004007388 */ /* 0x000fe80000000400 */
[----:B0-----:R-:W3:Y:S04]  /*d360*/  LDL.LU R27, [R1+0x25c] ;  /* 0x00025c00011b7983 */ /* 0x001ee80000300800 */
[----:B--2---:R-:W-:Y:S04]  /*d370*/  STS.U16 [R4+0xa600], R18 ;  /* 0x00a6001204007388 */ /* 0x004fe80000000400 */
[----:B------:R-:W-:Y:S04]  /*d380*/  STS.U16 [R4+0xb600], R19 ;  /* 0x00b6001304007388 */ /* 0x000fe80000000400 */
[----:B------:R-:W-:Y:S04]  /*d390*/  STL [R1+0x1220], R2 ;  /* 0x0012200201007387 */ /* 0x000fe80000100800 */
[----:B------:R-:W-:Y:S04]  /*d3a0*/  STS.U16 [R4+0xc600], R20 ;  /* 0x00c6001404007388 */ /* 0x000fe80000000400 */
[----:B------:R0:W-:Y:S04]  /*d3b0*/  STS.U16 [R4+0xd600], R0 ;  /* 0x00d6000004007388 */ /* 0x0001e80000000400 */
[----:B0-----:R-:W2:Y:S04]  /*d3c0*/  LDL.LU R0, [R1+0x23c] ;  /* 0x00023c0001007983 */ /* 0x001ea80000300800 */
[----:B------:R-:W2:Y:S04]  /*d3d0*/  LDL.LU R2, [R1+0x220] ;  /* 0x0002200001027983 */ /* 0x000ea80000300800 */
[----:B------:R-:W2:Y:S04]  /*d3e0*/  LDL.LU R29, [R1+0x1ec] ;  /* 0x0001ec00011d7983 */ /* 0x000ea80000300800 */
[----:B------:R-:W2:Y:S04]  /*d3f0*/  LDL.LU R9, [R1+0x1d0] ;  /* 0x0001d00001097983 */ /* 0x000ea80000300800 */
[----:B----4-:R-:W-:Y:S04]  /*d400*/  STS.U16 [R4+0xe600], R21 ;  /* 0x00e6001504007388 */ /* 0x010fe80000000400 */
[----:B------:R0:W-:Y:S04]  /*d410*/  STS.U16 [R4+0xf600], R22 ;  /* 0x00f6001604007388 */ /* 0x0001e80000000400 */
[----:B------:R-:W-:Y:S04]  /*d420*/  STS.U16 [R3+0x800], R23 ;  /* 0x0008001703007388 */ /* 0x000fe80000000400 */
[----:B0-----:R-:W4:Y:S04]  /*d430*/  LDL.LU R4, [R1+0xc4] ;  /* 0x0000c40001047983 */ /* 0x001f280000300800 */
[----:B------:R-:W4:Y:S04]  /*d440*/  LDL.LU R5, [R1+0xa8] ;  /* 0x0000a80001057983 */ /* 0x000f280000300800 */
[----:B------:R-:W4:Y:S04]  /*d450*/  LDL.LU R7, [R1+0x8c] ;  /* 0x00008c0001077983 */ /* 0x000f280000300800 */
[----:B------:R-:W-:Y:S04]  /*d460*/  STS.U16 [R3+0x1800], R24 ;  /* 0x0018001803007388 */ /* 0x000fe80000000400 */
[----:B------:R-:W4:Y:S04]  /*d470*/  LDL.LU R6, [R1+0x70] ;  /* 0x0000700001067983 */ /* 0x000f280000300800 */
[----:B------:R-:W-:Y:S04]  /*d480*/  STS.U16 [R3+0x2800], R25 ;  /* 0x0028001903007388 */ /* 0x000fe80000000400 */
[----:B------:R-:W4:Y:S04]  /*d490*/  LDL.LU R8, [R1+0x44] ;  /* 0x0000440001087983 */ /* 0x000f280000300800 */
[----:B------:R-:W-:Y:S04]  /*d4a0*/  STS.U16 [R3+0x3800], R26 ;  /* 0x0038001a03007388 */ /* 0x000fe80000000400 */
[----:B------:R-:W4:Y:S04]  /*d4b0*/  LDL.LU R10, [R1+0x28] ;  /* 0x00002800010a7983 */ /* 0x000f280000300800 */
[----:B------:R0:W-:Y:S04]  /*d4c0*/  STS.U16 [R3+0x4800], R28 ;  /* 0x0048001c03007388 */ /* 0x0001e80000000400 */
[----:B------:R-:W4:Y:S04]  /*d4d0*/  LDL.LU R11, [R1+0x2e4] ;  /* 0x0002e400010b7983 */ /* 0x000f280000300800 */
[----:B0-----:R-:W4:Y:S04]  /*d4e0*/  LDL.LU R28, [R1+0x2c8] ;  /* 0x0002c800011c7983 */ /* 0x001f280000300800 */
[----:B------:R-:W4:Y:S04]  /*d4f0*/  LDL.LU R12, [R1+0x2ac] ;  /* 0x0002ac00010c7983 */ /* 0x000f280000300800 */
        /* <DEDUP_REMOVED lines=14> */
[----:B---3--:R0:W-:Y:S04]  /*d5e0*/  STS.U16 [R3+0x5800], R27 ;  /* 0x0058001b03007388 */ /* 0x0081e80000000400 */
[----:B0-----:R-:W3:Y:S04]  /*d5f0*/  LDL.LU R27, [R1+0x2c4] ;  /* 0x0002c400011b7983 */ /* 0x001ee80000300800 */
[----:B--2---:R0:W-:Y:S04]  /*d600*/  STS.U16 [R3+0x6800], R0 ;  /* 0x0068000003007388 */ /* 0x0041e80000000400 */
[----:B------:R1:W-:Y:S04]  /*d610*/  STS.U16 [R3+0x7800], R2 ;  /* 0x0078000203007388 */ /* 0x0003e80000000400 */
[----:B0-----:R-:W2:Y:S04]  /*d620*/  LDL.LU R0, [R1+0x2a8] ;  /* 0x0002a80001007983 */ /* 0x001ea80000300800 */
[----:B-1----:R-:W2:Y:S04]  /*d630*/  LDL.LU R2, [R1+0x1220] ;  /* 0x0012200001027983 */ /* 0x002ea80000300800 */
[----:B------:R0:W-:Y:S04]  /*d640*/  STS.U16 [R3+0x8800], R29 ;  /* 0x0088001d03007388 */ /* 0x0001e80000000400 */
[----:B0-----:R-:W3:Y:S04]  /*d650*/  LDL.LU R29, [R1+0x121c] ;  /* 0x00121c00011d7983 */ /* 0x001ee80000300800 */
[----:B------:R-:W-:Y:S04]  /*d660*/  STS.U16 [R3+0x9800], R9 ;  /* 0x0098000903007388 */ /* 0x000fe80000000400 */
[----:B----4-:R-:W-:Y:S04]  /*d670*/  STS.U16 [R3+0xa800], R4 ;  /* 0x00a8000403007388 */ /* 0x010fe80000000400 */
[----:B------:R-:W-:Y:S04]  /*d680*/  STS.U16 [R3+0xb800], R5 ;  /* 0x00b8000503007388 */ /* 0x000fe80000000400 */
[----:B------:R-:W-:Y:S04]  /*d690*/  STS.U16 [R3+0xc800], R7 ;  /* 0x00c8000703007388 */ /* 0x000fe80000000400 */
[----:B------:R-:W-:Y:S04]  /*d6a0*/  STS.U16 [R3+0xd800], R6 ;  /* 0x00d8000603007388 */ /* 0x000fe80000000400 */
[----:B------:R-:W-:Y:S04]  /*d6b0*/  STS.U16 [R3+0xe800], R8 ;  /* 0x00e8000803007388 */ /* 0x000fe80000000400 */
[----:B------:R-:W-:Y:S01]  /*d6c0*/  STS.U16 [R3+0xf800], R10 ;  /* 0x00f8000a03007388 */ /* 0x000fe20000000400 */
[----:B--2---:R-:W-:-:S05]  /*d6d0*/  LOP3.LUT R2, R2, 0x50, RZ, 0x3c, !PT ;  /* 0x0000005002027812 */ /* 0x004fca00078e3cff */
[----:B------:R-:W-:Y:S04]  /*d6e0*/  STS.U16 [R2+0xa00], R11 ;  /* 0x000a000b02007388 */ /* 0x000fe80000000400 */
[----:B------:R0:W-:Y:S04]  /*d6f0*/  STS.U16 [R2+0x1a00], R28 ;  /* 0x001a001c02007388 */ /* 0x0001e80000000400 */
[----:B------:R3:W-:Y:S04]  /*d700*/  STS.U16 [R2+0x2a00], R12 ;  /* 0x002a000c02007388 */ /* 0x0007e80000000400 */
[----:B0-----:R-:W2:Y:S01]  /*d710*/  LDL.LU R28, [R1+0x28c] ;  /* 0x00028c00011c7983 */ /* 0x001ea20000300800 */
[----:B---3--:R-:W-:-:S03]  /*d720*/  LOP3.LUT R12, R29, 0x60, RZ, 0x3c, !PT ;  /* 0x000000601d0c7812 */ /* 0x008fc600078e3cff */
[----:B------:R0:W-:Y:S04]  /*d730*/  STL [R1+0x1210], R29 ;  /* 0x0012101d01007387 */ /* 0x0001e80000100800 */
[----:B0-----:R-:W3:Y:S04]  /*d740*/  LDL.LU R29, [R1+0x234] ;  /* 0x00023400011d7983 */ /* 0x001ee80000300800 */
[----:B---3--:R0:W-:Y:S04]  /*d750*/  STL [R1+0x1214], R29 ;  /* 0x0012141d01007387 */ /* 0x0081e80000100800 */
[----:B0-----:R-:W3:Y:S04]  /*d760*/  LDL.LU R29, [R1+0x250] ;  /* 0x00025000011d7983 */ /* 0x001ee80000300800 */
[----:B------:R-:W-:Y:S04]  /*d770*/  STS.U16 [R2+0x3a00], R13 ;  /* 0x003a000d02007388 */ /* 0x000fe80000000400 */
[----:B------:R-:W-:Y:S04]  /*d780*/  STS.U16 [R2+0x4a00], R14 ;  /* 0x004a000e02007388 */ /* 0x000fe80000000400 */
[----:B------:R-:W-:Y:S04]  /*d790*/  STS.U16 [R2+0x5a00], R15 ;  /* 0x005a000f02007388 */ /* 0x000fe80000000400 */
[----:B------:R-:W-:Y:S04]  /*d7a0*/  STS.U16 [R2+0x6a00], R16 ;  /* 0x006a001002007388 */ /* 0x000fe80000000400 */
[----:B------:R-:W-:Y:S04]  /*d7b0*/  STS.U16 [R2+0x7a00], R17 ;  /* 0x007a001102007388 */ /* 0x000fe80000000400 */
[----:B------:R-:W-:Y:S04]  /*d7c0*/  STS.U16 [R2+0x8a00], R18 ;  /* 0x008a001202007388 */ /* 0x000fe80000000400 */
[----:B------:R-:W-:Y:S04]  /*d7d0*/  STS.U16 [R2+0x9a00], R19 ;  /* 0x009a001302007388 */ /* 0x000fe80000000400 */
[----:B---3--:R0:W-:Y:S04]  /*d7e0*/  STL [R1+0x1218], R29 ;  /* 0x0012181d01007387 */ /* 0x0081e80000100800 */
[----:B0-----:R-:W3:Y:S04]  /*d7f0*/  LDL.LU R29, [R1+0x270] ;  /* 0x00027000011d7983 */ /* 0x001ee80000300800 */
[----:B------:R-:W-:Y:S04]  /*d800*/  STS.U16 [R2+0xaa00], R20 ;  /* 0x00aa001402007388 */ /* 0x000fe80000000400 */
[----:B------:R-:W-:Y:S04]  /*d810*/  STS.U16 [R2+0xba00], R21 ;  /* 0x00ba001502007388 */ /* 0x000fe80000000400 */
[----:B------:R-:W-:Y:S04]  /*d820*/  STS.U16 [R2+0xca00], R22 ;  /* 0x00ca001602007388 */ /* 0x000fe80000000400 */
[----:B------:R-:W-:Y:S04]  /*d830*/  STS.U16 [R2+0xda00], R23 ;  /* 0x00da001702007388 */ /* 0x000fe80000000400 */
[----:B------:R-:W4:Y:S04]  /*d840*/  LDL.LU R9, [R1+0x218] ;  /* 0x0002180001097983 */ /* 0x000f280000300800 */
[----:B------:R-:W-:Y:S04]  /*d850*/  STS.U16 [R2+0xea00], R24 ;  /* 0x00ea001802007388 */ /* 0x000fe80000000400 */
[----:B------:R-:W4:Y:S04]  /*d860*/  LDL.LU R7, [R1+0x1e4] ;  /* 0x0001e40001077983 */ /* 0x000f280000300800 */
[----:B------:R0:W-:Y:S04]  /*d870*/  STS.U16 [R2+0xfa00], R25 ;  /* 0x00fa001902007388 */ /* 0x0001e80000000400 */
[----:B------:R-:W4:Y:S04]  /*d880*/  LDL.LU R3, [R1+0x1c8] ;  /* 0x0001c80001037983 */ /* 0x000f280000300800 */
        /* <DEDUP_REMOVED lines=8> */
[----:B--2---:R0:W-:Y:S04]  /*d910*/  STS.U16 [R12+0x3c00], R28 ;  /* 0x003c001c0c007388 */ /* 0x0041e80000000400 */
[----:B------:R-:W2:Y:S04]  /*d920*/  LDL.LU R13, [R1+0x20] ;  /* 0x00002000010d7983 */ /* 0x000ea80000300800 */
[----:B0-----:R-:W2:Y:S04]  /*d930*/  LDL.LU R28, [R1+0x2dc] ;  /* 0x0002dc00011c7983 */ /* 0x001ea80000300800 */
[----:B------:R-:W2:Y:S04]  /*d940*/  LDL.LU R14, [R1+0x2c0] ;  /* 0x0002c000010e7983 */ /* 0x000ea80000300800 */
        /* <DEDUP_REMOVED lines=16> */
[----:B---3--:R0:W-:Y:S04]  /*da50*/  STS.U16 [R12+0x4c00], R29 ;  /* 0x004c001d0c007388 */ /* 0x0081e80000000400 */
[----:B0-----:R-:W3:Y:S04]  /*da60*/  LDL.LU R29, [R1+0x1218] ;  /* 0x00121800011d7983 */ /* 0x001ee80000300800 */
[----:B---3--:R0:W-:Y:S04]  /*da70*/  STS.U16 [R12+0x5c00], R29 ;  /* 0x005c001d0c007388 */ /* 0x0081e80000000400 */
[----:B0-----:R-:W3:Y:S04]  /*da80*/  LDL.LU R29, [R1+0x1214] ;  /* 0x00121400011d7983 */ /* 0x001ee80000300800 */
[----:B---3--:R0:W-:Y:S04]  /*da90*/  STS.U16 [R12+0x6c00], R29 ;  /* 0x006c001d0c007388 */ /* 0x0081e80000000400 */
[----:B0-----:R-:W3:Y:S04]  /*daa0*/  LDL.LU R29, [R1+0x1210] ;  /* 0x00121000011d7983 */ /* 0x001ee80000300800 */
[----:B----4-:R0:W-:Y:S04]  /*dab0*/  STS.U16 [R12+0x7c00], R9 ;  /* 0x007c00090c007388 */ /* 0x0101e80000000400 */
[----:B------:R1:W-:Y:S04]  /*dac0*/  STS.U16 [R12+0x8c00], R7 ;  /* 0x008c00070c007388 */ /* 0x0003e80000000400 */
[----:B------:R4:W-:Y:S04]  /*dad0*/  STS.U16 [R12+0x9c00], R3 ;  /* 0x009c00030c007388 */ /* 0x0009e80000000400 */
[----:B0-----:R-:W3:Y:S04]  /*dae0*/  LDL.LU R9, [R1+0x120c] ;  /* 0x00120c0001097983 */ /* 0x001ee80000300800 */
[----:B-1----:R-:W3:Y:S04]  /*daf0*/  LDL.LU R7, [R1+0x1208] ;  /* 0x0012080001077983 */ /* 0x002ee80000300800 */
[----:B----4-:R-:W4:Y:S04]  /*db00*/  LDL.LU R3, [R1+0x1204] ;  /* 0x0012040001037983 */ /* 0x010f280000300800 */
[----:B------:R0:W-:Y:S04]  /*db10*/  STS.U16 [R12+0xac00], R2 ;  /* 0x00ac00020c007388 */ /* 0x0001e80000000400 */
[----:B------:R1:W-:Y:S04]  /*db20*/  STS.U16 [R12+0xbc00], R6 ;  /* 0x00bc00060c007388 */ /* 0x0003e80000000400 */
[----:B------:R2:W-:Y:S04]  /*db30*/  STS.U16 [R12+0xcc00], R8 ;  /* 0x00cc00080c007388 */ /* 0x0005e80000000400 */
[----:B0-----:R-:W4:Y:S04]  /*db40*/  LDL.LU R2, [R1+0x1200] ;  /* 0x0012000001027983 */ /* 0x001f280000300800 */
[----:B-1----:R-:W4:Y:S04]  /*db50*/  LDL.LU R6, [R1+0x11fc] ;  /* 0x0011fc0001067983 */ /* 0x002f280000300800 */
[----:B--2---:R-:W2:Y:S04]  /*db60*/  LDL.LU R8, [R1+0x11f8] ;  /* 0x0011f80001087983 */ /* 0x004ea80000300800 */
[----:B------:R0:W-:Y:S04]  /*db70*/  STS.U16 [R12+0xdc00], R10 ;  /* 0x00dc000a0c007388 */ /* 0x0001e80000000400 */
[----:B------:R1:W-:Y:S04]  /*db80*/  STS.U16 [R12+0xec00], R11 ;  /* 0x00ec000b0c007388 */ /* 0x0003e80000000400 */
[----:B------:R1:W-:Y:S04]  /*db90*/  STS.U16 [R12+0xfc00], R13 ;  /* 0x00fc000d0c007388 */ /* 0x0003e80000000400 */
[----:B0-----:R-:W2:Y:S04]  /*dba0*/  LDL.LU R10, [R1+0x11f4] ;  /* 0x0011f400010a7983 */ /* 0x001ea80000300800 */
[----:B-1----:R-:W2:Y:S04]  /*dbb0*/  LDL.LU R11, [R1+0x11f0] ;  /* 0x0011f000010b7983 */ /* 0x002ea80000300800 */
[----:B------:R-:W2:Y:S04]  /*dbc0*/  LDL.LU R12, [R1+0x11ec] ;  /* 0x0011ec00010c7983 */ /* 0x000ea80000300800 */
[----:B------:R-:W2:Y:S01]  /*dbd0*/  LDL.LU R13, [R1+0x11e8] ;  /* 0x0011e800010d7983 */ /* 0x000ea20000300800 */
[----:B---3--:R-:W-:-:S05]  /*dbe0*/  LOP3.LUT R29, R29, 0x70, RZ, 0x3c, !PT ;  /* 0x000000701d1d7812 */ /* 0x008fca00078e3cff */
[----:B------:R0:W-:Y:S04]  /*dbf0*/  STS.U16 [R29+0xe00], R28 ;  /* 0x000e001c1d007388 */ /* 0x0001e80000000400 */
[----:B0-----:R-:W3:Y:S04]  /*dc00*/  LDL R28, [R1+0x1f4] ;  /* 0x0001f400011c7983 */ /* 0x001ee80000100800 */
[----:B------:R0:W-:Y:S04]  /*dc10*/  STS.U16 [R29+0x1e00], R14 ;  /* 0x001e000e1d007388 */ /* 0x0001e80000000400 */
[----:B------:R1:W-:Y:S04]  /*dc20*/  STS.U16 [R29+0x2e00], R15 ;  /* 0x002e000f1d007388 */ /* 0x0003e80000000400 */
[----:B------:R1:W-:Y:S04]  /*dc30*/  STS.U16 [R29+0x3e00], R16 ;  /* 0x003e00101d007388 */ /* 0x0003e80000000400 */
[----:B0-----:R-:W2:Y:S04]  /*dc40*/  LDL.LU R14, [R1+0x11e4] ;  /* 0x0011e400010e7983 */ /* 0x001ea80000300800 */
[----:B-1----:R-:W2:Y:S04]  /*dc50*/  LDL.LU R15, [R1+0x11e0] ;  /* 0x0011e000010f7983 */ /* 0x002ea80000300800 */
[----:B------:R-:W2:Y:S04]  /*dc60*/  LDL.LU R16, [R1+0x11dc] ;  /* 0x0011dc0001107983 */ /* 0x000ea80000300800 */
[----:B------:R0:W-:Y:S04]  /*dc70*/  STS.U16 [R29+0x4e00], R17 ;  /* 0x004e00111d007388 */ /* 0x0001e80000000400 */
[----:B------:R1:W-:Y:S04]  /*dc80*/  STS.U16 [R29+0x5e00], R18 ;  /* 0x005e00121d007388 */ /* 0x0003e80000000400 */
[----:B------:R4:W-:Y:S04]  /*dc90*/  STS.U16 [R29+0x6e00], R19 ;  /* 0x006e00131d007388 */ /* 0x0009e80000000400 */
[----:B0-----:R-:W2:Y:S04]  /*dca0*/  LDL.LU R17, [R1+0x11d8] ;  /* 0x0011d80001117983 */ /* 0x001ea80000300800 */
[----:B-1----:R-:W2:Y:S04]  /*dcb0*/  LDL.LU R18, [R1+0x11d4] ;  /* 0x0011d40001127983 */ /* 0x002ea80000300800 */
[----:B----4-:R-:W4:Y:S04]  /*dcc0*/  LDL.LU R19, [R1+0x11d0] ;  /* 0x0011d00001137983 */ /* 0x010f280000300800 */
        /* <DEDUP_REMOVED lines=14> */
[----:B0-----:R-:W2:Y:S04]  /*ddb0*/  LDL.LU R26, [R1+0x11b4] ;  /* 0x0011b400011a7983 */ /* 0x001ea80000300800 */
[----:B-1----:R-:W2:Y:S04]  /*ddc0*/  LDL.LU R27, [R1+0x11b0] ;  /* 0x0011b000011b7983 */ /* 0x002ea80000300800 */
[----:B------:R0:W-:Y:S04]  /*ddd0*/  STS.U16 [R29+0xfe00], R0 ;  /* 0x00fe00001d007388 */ /* 0x0001e80000000400 */
[----:B0-----:R-:W4:Y:S04]  /*dde0*/  LDL.LU R29, [R1+0x11ac] ;  /* 0x0011ac00011d7983 */ /* 0x001f280000300800 */
[----:B------:R-:W4:Y:S04]  /*ddf0*/  LDL.LU R0, [R1+0x11a8] ;  /* 0x0011a80001007983 */ /* 0x000f280000300800 */
[----:B---3--:R-:W-:Y:S04]  /*de00*/  STS.U16 [R28+0x10000], R4 ;  /* 0x010000041c007388 */ /* 0x008fe80000000400 */
[----:B------:R0:W-:Y:S04]  /*de10*/  STS.U16 [R28+0x10800], R5 ;  /* 0x010800051c007388 */ /* 0x0001e80000000400 */
[----:B0-----:R-:W0:Y:S02]  /*de20*/  S2R R5, SR_TID.X ;  /* 0x0000000000057919 */ /* 0x001e240000002100 */
[----:B0-----:R-:W-:-:S02]  /*de30*/  LOP3.LUT R4, R5, 0x7f, RZ, 0xc0, !PT ;  /* 0x0000007f05047812 */ /* 0x001fc400078ec0ff */
[----:B------:R-:W-:-:S03]  /*de40*/  SHF.R.S32.HI R5, RZ, 0x7, R5 ;  /* 0x00000007ff057819 */ /* 0x000fc60000011405 */
[----:B------:R-:W-:Y:S01]  /*de50*/  IMAD.SHL.U32 R4, R4, 0x2, RZ ;  /* 0x0000000204047824 */ /* 0x000fe200078e00ff */
[----:B------:R-:W-:-:S04]  /*de60*/  SGXT R5, R5, 0x1 ;  /* 0x000000010505781a */ /* 0x000fc80000000200 */
[----:B------:R-:W-:Y:S01]  /*de70*/  LOP3.LUT R4, R4, 0x110, R5, 0x78, !PT ;  /* 0x0000011004047812 */ /* 0x000fe200078e7805 */
[----:B--2---:R0:W-:Y:S04]  /*de80*/  STS.U16 [R28+0x11000], R27 ;  /* 0x0110001b1c007388 */ /* 0x0041e80000000400 */
[----:B------:R1:W-:Y:S04]  /*de90*/  STS.U16 [R28+0x11800], R23 ;  /* 0x011800171c007388 */ /* 0x0003e80000000400 */
[----:B----4-:R2:W-:Y:S04]  /*dea0*/  STS.U16 [R28+0x12000], R19 ;  /* 0x012000131c007388 */ /* 0x0105e80000000400 */
[----:B0-----:R-:W3:Y:S04]  /*deb0*/  LDL.LU R27, [R1+0xc] ;  /* 0x00000c00011b7983 */ /* 0x001ee80000300800 */
[----:B-1----:R-:W4:Y:S04]  /*dec0*/  LDL R23, [R1+0x81c] ;  /* 0x00081c0001177983 */ /* 0x002f280000100800 */
[----:B--2---:R-:W2:Y:S04]  /*ded0*/  LDL.LU R19, [R1+0x4] ;  /* 0x0000040001137983 */ /* 0x004ea80000300800 */
[----:B------:R-:W2:Y:S04]  /*dee0*/  LDL.LU R5, [R1+0x14] ;  /* 0x0000140001057983 */ /* 0x000ea80000300800 */
[----:B------:R0:W-:Y:S04]  /*def0*/  STS.U16 [R28+0x12800], R15 ;  /* 0x0128000f1c007388 */ /* 0x0001e80000000400 */
[----:B0-----:R-:W4:Y:S04]  /*df00*/  LDL.LU R28, [R1+0x11a4] ;  /* 0x0011a400011c7983 */ /* 0x001f280000300800 */
[----:B------:R-:W2:Y:S01]  /*df10*/  LDL R15, [R1+0x1f4] ;  /* 0x0001f400010f7983 */ /* 0x000ea20000100800 */
[----:B------:R-:W-:-:S03]  /*df20*/  LOP3.LUT R4, R4, 0x20, RZ, 0x3c, !PT ;  /* 0x0000002004047812 */ /* 0x000fc600078e3cff */
[----:B--2---:R-:W-:Y:S04]  /*df30*/  STS.U16 [R15+0x13000], R11 ;  /* 0x0130000b0f007388 */ /* 0x004fe80000000400 */
[----:B------:R-:W-:Y:S04]  /*df40*/  STS.U16 [R15+0x13800], R2 ;  /* 0x013800020f007388 */ /* 0x000fe80000000400 */
        /* <DEDUP_REMOVED lines=8> */
[----:B----4-:R0:W-:Y:S04]  /*dfd0*/  STS.U16 [R23+0x10400], R28 ;  /* 0x0104001c17007388 */ /* 0x0101e80000000400 */
[----:B------:R1:W-:Y:S04]  /*dfe0*/  STS.U16 [R23+0x10c00], R0 ;  /* 0x010c000017007388 */ /* 0x0003e80000000400 */
[----:B0-----:R-:W2:Y:S04]  /*dff0*/  LDL.LU R28, [R1+0x11a0] ;  /* 0x0011a000011c7983 */ /* 0x001ea80000300800 */
[----:B-1----:R-:W4:Y:S04]  /*e000*/  LDL R0, [R1+0x204] ;  /* 0x0002040001007983 */ /* 0x002f280000100800 */
[----:B------:R-:W0:Y:S04]  /*e010*/  S2R R5, SR_TID.X ;  /* 0x0000000000057919 */ /* 0x000e280000002100 */
[----:B------:R-:W-:Y:S04]  /*e020*/  STS.U16 [R23+0x11400], R25 ;  /* 0x0114001917007388 */ /* 0x000fe80000000400 */
[----:B------:R-:W-:Y:S01]  /*e030*/  STS.U16 [R23+0x11c00], R21 ;  /* 0x011c001517007388 */ /* 0x000fe20000000400 */
[----:B0-----:R-:W-:-:S02]  /*e040*/  LOP3.LUT R4, R5, 0x7f, RZ, 0xc0, !PT ;  /* 0x0000007f05047812 */ /* 0x001fc400078ec0ff */
[----:B------:R-:W-:-:S03]  /*e050*/  SHF.R.S32.HI R5, RZ, 0x7, R5 ;  /* 0x00000007ff057819 */ /* 0x000fc60000011405 */
[----:B------:R-:W-:Y:S01]  /*e060*/  IMAD.SHL.U32 R4, R4, 0x2, RZ ;  /* 0x0000000204047824 */ /* 0x000fe200078e00ff */
[----:B------:R-:W-:-:S04]  /*e070*/  SGXT R5, R5, 0x1 ;  /* 0x000000010505781a */ /* 0x000fc80000000200 */
[----:B------:R-:W-:Y:S01]  /*e080*/  LOP3.LUT R4, R4, 0x110, R5, 0x78, !PT ;  /* 0x0000011004047812 */ /* 0x000fe200078e7805 */
[----:B------:R-:W-:Y:S03]  /*e090*/  STS.U16 [R23+0x12400], R17 ;  /* 0x0124001117007388 */ /* 0x000fe60000000400 */
[----:B------:R-:W-:Y:S01]  /*e0a0*/  LOP3.LUT R4, R4, 0x60, RZ, 0x3c, !PT ;  /* 0x0000006004047812 */ /* 0x000fe200078e3cff */
[----:B------:R-:W-:Y:S04]  /*e0b0*/  STS.U16 [R23+0x12c00], R13 ;  /* 0x012c000d17007388 */ /* 0x000fe80000000400 */
[----:B------:R-:W-:Y:S04]  /*e0c0*/  STS.U16 [R23+0x13400], R8 ;  /* 0x0134000817007388 */ /* 0x000fe80000000400 */
[----:B------:R-:W-:Y:S04]  /*e0d0*/  STS.U16 [R23+0x13c00], R7 ;  /* 0x013c000717007388 */ /* 0x000fe80000000400 */
[----:B---3--:R-:W-:Y:S04]  /*e0e0*/  STS.U16 [R4+0x10600], R27 ;  /* 0x0106001b04007388 */ /* 0x008fe80000000400 */
[----:B------:R-:W-:Y:S04]  /*e0f0*/  STS.U16 [R4+0x10e00], R29 ;  /* 0x010e001d04007388 */ /* 0x000fe80000000400 */
[----:B------:R-:W-:Y:S04]  /*e100*/  STS.U16 [R4+0x11600], R24 ;  /* 0x0116001804007388 */ /* 0x000fe80000000400 */
[----:B------:R-:W-:Y:S04]  /*e110*/  STS.U16 [R4+0x11e00], R20 ;  /* 0x011e001404007388 */ /* 0x000fe80000000400 */
[----:B------:R-:W-:Y:S04]  /*e120*/  STS.U16 [R4+0x12600], R16 ;  /* 0x0126001004007388 */ /* 0x000fe80000000400 */
[----:B------:R-:W-:Y:S04]  /*e130*/  STS.U16 [R4+0x12e00], R12 ;  /* 0x012e000c04007388 */ /* 0x000fe80000000400 */
[----:B------:R-:W-:Y:S04]  /*e140*/  STS.U16 [R4+0x13600], R6 ;  /* 0x0136000604007388 */ /* 0x000fe80000000400 */
[----:B------:R-:W-:Y:S04]  /*e150*/  STS.U16 [R4+0x13e00], R9 ;  /* 0x013e000904007388 */ /* 0x000fe80000000400 */
[----:B------:R-:W-:Y:S06]  /*e160*/  BAR.SYNC.DEFER_BLOCKING 0x0 ;  /* 0x0000000000007b1d */ /* 0x000fec0000010000 */
[----:B--2---:R-:W-:Y:S04]  /*e170*/  LDSM.16.MT88.4 R24, [R28] ;  /* 0x000000001c18783b */ /* 0x004fe80000004200 */
[----:B----4-:R-:W0:Y:S04]  /*e180*/  LDSM.16.M88.4 R12, [R0+0x10000] ;  /* 0x01000000000c783b */ /* 0x010e280000000200 */
[----:B------:R-:W1:Y:S04]  /*e190*/  LDSM.16.M88.4 R8, [R0+0x11000] ;  /* 0x011000000008783b */ /* 0x000e680000000200 */
[----:B------:R-:W2:Y:S04]  /*e1a0*/  LDSM.16.M88.4 R4, [R0+0x12000] ;  /* 0x012000000004783b */ /* 0x000ea80000000200 */
[----:B------:R-:W-:Y:S04]  /*e1b0*/  LDSM.16.MT88.4 R16, [R28+0x2000] ;  /* 0x002000001c10783b */ /* 0x000fe80000004200 */
[----:B0-----:R-:W-:Y:S04]  /*e1c0*/  STL.64 [R1], R12 ;  /* 0x0000000c01007387 */ /* 0x001fe80000100a00 */
[----:B------:R-:W-:Y:S04]  /*e1d0*/  STL.64 [R1+0x8], R14 ;  /* 0x0000080e01007387 */ /* 0x000fe80000100a00 */
[----:B------:R-:W3:Y:S04]  /*e1e0*/  LDL.LU.64 R20, [R1+0x1a0] ;  /* 0x0001a00001147983 */ /* 0x000ee80000300a00 */
[----:B-1----:R-:W-:Y:S04]  /*e1f0*/  STL.64 [R1+0x30], R8 ;  /* 0x0000300801007387 */ /* 0x002fe80000100a00 */
[----:B------:R-:W-:Y:S04]  /*e200*/  STL.64 [R1+0x38], R10 ;  /* 0x0000380a01007387 */ /* 0x000fe80000100a00 */
[----:B------:R-:W4:Y:S04]  /*e210*/  LDL.LU.64 R22, [R1+0x1a8] ;  /* 0x0001a80001167983 */ /* 0x000f280000300a00 */
[----:B--2---:R-:W-:Y:S04]  /*e220*/  STL.64 [R1+0x20], R4 ;  /* 0x0000200401007387 */ /* 0x004fe80000100a00 */
[----:B------:R-:W-:Y:S04]  /*e230*/  STL.64 [R1+0x28], R6 ;  /* 0x0000280601007387 */ /* 0x000fe80000100a00 */
[----:B------:R-:W0:Y:S04]  /*e240*/  LDSM.16.M88.4 R4, [R0+0x13000] ;  /* 0x013000000004783b */ /* 0x000e280000000200 */
[----:B------:R-:W-:Y:S04]  /*e250*/  LDSM.16.MT88.4 R8, [R28+0x100] ;  /* 0x000100001c08783b */ /* 0x000fe80000004200 */
[----:B------:R-:W-:Y:S01]  /*e260*/  LDSM.16.MT88.4 R12, [R28+0x180] ;  /* 0x000180001c0c783b */ /* 0x000fe20000004200 */
[----:B0-----:R-:W-:-:S02]  /*e270*/  IMAD.MOV.U32 R3, RZ, RZ, R4 ;  /* 0x000000ffff037224 */ /* 0x001fc400078e0004 */
[----:B------:R-:W-:Y:S01]  /*e280*/  IMAD.MOV.U32 R2, RZ, RZ, R5 ;  /* 0x000000ffff027224 */ /* 0x000fe200078e0005 */
[----:B----4-:R-:W-:Y:S04]  /*e290*/  STL.64 [R1+0x1198], R22 ;  /* 0x0011981601007387 */ /* 0x010fe80000100a00 */
[----:B---3--:R0:W-:Y:S04]  /*e2a0*/  STL.64 [R1+0x1190], R20 ;  /* 0x0011901401007387 */ /* 0x0081e80000100a00 */
[----:B0-----:R-:W2:Y:S04]  /*e2b0*/  LDL.LU.64 R20, [R1+0x1b0] ;  /* 0x0001b00001147983 */ /* 0x001ea80000300a00 */
[----:B------:R-:W2:Y:S04]  /*e2c0*/  LDL.LU.64 R22, [R1+0x1b8] ;  /* 0x0001b80001167983 */ /* 0x000ea80000300a00 */
[----:B------:R-:W-:Y:S04]  /*e2d0*/  STL.64 [R1+0x18], R6 ;  /* 0x0000180601007387 */ /* 0x000fe80000100a00 */
[----:B------:R-:W0:Y:S04]  /*e2e0*/  LDSM.16.MT88.4 R4, [R28+0x80] ;  /* 0x000080001c04783b */ /* 0x000e280000004200 */
[----:B------:R-:W-:Y:S04]  /*e2f0*/  STL [R1+0xe50], R0 ;  /* 0x000e500001007387 */ /* 0x000fe80000100800 */
[----:B0-----:R-:W-:Y:S04]  /*e300*/  STL.64 [R1+0x1178], R6 ;  /* 0x0011780601007387 */ /* 0x001fe80000100a00 */
[----:B------:R0:W-:Y:S04]  /*e310*/  STL.64 [R1+0x1170], R4 ;  /* 0x0011700401007387 */ /* 0x0001e80000100a00 */
[----:B0-----:R-:W3:Y:S04]  /*e320*/  LDL.LU.64 R4, [R1+0x190] ;  /* 0x0001900001047983 */ /* 0x001ee80000300a00 */
[----:B------:R-:W4:Y:S04]  /*e330*/  LDL.LU.64 R6, [R1+0x198] ;  /* 0x0001980001067983 */ /* 0x000f280000300a00 */
[----:B----4-:R-:W-:Y:S04]  /*e340*/  STL.64 [R1+0x1188], R6 ;  /* 0x0011880601007387 */ /* 0x010fe80000100a00 */
[----:B---3--:R0:W-:Y:S04]  /*e350*/  STL.64 [R1+0x1180], R4 ;  /* 0x0011800401007387 */ /* 0x0081e80000100a00 */
[----:B0-----:R-:W3:Y:S04]  /*e360*/  LDL.64 R4, [R1+0x30] ;  /* 0x0000300001047983 */ /* 0x001ee80000100a00 */
[----:B------:R-:W-:Y:S04]  /*e370*/  STL.64 [R1+0x1158], R10 ;  /* 0x0011580a01007387 */ /* 0x000fe80000100a00 */
[----:B------:R0:W-:Y:S04]  /*e380*/  STL.64 [R1+0x1150], R8 ;  /* 0x0011500801007387 */ /* 0x0001e80000100a00 */
[----:B0-----:R-:W2:Y:S04]  /*e390*/  LDL.64 R8, [R1] ;  /* 0x0000000001087983 */ /* 0x001ea80000100a00 */
[----:B------:R-:W-:Y:S04]  /*e3a0*/  STL [R1+0x10e4], R12 ;  /* 0x0010e40c01007387 */ /* 0x000fe80000100800 */
[----:B------:R0:W-:Y:S04]  /*e3b0*/  STL [R1+0x10e0], R13 ;  /* 0x0010e00d01007387 */ /* 0x0001e80000100800 */
[----:B------:R-:W-:Y:S04]  /*e3c0*/  STL [R1+0x10dc], R14 ;  /* 0x0010dc0e01007387 */ /* 0x000fe80000100800 */
[----:B------:R-:W-:Y:S04]  /*e3d0*/  STL [R1+0x10d8], R15 ;  /* 0x0010d80f01007387 */ /* 0x000fe80000100800 */
[----:B0-----:R-:W4:Y:S04]  /*e3e0*/  LDL.LU.64 R12, [R1+0x20] ;  /* 0x00002000010c7983 */ /* 0x001f280000300a00 */
[----:B------:R-:W-:Y:S04]  /*e3f0*/  STL.64 [R1+0x1098], R18 ;  /* 0x0010981201007387 */ /* 0x000fe80000100a00 */
[----:B------:R-:W-:Y:S01]  /*e400*/  STL.64 [R1+0x1090], R16 ;  /* 0x0010901001007387 */ /* 0x000fe20000100a00 */
[----:B--2---:R-:W-:Y:S11]  /*e410*/  HMMA.16816.F32 R20, R24, R8, R20 ;  /* 0x000000081814723c */ /* 0x004ff60000001814 */
[----:B------:R-:W-:Y:S11]  /*e420*/  @!UPT UIADD3 URZ, URZ, URZ, URZ ;  /* 0x0000003f3f3ff290 */ /* 0x000ff6000fffe03f */
[----:B------:R-:W-:Y:S01]  /*e430*/  @!UPT UIADD3 URZ, URZ, URZ, URZ ;  /* 0x0000003f3f3ff290 */ /* 0x000fe2000fffe03f */
[----:B------:R-:W-:Y:S04]  /*e440*/  STL.64 [R1+0xc0], R20 ;  /* 0x0000c01401007387 */ /* 0x000fe80000100a00 */
[----:B------:R0:W-:Y:S04]  /*e450*/  STL.64 [R1+0xc8], R22 ;  /* 0x0000c81601007387 */ /* 0x0001e80000100a00 */
[----:B0-----:R-:W2:Y:S04]  /*e460*/  LDL.LU.64 R22, [R1+0x1198] ;  /* 0x0011980001167983 */ /* 0x001ea80000300a00 */
[----:B------:R-:W2:Y:S01]  /*e470*/  LDL.LU.64 R20, [R1+0x1190] ;  /* 0x0011900001147983 */ /* 0x000ea20000300a00 */
[----:B------:R-:W-:-:S02]  /*e480*/  IMAD.MOV.U32 R16, RZ, RZ, R3 ;  /* 0x000000ffff107224 */ /* 0x000fc400078e0003 */
[----:B------:R-:W-:Y:S01]  /*e490*/  IMAD.MOV.U32 R18, RZ, RZ, R8 ;  /* 0x000000ffff127224 */ /* 0x000fe200078e0008 */
[----:B------:R-:W4:Y:S01]  /*e4a0*/  LDL.LU.64 R6, [R1+0x1188] ;  /* 0x0011880001067983 */ /* 0x000f220000300a00 */
[----:B------:R-:W-:Y:S02]  /*e4b0*/  IMAD.MOV.U32 R3, RZ, RZ, R9 ;  /* 0x000000ffff037224 */ /* 0x000fe400078e0009 */
[----:B---3--:R-:W-:Y:S02]  /*e4c0*/  IMAD.MOV.U32 R19, RZ, RZ, R5 ;  /* 0x000000ffff137224 */ /* 0x008fe400078e0005 */
[----:B------:R-:W-:Y:S01]  /*e4d0*/  IMAD.MOV.U32 R17, RZ, RZ, R2 ;  /* 0x000000ffff117224 */ /* 0x000fe200078e0002 */
[----:B--2---:R-:W-:Y:S07]  /*e4e0*/  HMMA.16816.F32 R8, R24, R4, R20 ;  /* 0x000000041808723c */ /* 0x004fee0000001814 */
[----:B------:R-:W-:-:S02]  /*e4f0*/  IMAD.MOV.U32 R20, RZ, RZ, R4 ;  /* 0x000000ffff147224 */ /* 0x000fc400078e0004 */
[----:B------:R-:W2:Y:S11]  /*e500*/  LDL.LU.64 R4, [R1+0x1180] ;  /* 0x0011800001047983 */ /* 0x000eb60000300a00 */
[----:B------:R-:W-:Y:S03]  /*e510*/  @!UPT UIADD3 URZ, URZ, URZ, URZ ;  /* 0x0000003f3f3ff290 */ /* 0x000fe6000fffe03f */
[----:B------:R0:W-:Y:S01]  /*e520*/  STL [R1+0xb0], R8 ;  /* 0x0000b00801007387 */ /* 0x0001e20000100800 */
[----:B------:R-:W-:Y:S02]  /*e530*/  IMAD.MOV.U32 R29, RZ, RZ, R9 ;  /* 0x000000ffff1d7224 */ /* 0x000fe400078e0009 */
[----:B------:R-:W-:Y:S02]  /*e540*/  IMAD.MOV.U32 R2, RZ, RZ, R10 ;  /* 0x000000ffff027224 */ /* 0x000fe400078e000a */
[----:B------:R-:W-:Y:S01]  /*e550*/  IMAD.MOV.U32 R0, RZ, RZ, R11 ;  /* 0x000000ffff007224 */ /* 0x000fe200078e000b */
[----:B0-----:R-:W3:Y:S04]  /*e560*/  LDL.LU.64 R8, [R1+0x180] ;  /* 0x0001800001087983 */ /* 0x001ee80000300a00 */
[----:B------:R-:W3:Y:S04]  /*e570*/  LDL.LU.64 R10, [R1+0x188] ;  /* 0x00018800010a7983 */ /* 0x000ee80000300a00 */
[----:B------:R4:W-:Y:S04]  /*e580*/  STL [R1+0x10f0], R0 ;  /* 0x0010f00001007387 */ /* 0x0009e80000100800 */
[----:B------:R0:W-:Y:S04]  /*e590*/  STL [R1+0x10ec], R2 ;  /* 0x0010ec0201007387 */ /* 0x0001e80000100800 */
[----:B------:R-:W-:Y:S01]  /*e5a0*/  STL [R1+0x10e8], R29 ;  /* 0x0010e81d01007387 */ /* 0x000fe20000100800 */
[----:B----4-:R-:W-:-:S02]  /*e5b0*/  IMAD.MOV.U32 R0, RZ, RZ, R13 ;  /* 0x000000ffff007224 */ /* 0x010fc400078e000d */
[----:B0-----:R-:W-:Y:S01]  /*e5c0*/  IMAD.MOV.U32 R2, RZ, RZ, R12 ;  /* 0x000000ffff027224 */ /* 0x001fe200078e000c */
[----:B--2---:R-:W-:Y:S11]  /*e5d0*/  HMMA.16816.F32 R4, R24, R12, R4 ;  /* 0x0000000c1804723c */ /* 0x004ff60000001804 */
[----:B------:R-:W-:Y:S11]  /*e5e0*/  @!UPT UIADD3 URZ, URZ, URZ, URZ ;  /* 0x0000003f3f3ff290 */ /* 0x000ff6000fffe03f */
[----:B------:R-:W-:Y:S02]  /*e5f0*/  @!UPT UIADD3 URZ, URZ, URZ, URZ ;  /* 0x0000003f3f3ff290 */ /* 0x000fe4000fffe03f */
[----:B------:R-:W-:Y:S02]  /*e600*/  IMAD.MOV.U32 R15, RZ, RZ, R7 ;  /* 0x000000ffff0f7224 */ /* 0x000fe400078e0007 */
[----:B------:R-:W-:Y:S02]  /*e610*/  IMAD.MOV.U32 R14, RZ, RZ, R6 ;  /* 0x000000ffff0e7224 */ /* 0x000fe400078e0006 */
[----:B------:R-:W-:Y:S01]  /*e620*/  IMAD.MOV.U32 R13, RZ, RZ, R5 ;  /* 0x000000ffff0d7224 */ /* 0x000fe200078e0005 */
[----:B------:R-:W2:Y:S01]  /*e630*/  LDL.LU.64 R6, [R1+0x1178] ;  /* 0x0011780001067983 */ /* 0x000ea20000300a00 */
[----:B------:R-:W-:-:S03]  /*e640*/  IMAD.MOV.U32 R12, RZ, RZ, R4 ;  /* 0x000000ffff0c7224 */ /* 0x000fc600078e0004 */
[----:B------:R-:W2:Y:S04]  /*e650*/  LDL.LU.64 R4, [R1+0x1170] ;  /* 0x0011700001047983 */ /* 0x000ea80000300a00 */
[----:B------:R-:W-:Y:S04]  /*e660*/  STL [R1+0x1100], R15 ;  /* 0x0011000f01007387 */ /* 0x000fe80000100800 */
[----:B------:R-:W-:Y:S04]  /*e670*/  STL [R1+0x10fc], R14 ;  /* 0x0010fc0e01007387 */ /* 0x000fe80000100800 */
[----:B------:R-:W-:Y:S04]  /*e680*/  STL [R1+0x10f8], R13 ;  /* 0x0010f80d01007387 */ /* 0x000fe80000100800 */
[----:B------:R0:W-:Y:S02]  /*e690*/  STL [R1+0x10f4], R12 ;  /* 0x0010f40c01007387 */ /* 0x0001e40000100800 */
[----:B0-----:R-:W-:-:S02]  /*e6a0*/  IMAD.MOV.U32 R12, RZ, RZ, R20 ;  /* 0x000000ffff0c7224 */ /* 0x001fc400078e0014 */
[----:B------:R-:W0:Y:S04]  /*e6b0*/  LDSM.16.MT88.4 R20, [R28+0x2080] ;  /* 0x002080001c14783b */ /* 0x000e280000004200 */
[----:B0-----:R-:W-:Y:S04]  /*e6c0*/  STL.64 [R1+0x1048], R22 ;  /* 0x0010481601007387 */ /* 0x001fe80000100a00 */
[----:B------:R3:W-:Y:S02]  /*e6d0*/  STL.64 [R1+0x1040], R20 ;  /* 0x0010401401007387 */ /* 0x0007e40000100a00 */
[----:B---3--:R-:W-:Y:S02]  /*e6e0*/  HMMA.16816.F32 R20, R24, R16, R8 ;  /* 0x000000101814723c */ /* 0x008fe40000001808 */
[----:B------:R-:W2:Y:S04]  /*e6f0*/  LDL.LU.64 R8, [R1+0x170] ;  /* 0x0001700001087983 */ /* 0x000ea80000300a00 */
[----:B------:R-:W2:Y:S04]  /*e700*/  LDL.LU.64 R10, [R1+0x178] ;  /* 0x00017800010a7983 */ /* 0x000ea80000300a00 */
[----:B------:R-:W0:Y:S11]  /*e710*/  LDSM.16.MT88.4 R24, [R28+0x2100] ;  /* 0x002100001c18783b */ /* 0x000e360000004200 */
[----:B------:R-:W-:Y:S02]  /*e720*/  @!UPT UIADD3 URZ, URZ, URZ, URZ ;  /* 0x0000003f3f3ff290 */ /* 0x000fe4000fffe03f */
[----:B------:R1:W-:Y:S04]  /*e730*/  STL.64 [R1+0x1058], R22 ;  /* 0x0010581601007387 */ /* 0x0003e80000100a00 */
[----:B------:R3:W-:Y:S04]  /*e740*/  STL.64 [R1+0x1050], R20 ;  /* 0x0010501401007387 */ /* 0x0007e80000100a00 */
[----:B-1----:R-:W4:Y:S04]  /*e750*/  LDL R22, [R1+0x28] ;  /* 0x0000280001167983 */ /* 0x002f280000100800 */
[----:B------:R-:W4:Y:S01]  /*e760*/  LDL R23, [R1+0x2c] ;  /* 0x00002c0001177983 */ /* 0x000f220000100800 */
[----:B---3--:R-:W-:-:S02]  /*e770*/  IMAD.MOV.U32 R20, RZ, RZ, R2 ;  /* 0x000000ffff147224 */ /* 0x008fc400078e0002 */
[----:B------:R-:W-:Y:S01]  /*e780*/  IMAD.MOV.U32 R21, RZ, RZ, R0 ;  /* 0x000000ffff157224 */ /* 0x000fe200078e0000 */
[----:B----4-:R-:W-:Y:S04]  /*e790*/  STL.64 [R1+0x1168], R22 ;  /* 0x0011681601007387 */ /* 0x010fe80000100a00 */
[----:B------:R1:W-:Y:S04]  /*e7a0*/  STL.64 [R1+0x1160], R20 ;  /* 0x0011601401007387 */ /* 0x0003e80000100a00 */
[----:B-1----:R-:W3:Y:S04]  /*e7b0*/  LDL.LU.64 R20, [R1+0x160] ;  /* 0x0001600001147983 */ /* 0x002ee80000300a00 */
[----:B------:R-:W3:Y:S04]  /*e7c0*/  LDL.LU.64 R22, [R1+0x168] ;  /* 0x0001680001167983 */ /* 0x000ee80000300a00 */
[----:B------:R-:W-:Y:S04]  /*e7d0*/  STL [R1+0x1104], R28 ;  /* 0x0011041c01007387 */ /* 0x000fe80000100800 */
[----:B0-----:R-:W-:Y:S04]  /*e7e0*/  STL.64 [R1+0xfd8], R26 ;  /* 0x000fd81a01007387 */ /* 0x001fe80000100a00 */
[----:B------:R0:W-:Y:S01]  /*e7f0*/  STL.64 [R1+0xfd0], R24 ;  /* 0x000fd01801007387 */ /* 0x0001e20000100a00 */
[----:B------:R-:W-:-:S02]  /*e800*/  IMAD.MOV.U32 R13, RZ, RZ, R19 ;  /* 0x000000ffff0d7224 */ /* 0x000fc400078e0013 */
[----:B0-----:R-:W-:Y:S02]  /*e810*/  IMAD.MOV.U32 R24, RZ, RZ, R18 ;  /* 0x000000ffff187224 */ /* 0x001fe400078e0012 */
[----:B------:R-:W-:-:S07]  /*e820*/  IMAD.MOV.U32 R25, RZ, RZ, R3 ;  /* 0x000000ffff197224 */ /* 0x000fce00078e0003 */
[C---:B--2---:R-:W-:Y:S11]  /*e830*/  HMMA.16816.F32 R8, R4.reuse, R24, R8 ;  /* 0x000000180408723c */ /* 0x044ff60000001808 */
[----:B------:R-:W-:Y:S11]  /*e840*/  @!UPT UIADD3 URZ, URZ, URZ, URZ ;  /* 0x0000003f3f3ff290 */ /* 0x000ff6000fffe03f */
[----:B------:R-:W-:Y:S02]  /*e850*/  @!UPT UIADD3 URZ, URZ, URZ, URZ ;  /* 0x0000003f3f3ff290 */ /* 0x000fe4000fffe03f */
[----:B------:R-:W-:Y:S02]  /*e860*/  IMAD.MOV.U32 R18, RZ, RZ, R11 ;  /* 0x000000ffff127224 */ /* 0x000fe400078e000b */
[----:B------:R-:W-:Y:S02]  /*e870*/  IMAD.MOV.U32 R19, RZ, RZ, R10 ;  /* 0x000000ffff137224 */ /* 0x000fe400078e000a */
[----:B------:R-:W-:Y:S02]  /*e880*/  IMAD.MOV.U32 R2, RZ, RZ, R8 ;  /* 0x000000ffff027224 */ /* 0x000fe400078e0008 */
[----:B------:R-:W-:Y:S02]  /*e890*/  IMAD.MOV.U32 R29, RZ, RZ, R9 ;  /* 0x000000ffff1d7224 */ /* 0x000fe400078e0009 */
[----:B------:R-:W2:Y:S04]  /*e8a0*/  LDL.LU.64 R8, [R1+0x150] ;  /* 0x0001500001087983 */ /* 0x000ea80000300a00 */
[----:B------:R-:W2:Y:S04]  /*e8b0*/  LDL.LU.64 R10, [R1+0x158] ;  /* 0x00015800010a7983 */ /* 0x000ea80000300a00 */
[----:B------:R-:W-:Y:S04]  /*e8c0*/  STL [R1+0x1114], R18 ;  /* 0x0011141201007387 */ /* 0x000fe80000100800 */
[----:B------:R-:W-:Y:S04]  /*e8d0*/  STL [R1+0x1110], R19 ;  /* 0x0011101301007387 */ /* 0x000fe80000100800 */
[----:B------:R-:W-:Y:S04]  /*e8e0*/  STL [R1+0x110c], R29 ;  /* 0x00110c1d01007387 */ /* 0x000fe80000100800 */
[----:B------:R-:W-:Y:S01]  /*e8f0*/  STL [R1+0x1108], R2 ;  /* 0x0011080201007387 */ /* 0x000fe20000100800 */
[----:B---3--:R-:W-:Y:S11]  /*e900*/  HMMA.16816.F32 R20, R4, R12, R20 ;  /* 0x0000000c0414723c */ /* 0x008ff60000001814 */
[----:B------:R-:W-:Y:S11]  /*e910*/  @!UPT UIADD3 URZ, URZ, URZ, URZ ;  /* 0x0000003f3f3ff290 */ /* 0x000ff6000fffe03f */
[----:B------:R-:W-:Y:S02]  /*e920*/  @!UPT UIADD3 URZ, URZ, URZ, URZ ;  /* 0x0000003f3f3ff290 */ /* 0x000fe4000fffe03f */
[----:B------:R-:W-:Y:S02]  /*e930*/  IMAD.MOV.U32 R12, RZ, RZ, R22 ;  /* 0x000000ffff0c7224 */ /* 0x000fe400078e0016 */
[----:B------:R-:W-:Y:S02]  /*e940*/  IMAD.MOV.U32 R0, RZ, RZ, R23 ;  /* 0x000000ffff007224 */ /* 0x000fe400078e0017 */
[----:B------:R-:W-:Y:S01]  /*e950*/  IMAD.MOV.U32 R14, RZ, RZ, R20 ;  /* 0x000000ffff0e7224 */ /* 0x000fe200078e0014 */
[----:B------:R-:W3:Y:S01]  /*e960*/  LDL.LU.64 R22, [R1+0x1168] ;  /* 0x0011680001167983 */ /* 0x000ee20000300a00 */
[----:B------:R-:W-:-:S03]  /*e970*/  IMAD.MOV.U32 R13, RZ, RZ, R21 ;  /* 0x000000ffff0d7224 */ /* 0x000fc600078e0015 */
[----:B------:R-:W2:Y:S04]  /*e980*/  LDL.LU.64 R20, [R1+0x1160] ;  /* 0x0011600001147983 */ /* 0x000ea80000300a00 */
[----:B------:R-:W-:Y:S04]  /*e990*/  STL [R1+0x1124], R0 ;  /* 0x0011240001007387 */ /* 0x000fe80000100800 */
[----:B------:R-:W-:Y:S04]  /*e9a0*/  STL [R1+0x1120], R12 ;  /* 0x0011200c01007387 */ /* 0x000fe80000100800 */
[----:B------:R0:W-:Y:S04]  /*e9b0*/  STL [R1+0x111c], R13 ;  /* 0x00111c0d01007387 */ /* 0x0001e80000100800 */
[----:B------:R1:W-:Y:S04]  /*e9c0*/  STL [R1+0x1118], R14 ;  /* 0x0011180e01007387 */ /* 0x0003e80000100800 */
[----:B0-----:R-:W4:Y:S04]  /*e9d0*/  LDL.LU.64 R12, [R1+0x140] ;  /* 0x00014000010c7983 */ /* 0x001f280000300a00 */
[----:B-1----:R-:W4:Y:S01]  /*e9e0*/  LDL.LU.64 R14, [R1+0x148] ;  /* 0x00014800010e7983 */ /* 0x002f220000300a00 */
        /* <DEDUP_REMOVED lines=9> */
[----:B---3--:R-:W-:Y:S04]  /*ea80*/  STL.64 [R1+0x1130], R22 ;  /* 0x0011301601007387 */ /* 0x008fe80000100a00 */
[----:B------:R0:W-:Y:S04]  /*ea90*/  STL.64 [R1+0x1128], R20 ;  /* 0x0011281401007387 */ /* 0x0001e80000100a00 */
[----:B0-----:R-:W3:Y:S04]  /*eaa0*/  LDL.LU.64 R20, [R1+0x30] ;  /* 0x0000300001147983 */ /* 0x001ee80000300a00 */
[----:B---3--:R0:W-:Y:S04]  /*eab0*/  STL.64 [R1+0x1148], R20 ;  /* 0x0011481401007387 */ /* 0x0081e80000100a00 */
[----:B0-----:R-:W2:Y:S04]  /*eac0*/  LDL.LU.64 R20, [R1+0xd0] ;  /* 0x0000d00001147983 */ /* 0x001ea80000300a00 */
[----:B------:R-:W2:Y:S01]  /*ead0*/  LDL.LU.64 R22, [R1+0xd8] ;  /* 0x0000d80001167983 */ /* 0x000ea20000300a00 */
[----:B----4-:R-:W-:Y:S03]  /*eae0*/  HMMA.16816.F32 R4, R4, R16, R12 ;  /* 0x000000100404723c */ /* 0x010fe6000000180c */
[----:B------:R-:W-:Y:S04]  /*eaf0*/  STL.64 [R1+0x1140], R18 ;  /* 0x0011401201007387 */ /* 0x000fe80000100a00 */
[----:B------:R0:W-:Y:S04]  /*eb00*/  STL.64 [R1+0x1138], R16 ;  /* 0x0011381001007387 */ /* 0x0001e80000100a00 */
[----:B0-----:R-:W3:Y:S04]  /*eb10*/  LDL.LU.64 R16, [R1+0xf0] ;  /* 0x0000f00001107983 */ /* 0x001ee80000300a00 */
[----:B------:R-:W3:Y:S09]  /*eb20*/  LDL.LU.64 R18, [R1+0xf8] ;  /* 0x0000f80001127983 */ /* 0x000ef20000300a00 */
[----:B------:R-:W-:-:S02]  /*eb30*/  IMAD.MOV.U32 R0, RZ, RZ, R4 ;  /* 0x000000ffff007224 */ /* 0x000fc400078e0004 */
[----:B------:R-:W-:Y:S02]  /*eb40*/  IMAD.MOV.U32 R12, RZ, RZ, R5 ;  /* 0x000000ffff0c7224 */ /* 0x000fe400078e0005 */
[----:B------:R-:W-:Y:S01]  /*eb50*/  IMAD.MOV.U32 R13, RZ, RZ, R6 ;  /* 0x000000ffff0d7224 */ /* 0x000fe200078e0006 */
[----:B------:R-:W4:Y:S01]  /*eb60*/  LDL.LU.64 R4, [R1+0x110] ;  /* 0x0001100001047983 */ /* 0x000f220000300a00 */
[----:B------:R-:W-:-:S03]  /*eb70*/  IMAD.MOV.U32 R14, RZ, RZ, R7 ;  /* 0x000000ffff0e7224 */ /* 0x000fc600078e0007 */
[----:B------:R-:W4:Y:S01]  /*eb80*/  LDL.LU.64 R6, [R1+0x118] ;  /* 0x0001180001067983 */ /* 0x000f220000300a00 */
[----:B--2---:R-:W-:Y:S11]  /*eb90*/  HMMA.16816.F32 R20, R8, R24, R20 ;  /* 0x000000180814723c */ /* 0x004ff60000001814 */
[----:B------:R-:W-:Y:S11]  /*eba0*/  @!UPT UIADD3 URZ, URZ, URZ, URZ ;  /* 0x0000003f3f3ff290 */ /* 0x000ff6000fffe03f */
[----:B------:R-:W-:Y:S02]  /*ebb0*/  @!UPT UIADD3 URZ, URZ, URZ, URZ ;  /* 0x0000003f3f3ff290 */ /* 0x000fe4000fffe03f */
[----:B------:R-:W-:Y:S02]  /*ebc0*/  IMAD.MOV.U32 R26, RZ, RZ, R20 ;  /* 0x000000ffff1a7224 */ /* 0x000fe400078e0014 */
[----:B------:R-:W-:Y:S02]  /*ebd0*/  IMAD.MOV.U32 R25, RZ, RZ, R21 ;  /* 0x000000ffff197224 */ /* 0x000fe400078e0015 */
[----:B------:R-:W3:Y:S01]  /*ebe0*/  LDL.LU.64 R20, [R1+0x1148] ;  /* 0x0011480001147983 */ /* 0x000ee20000300a00 */
[----:B------:R-:W-:-:S03]  /*ebf0*/  IMAD.MOV.U32 R3, RZ, RZ, R23 ;  /* 0x000000ffff037224 */ /* 0x000fc600078e0017 */
[----:B------:R-:W-:Y:S04]  /*ec00*/  STL [R1+0xfe8], R26 ;  /* 0x000fe81a01007387 */ /* 0x000fe80000100800 */
[----:B------:R-:W-:Y:S04]  /*ec10*/  STL [R1+0xfe4], R25 ;  /* 0x000fe41901007387 */ /* 0x000fe80000100800 */
[----:B------:R-:W-:Y:S01]  /*ec20*/  STL [R1+0xfe0], R3 ;  /* 0x000fe00301007387 */ /* 0x000fe20000100800 */
[----:B------:R-:W-:Y:S01]  /*ec30*/  IMAD.MOV.U32 R24, RZ, RZ, R22 ;  /* 0x000000ffff187224 */ /* 0x000fe200078e0016 */
[----:B---3--:R-:W-:Y:S01]  /*ec40*/  HMMA.16816.F32 R16, R8, R20, R16 ;  /* 0x000000140810723c */ /* 0x008fe20000001810 */
[----:B------:R-:W-:-:S02]  /*ec50*/  IMAD.MOV.U32 R28, RZ, RZ, R20 ;  /* 0x000000ffff1c7224 */ /* 0x000fc400078e0014 */
[----:B------:R-:W-:Y:S11]  /*ec60*/  IMAD.MOV.U32 R15, RZ, RZ, R21 ;  /* 0x000000ffff0f7224 */ /* 0x000ff600078e0015 */
[----:B------:R-:W-:Y:S09]  /*ec70*/  @!UPT UIADD3 URZ, URZ, URZ, URZ ;  /* 0x0000003f3f3ff290 */ /* 0x000ff2000fffe03f */
[----:B------:R-:W-:Y:S04]  /*ec80*/  STL.64 [R1+0xf0], R16 ;  /* 0x0000f01001007387 */ /* 0x000fe80000100a00 */
[----:B------:R0:W-:Y:S04]  /*ec90*/  STL.64 [R1+0xf8], R18 ;  /* 0x0000f81201007387 */ /* 0x0001e80000100a00 */
[----:B0-----:R-:W2:Y:S04]  /*eca0*/  LDL.LU.64 R18, [R1+0x1140] ;  /* 0x0011400001127983 */ /* 0x001ea80000300a00 */
[----:B------:R-:W3:Y:S04]  /*ecb0*/  LDL.LU.64 R16, [R1+0x1138] ;  /* 0x0011380001107983 */ /* 0x000ee80000300a00 */
[----:B------:R-:W2:Y:S04]  /*ecc0*/  LDL.LU.64 R22, [R1+0x1130] ;  /* 0x0011300001167983 */ /* 0x000ea80000300a00 */
[----:B------:R-:W4:Y:S02]  /*ecd0*/  LDL.LU.64 R20, [R1+0x1128] ;  /* 0x0011280001147983 */ /* 0x000f240000300a00 */
[----:B----4-:R-:W-:Y:S11]  /*ece0*/  HMMA.16816.F32 R4, R8, R20, R4 ;  /* 0x000000140804723c */ /* 0x010ff60000001804 */
[----:B------:R-:W-:Y:S11]  /*ecf0*/  @!UPT UIADD3 URZ, URZ, URZ, URZ ;  /* 0x0000003f3f3ff290 */ /* 0x000ff6000fffe03f */
[----:B------:R-:W-:Y:S02]  /*ed00*/  @!UPT UIADD3 URZ, URZ, URZ, URZ ;  /* 0x0000003f3f3ff290 */ /* 0x000fe4000fffe03f */
[----:B------:R-:W-:Y:S02]  /*ed10*/  IMAD.MOV.U32 R26, RZ, RZ, R4 ;  /* 0x000000ffff1a7224 */ /* 0x000fe400078e0004 */
[----:B------:R-:W-:Y:S02]  /*ed20*/  IMAD.MOV.U32 R25, RZ, RZ, R5 ;  /* 0x000000ffff197224 */ /* 0x000fe400078e0005 */
[----:B------:R-:W-:Y:S01]  /*ed30*/  IMAD.MOV.U32 R27, RZ, RZ, R7 ;  /* 0x000000ffff1b7224 */ /* 0x000fe200078e0007 */
[----:B------:R-:W3:Y:S01]  /*ed40*/  LDL.LU.64 R4, [R1+0x100] ;  /* 0x0001000001047983 */ /* 0x000ee20000300a00 */
[----:B------:R-:W-:-:S03]  /*ed50*/  IMAD.MOV.U32 R3, RZ, RZ, R6 ;  /* 0x000000ffff037224 */ /* 0x000fc600078e0006 */
[----:B------:R-:W3:Y:S04]  /*ed60*/  LDL.LU.64 R6, [R1+0x108] ;  /* 0x0001080001067983 */ /* 0x000ee80000300a00 */
[----:B--2---:R-:W-:Y:S04]  /*ed70*/  STL.64 [R1+0x10c0], R22 ;  /* 0x0010c01601007387 */ /* 0x004fe80000100a00 */
[----:B------:R-:W-:Y:S04]  /*ed80*/  STL.64 [R1+0x10b8], R20 ;  /* 0x0010b81401007387 */ /* 0x000fe80000100a00 */
[----:B------:R0:W-:Y:S04]  /*ed90*/  STL.64 [R1+0xff8], R26 ;  /* 0x000ff81a01007387 */ /* 0x0001e80000100a00 */
[----:B------:R1:W-:Y:S01]  /*eda0*/  STL.64 [R1+0xff0], R24 ;  /* 0x000ff01801007387 */ /* 0x0003e20000100a00 */
[----:B0-----:R-:W-:-:S02]  /*edb0*/  IMAD.MOV.U32 R26, RZ, RZ, R13 ;  /* 0x000000ffff1a7224 */ /* 0x001fc400078e000d */
[----:B------:R-:W-:Y:S02]  /*edc0*/  IMAD.MOV.U32 R27, RZ, RZ, R14 ;  /* 0x000000ffff1b7224 */ /* 0x000fe400078e000e */
[----:B-1----:R-:W-:Y:S02]  /*edd0*/  IMAD.MOV.U32 R24, RZ, RZ, R0 ;  /* 0x000000ffff187224 */ /* 0x002fe400078e0000 */
[----:B------:R-:W2:Y:S01]  /*ede0*/  LDL.LU R0, [R1+0x1124] ;  /* 0x0011240001007983 */ /* 0x000ea20000300800 */
[----:B------:R-:W-:-:S03]  /*edf0*/  IMAD.MOV.U32 R25, RZ, RZ, R12 ;  /* 0x000000ffff197224 */ /* 0x000fc600078e000c */
[----:B------:R-:W4:Y:S04]  /*ee00*/  LDL.LU R12, [R1+0x1120] ;  /* 0x00112000010c7983 */ /* 0x000f280000300800 */
[----:B------:R-:W2:Y:S04]  /*ee10*/  LDL.LU R13, [R1+0x111c] ;  /* 0x00111c00010d7983 */ /* 0x000ea80000300800 */
[----:B------:R-:W2:Y:S04]  /*ee20*/  LDL.LU R14, [R1+0x1118] ;  /* 0x00111800010e7983 */ /* 0x000ea80000300800 */
[----:B------:R0:W-:Y:S04]  /*ee30*/  STL.64 [R1+0x1008], R26 ;  /* 0x0010081a01007387 */ /* 0x0001e80000100a00 */
[----:B------:R1:W-:Y:S01]  /*ee40*/  STL.64 [R1+0x1000], R24 ;  /* 0x0010001801007387 */ /* 0x0003e20000100a00 */
[----:B0-----:R-:W-:-:S02]  /*ee50*/  IMAD.MOV.U32 R26, RZ, RZ, R29 ;  /* 0x000000ffff1a7224 */ /* 0x001fc400078e001d */
[----:B------:R-:W-:Y:S02]  /*ee60*/  IMAD.MOV.U32 R27, RZ, RZ, R2 ;  /* 0x000000ffff1b7224 */ /* 0x000fe400078e0002 */
[----:B-1----:R-:W-:Y:S02]  /*ee70*/  IMAD.MOV.U32 R24, RZ, RZ, R18 ;  /* 0x000000ffff187224 */ /* 0x002fe400078e0012 */
[----:B------:R-:W2:Y:S01]  /*ee80*/  LDL.LU R18, [R1+0x1114] ;  /* 0x0011140001127983 */ /* 0x000ea20000300800 */
[----:B------:R-:W-:-:S03]  /*ee90*/  IMAD.MOV.U32 R25, RZ, RZ, R19 ;  /* 0x000000ffff197224 */ /* 0x000fc600078e0013 */
[----:B------:R-:W2:Y:S04]  /*eea0*/  LDL.LU R19, [R1+0x1110] ;  /* 0x0011100001137983 */ /* 0x000ea80000300800 */
[----:B------:R-:W2:Y:S04]  /*eeb0*/  LDL.LU R29, [R1+0x110c] ;  /* 0x00110c00011d7983 */ /* 0x000ea80000300800 */
[----:B------:R-:W2:Y:S04]  /*eec0*/  LDL.LU R2, [R1+0x1108] ;  /* 0x0011080001027983 */ /* 0x000ea80000300800 */
[----:B------:R-:W-:Y:S04]  /*eed0*/  STL.64 [R1+0x1018], R26 ;  /* 0x0010181a01007387 */ /* 0x000fe80000100a00 */
[----:B------:R0:W-:Y:S02]  /*eee0*/  STL.64 [R1+0x1010], R24 ;  /* 0x0010101801007387 */ /* 0x0001e40000100a00 */
[----:B0-----:R-:W-:-:S02]  /*eef0*/  IMAD.MOV.U32 R24, RZ, RZ, R28 ;  /* 0x000000ffff187224 */ /* 0x001fc400078e001c */
[----:B------:R-:W2:Y:S01]  /*ef00*/  LDL.LU R28, [R1+0x1104] ;  /* 0x00110400011c7983 */ /* 0x000ea20000300800 */
[----:B------:R-:W-:-:S03]  /*ef10*/  IMAD.MOV.U32 R25, RZ, RZ, R15 ;  /* 0x000000ffff197224 */ /* 0x000fc600078e000f */
[----:B------:R-:W2:Y:S04]  /*ef20*/  LDL.LU R15, [R1+0x1100] ;  /* 0x00110000010f7983 */ /* 0x000ea80000300800 */
[----:B------:R-:W2:Y:S04]  /*ef30*/  LDL R26, [R1+0x38] ;  /* 0x00003800011a7983 */ /* 0x000ea80000100800 */
[----:B------:R-:W2:Y:S01]  /*ef40*/  LDL R27, [R1+0x3c] ;  /* 0x00003c00011b7983 */ /* 0x000ea20000100800 */
[----:B---3--:R-:W-:Y:S11]  /*ef50*/  HMMA.16816.F32 R4, R8, R16, R4 ;  /* 0x000000100804723c */ /* 0x008ff60000001804 */
[----:B------:R-:W-:Y:S11]  /*ef60*/  @!UPT UIADD3 URZ, URZ, URZ, URZ ;  /* 0x0000003f3f3ff290 */ /* 0x000ff6000fffe03f */
[----:B------:R-:W-:Y:S02]  /*ef70*/  @!UPT UIADD3 URZ, URZ, URZ, URZ ;  /* 0x0000003f3f3ff290 */ /* 0x000fe4000fffe03f */
[----:B------:R-:W-:Y:S02]  /*ef80*/  IMAD.MOV.U32 R11, RZ, RZ, R4 ;  /* 0x000000ffff0b7224 */ /* 0x000fe400078e0004 */
[----:B------:R-:W-:Y:S02]  /*ef90*/  IMAD.MOV.U32 R10, RZ, RZ, R5 ;  /* 0x000000ffff0a7224 */ /* 0x000fe400078e0005 */
[----:B------:R-:W-:Y:S02]  /*efa0*/  IMAD.MOV.U32 R9, RZ, RZ, R6 ;  /* 0x000000ffff097224 */ /* 0x000fe400078e0006 */
[----:B------:R-:W-:Y:S01]  /*efb0*/  IMAD.MOV.U32 R8, RZ, RZ, R7 ;  /* 0x000000ffff087224 */ /* 0x000fe200078e0007 */
[----:B--2---:R-:W-:Y:S04]  /*efc0*/  STL.64 [R1+0x10d0], R26 ;  /* 0x0010d01a01007387 */ /* 0x004fe80000100a00 */
[----:B------:R0:W-:Y:S04]  /*efd0*/  STL.64 [R1+0x10c8], R24 ;  /* 0x0010c81801007387 */ /* 0x0001e80000100a00 */
[----:B------:R-:W-:Y:S04]  /*efe0*/  STL.64 [R1+0x10b0], R16 ;  /* 0x0010b01001007387 */ /* 0x000fe80000100a00 */
[----:B------:R-:W2:Y:S04]  /*eff0*/  LDL.LU R4, [R1+0xc0] ;  /* 0x0000c00001047983 */ /* 0x000ea80000300800 */
[----:B------:R-:W2:Y:S04]  /*f000*/  LDL.LU R5, [R1+0xc4] ;  /* 0x0000c40001057983 */ /* 0x000ea80000300800 */
[----:B------:R-:W3:Y:S04]  /*f010*/  LDL.LU R6, [R1+0xc8] ;  /* 0x0000c80001067983 */ /* 0x000ee80000300800 */
[----:B------:R-:W3:Y:S04]  /*f020*/  LDL.LU R7, [R1+0xcc] ;  /* 0x0000cc0001077983 */ /* 0x000ee80000300800 */
[----:B0-----:R-:W2:Y:S04]  /*f030*/  LDL.LU.64 R24, [R1+0x130] ;  /* 0x0001300001187983 */ /* 0x001ea80000300a00 */
[----:B------:R-:W4:Y:S04]  /*f040*/  LDL.LU.64 R26, [R1+0x138] ;  /* 0x00013800011a7983 */ /* 0x000f280000300a00 */
[----:B---3--:R-:W-:Y:S04]  /*f050*/  STL.64 [R1+0x10a8], R6 ;  /* 0x0010a80601007387 */ /* 0x008fe80000100a00 */
[----:B--2---:R-:W-:Y:S04]  /*f060*/  STL.64 [R1+0x10a0], R4 ;  /* 0x0010a00401007387 */ /* 0x004fe80000100a00 */
[----:B------:R4:W-:Y:S04]  /*f070*/  STL.64 [R1+0x1028], R10 ;  /* 0x0010280a01007387 */ /* 0x0009e80000100a00 */
[----:B------:R0:W-:Y:S01]  /*f080*/  STL.64 [R1+0x1020], R8 ;  /* 0x0010200801007387 */ /* 0x0001e20000100a00 */
[----:B----4-:R-:W-:-:S02]  /*f090*/  IMAD.MOV.U32 R10, RZ, RZ, R12 ;  /* 0x000000ffff0a7224 */ /* 0x010fc400078e000c */
[----:B0-----:R-:W-:Y:S02]  /*f0a0*/  IMAD.MOV.U32 R8, RZ, RZ, R14 ;  /* 0x000000ffff087224 */ /* 0x001fe400078e000e */
[----:B------:R-:W2:Y:S01]  /*f0b0*/  LDL.LU R14, [R1+0x10fc] ;  /* 0x0010fc00010e7983 */ /* 0x000ea20000300800 */
[----:B------:R-:W-:-:S03]  /*f0c0*/  IMAD.MOV.U32 R9, RZ, RZ, R13 ;  /* 0x000000ffff097224 */ /* 0x000fc600078e000d */
[----:B------:R-:W3:Y:S04]  /*f0d0*/  LDL.LU R13, [R1+0x10f8] ;  /* 0x0010f800010d7983 */ /* 0x000ee80000300800 */
[----:B------:R-:W4:Y:S01]  /*f0e0*/  LDL.LU R12, [R1+0x10f4] ;  /* 0x0010f400010c7983 */ /* 0x000f220000300800 */
[----:B------:R-:W-:-:S03]  /*f0f0*/  IMAD.MOV.U32 R11, RZ, RZ, R0 ;  /* 0x000000ffff0b7224 */ /* 0x000fc600078e0000 */
[----:B------:R-:W4:Y:S04]  /*f100*/  LDL.LU R0, [R1+0x10f0] ;  /* 0x0010f00001007983 */ /* 0x000f280000300800 */
[----:B------:R0:W-:Y:S04]  /*f110*/  STL.64 [R1+0x1038], R10 ;  /* 0x0010380a01007387 */ /* 0x0001e80000100a00 */
[----:B------:R1:W-:Y:S01]  /*f120*/  STL.64 [R1+0x1030], R8 ;  /* 0x0010300801007387 */ /* 0x0003e20000100a00 */
[----:B0-----:R-:W-:Y:S02]  /*f130*/  IMAD.MOV.U32 R10, RZ, RZ, R19 ;  /* 0x000000ffff0a7224 */ /* 0x001fe400078e0013 */
[----:B-1----:R-:W-:-:S02]  /*f140*/  IMAD.MOV.U32 R8, RZ, RZ, R2 ;  /* 0x000000ffff087224 */ /* 0x002fc400078e0002 */
[----:B------:R-:W4:Y:S01]  /*f150*/  LDL.LU R2, [R1+0x10ec] ;  /* 0x0010ec0001027983 */ /* 0x000f220000300800 */
[----:B------:R-:W-:-:S03]  /*f160*/  IMAD.MOV.U32 R9, RZ, RZ, R29 ;  /* 0x000000ffff097224 */ /* 0x000fc600078e001d */
[----:B------:R-:W4:Y:S01]  /*f170*/  LDL.LU R29, [R1+0x10e8] ;  /* 0x0010e800011d7983 */ /* 0x000f220000300800 */
[----:B------:R-:W-:-:S03]  /*f180*/  IMAD.MOV.U32 R11, RZ, RZ, R18 ;  /* 0x000000ffff0b7224 */ /* 0x000fc600078e0012 */
[----:B------:R-:W4:Y:S04]  /*f190*/  LDL.LU.64 R20, [R1+0x120] ;  /* 0x0001200001147983 */ /* 0x000f280000300a00 */
[----:B------:R-:W4:Y:S04]  /*f1a0*/  LDL.LU.64 R22, [R1+0x128] ;  /* 0x0001280001167983 */ /* 0x000f280000300a00 */
[----:B------:R-:W4:Y:S04]  /*f1b0*/  LDL.LU.64 R16, [R1+0xe0] ;  /* 0x0000e00001107983 */ /* 0x000f280000300a00 */
[----:B------:R-:W4:Y:S04]  /*f1c0*/  LDL.LU.64 R18, [R1+0xe8] ;  /* 0x0000e80001127983 */ /* 0x000f280000300a00 */
[----:B------:R-:W4:Y:S04]  /*f1d0*/  LDL.LU.64 R4, [R1+0x50] ;  /* 0x0000500001047983 */ /* 0x000f280000300a00 */
[----:B------:R-:W4:Y:S04]  /*f1e0*/  LDL.LU.64 R6, [R1+0x58] ;  /* 0x0000580001067983 */ /* 0x000f280000300a00 */
[----:B------:R0:W-:Y:S04]  /*f1f0*/  STL.64 [R1+0x1068], R10 ;  /* 0x0010680a01007387 */ /* 0x0001e80000100a00 */
[----:B------:R3:W-:Y:S01]  /*f200*/  STL.64 [R1+0x1060], R8 ;  /* 0x0010600801007387 */ /* 0x0007e20000100a00 */
[----:B0-----:R-:W-:-:S02]  /*f210*/  IMAD.MOV.U32 R11, RZ, RZ, R15 ;  /* 0x000000ffff0b7224 */ /* 0x001fc400078e000f */
[----:B--2---:R-:W-:Y:S02]  /*f220*/  IMAD.MOV.U32 R10, RZ, RZ, R14 ;  /* 0x000000ffff0a7224 */ /* 0x004fe400078e000e */
[----:B---3--:R-:W-:Y:S02]  /*f230*/  IMAD.MOV.U32 R9, RZ, RZ, R13 ;  /* 0x000000ffff097224 */ /* 0x008fe400078e000d */
[----:B----4-:R-:W-:Y:S02]  /*f240*/  IMAD.MOV.U32 R8, RZ, RZ, R12 ;  /* 0x000000ffff087224 */ /* 0x010fe400078e000c */
[----:B------:R-:W2:Y:S04]  /*f250*/  LDL.LU R12, [R1+0x10e4] ;  /* 0x0010e400010c7983 */ /* 0x000ea80000300800 */
[----:B------:R-:W2:Y:S04]  /*f260*/  LDL.LU R13, [R1+0x10e0] ;  /* 0x0010e000010d7983 */ /* 0x000ea80000300800 */
[----:B------:R-:W2:Y:S04]  /*f270*/  LDL.LU R14, [R1+0x10dc] ;  /* 0x0010dc00010e7983 */ /* 0x000ea80000300800 */
[----:B------:R-:W2:Y:S04]  /*f280*/  LDL.LU R15, [R1+0x10d8] ;  /* 0x0010d800010f7983 */ /* 0x000ea80000300800 */
[----:B------:R-:W-:Y:S04]  /*f290*/  STL.64 [R1+0x1078], R10 ;  /* 0x0010780a01007387 */ /* 0x000fe80000100a00 */
[----:B------:R0:W-:Y:S04]  /*f2a0*/  STL.64 [R1+0x1070], R8 ;  /* 0x0010700801007387 */ /* 0x0001e80000100a00 */
[----:B0-----:R-:W3:Y:S01]  /*f2b0*/  LDL.LU R8, [R1+0xb0] ;  /* 0x0000b00001087983 */ /* 0x001ee20000300800 */
[----:B------:R-:W-:-:S02]  /*f2c0*/  IMAD.MOV.U32 R10, RZ, RZ, R2 ;  /* 0x000000ffff0a7224 */ /* 0x000fc400078e0002 */
[----:B------:R-:W-:Y:S02]  /*f2d0*/  IMAD.MOV.U32 R11, RZ, RZ, R0 ;  /* 0x000000ffff0b7224 */ /* 0x000fe400078e0000 */
[----:B------:R-:W-:-:S03]  /*f2e0*/  IMAD.MOV.U32 R9, RZ, RZ, R29 ;  /* 0x000000ffff097224 */ /* 0x000fc600078e001d */
[----:B------:R-:W-:Y:S04]  /*f2f0*/  STL.64 [R1+0x1088], R10 ;  /* 0x0010880a01007387 */ /* 0x000fe80000100a00 */
[----:B---3--:R0:W-:Y:S04]  /*f300*/  STL.64 [R1+0x1080], R8 ;  /* 0x0010800801007387 */ /* 0x0081e80000100a00 */
[----:B0-----:R-:W2:Y:S04]  /*f310*/  LDL.LU.64 R8, [R1] ;  /* 0x0000000001087983 */ /* 0x001ea80000300a00 */
[----:B------:R-:W3:Y:S01]  /*f320*/  LDL.LU.64 R10, [R1+0x8] ;  /* 0x00000800010a7983 */ /* 0x000ee20000300a00 */
[C---:B--2---:R-:W-:Y:S11]  /*f330*/  HMMA.16816.F32 R24, R12.reuse, R8, R24 ;  /* 0x000000080c18723c */ /* 0x044ff60000001818 */
[----:B------:R-:W-:Y:S11]  /*f340*/  @!UPT UIADD3 URZ, URZ, URZ, URZ ;  /* 0x0000003f3f3ff290 */ /* 0x000ff6000fffe03f */
[----:B------:R-:W-:Y:S01]  /*f350*/  @!UPT UIADD3 URZ, URZ, URZ, URZ ;  /* 0x0000003f3f3ff290 */ /* 0x000fe2000fffe03f */
[----:B------:R-:W-:Y:S04]  /*f360*/  STL.64 [R1+0x130], R24 ;  /* 0x0001301801007387 */ /* 0x000fe80000100a00 */
[----:B------:R0:W-:Y:S04]  /*f370*/  STL.64 [R1+0x138], R26 ;  /* 0x0001381a01007387 */ /* 0x0001e80000100a00 */
[----:B0-----:R-:W2:Y:S04]  /*f380*/  LDL.LU.64 R26, [R1+0x10d0] ;  /* 0x0010d000011a7983 */ /* 0x001ea80000300a00 */
[----:B------:R-:W4:Y:S02]  /*f390*/  LDL.LU.64 R24, [R1+0x10c8] ;  /* 0x0010c80001187983 */ /* 0x000f240000300a00 */
[C---:B----4-:R-:W-:Y:S11]  /*f3a0*/  HMMA.16816.F32 R20, R12.reuse, R24, R20 ;  /* 0x000000180c14723c */ /* 0x050ff60000001814 */
[----:B------:R-:W-:Y:S11]  /*f3b0*/  @!UPT UIADD3 URZ, URZ, URZ, URZ ;  /* 0x0000003f3f3ff290 */ /* 0x000ff6000fffe03f */
[----:B------:R-:W-:Y:S01]  /*f3c0*/  @!UPT UIADD3 URZ, URZ, URZ, URZ ;  /* 0x0000003f3f3ff290 */ /* 0x000fe2000fffe03f */
[----:B------:R-:W-:Y:S04]  /*f3d0*/  STL.64 [R1+0x1a0], R20 ;  /* 0x0001a01401007387 */ /* 0x000fe80000100a00 */
[----:B------:R0:W-:Y:S04]  /*f3e0*/  STL.64 [R1+0x1a8], R22 ;  /* 0x0001a81601007387 */ /* 0x0001e80000100a00 */
[----:B0-----:R-:W4:Y:S04]  /*f3f0*/  LDL.LU.64 R22, [R1+0x10c0] ;  /* 0x0010c00001167983 */ /* 0x001f280000300a00 */
[----:B------:R-:W2:Y:S02]  /*f400*/  LDL.LU.64 R20, [R1+0x10b8] ;  /* 0x0010b80001147983 */ /* 0x000ea40000300a00 */
[C---:B--2---:R-:W-:Y:S11]  /*f410*/  HMMA.16816.F32 R16, R12.reuse, R20, R16 ;  /* 0x000000140c10723c */ /* 0x044ff60000001810 */
[----:B------:R-:W-:Y:S11]  /*f420*/  @!UPT UIADD3 URZ, URZ, URZ, URZ ;  /* 0x0000003f3f3ff290 */ /* 0x000ff6000fffe03f */
[----:B------:R-:W-:Y:S01]  /*f430*/  @!UPT UIADD3 URZ, URZ, URZ, URZ ;  /* 0x0000003f3f3ff290 */ /* 0x000fe2000fffe03f */
[----:B------:R0:W-:Y:S04]  /*f440*/  STL.64 [R1+0x190], R16 ;  /* 0x0001901001007387 */ /* 0x0001e80000100a00 */
[----:B------:R1:W-:Y:S04]  /*f450*/  STL.64 [R1+0x198], R18 ;  /* 0x0001981201007387 */ /* 0x0003e80000100a00 */
[----:B0-----:R-:W2:Y:S02]  /*f460*/  LDL.LU.64 R16, [R1+0x10b0] ;  /* 0x0010b00001107983 */ /* 0x001ea40000300a00 */
[----:B--2---:R-:W-:Y:S02]  /*f470*/  HMMA.16816.F32 R12, R12, R16, R4 ;  /* 0x000000100c0c723c */ /* 0x004fe40000001804 */
[----:B------:R-:W3:Y:S04]  /*f480*/  LDL.LU.64 R6, [R1+0x10a8] ;  /* 0x0010a80001067983 */ /* 0x000ee80000300a00 */
[----:B------:R-:W3:Y:S04]  /*f490*/  LDL.LU.64 R4, [R1+0x10a0] ;  /* 0x0010a00001047983 */ /* 0x000ee80000300a00 */
[----:B-1----:R-:W3:Y:S04]  /*f4a0*/  LDL.LU.64 R18, [R1+0x1098] ;  /* 0x0010980001127983 */ /* 0x002ee80000300a00 */
[----:B------:R-:W3:Y:S09]  /*f4b0*/  LDL.LU.64 R16, [R1+0x1090] ;  /* 0x0010900001107983 */ /* 0x000ef20000300a00 */
[----:B------:R0:W-:Y:S04]  /*f4c0*/  STL.64 [R1+0x120], R12 ;  /* 0x0001200c01007387 */ /* 0x0001e80000100a00 */
[----:B------:R1:W-:Y:S01]  /*f4d0*/  STL [R1+0x128], R14 ;  /* 0x0001280e01007387 */ /* 0x0003e20000100800 */
[----:B0-----:R-:W-:-:S03]  /*f4e0*/  IMAD.MOV.U32 R13, RZ, RZ, R15 ;  /* 0x000000ffff0d7224 */ /* 0x001fc600078e000f */
[----:B-1----:R-:W2:Y:S01]  /*f4f0*/  LDL.LU.64 R14, [R1+0x18] ;  /* 0x00001800010e7983 */ /* 0x002ea20000300a00 */
[C---:B---3--:R-:W-:Y:S11]  /*f500*/  HMMA.16816.F32 R4, R16.reuse, R10, R4 ;  /* 0x0000000a1004723c */ /* 0x048ff60000001804 */
[----:B------:R-:W-:Y:S11]  /*f510*/  @!UPT UIADD3 URZ, URZ, URZ, URZ ;  /* 0x0000003f3f3ff290 */ /* 0x000ff6000fffe03f */
[----:B------:R-:W-:Y:S01]  /*f520*/  @!UPT UIADD3 URZ, URZ, URZ, URZ ;  /* 0x0000003f3f3ff290 */ /* 0x000fe2000fffe03f */
[----:B------:R0:W-:Y:S04]  /*f530*/  STL.64 [R1+0x50], R4 ;  /* 0x0000500401007387 */ /* 0x0001e80000100a00 */
[----:B------:R-:W-:Y:S01]  /*f540*/  STL.64 [R1+0x58], R6 ;  /* 0x0000580601007387 */ /* 0x000fe20000100a00 */
[----:B0-----:R-:W-:Y:S02]  /*f550*/  IMAD.MOV.U32 R5, RZ, RZ, R10 ;  /* 0x000000ffff057224 */ /* 0x001fe400078e000a */
[----:B------:R-:W-:Y:S02]  /*f560*/  IMAD.MOV.U32 R4, RZ, RZ, R11 ;  /* 0x000000ffff047224 */ /* 0x000fe400078e000b */
[----:B------:R-:W3:Y:S04]  /*f570*/  LDL.LU.64 R10, [R1+0x1088] ;  /* 0x00108800010a7983 */ /* 0x000ee80000300a00 */
[----:B------:R-:W3:Y:S02]  /*f580*/  LDL.LU.64 R8, [R1+0x1080] ;  /* 0x0010800001087983 */ /* 0x000ee40000300a00 */
[C---:B---3--:R-:W-:Y:S11]  /*f590*/  HMMA.16816.F32 R8, R16.reuse, R26, R8 ;  /* 0x0000001a1008723c */ /* 0x048ff60000001808 */
[----:B------:R-:W-:Y:S11]  /*f5a0*/  @!UPT UIADD3 URZ, URZ, URZ, URZ ;  /* 0x0000003f3f3ff290 */ /* 0x000ff6000fffe03f */
[----:B------:R-:W-:Y:S01]  /*f5b0*/  @!UPT UIADD3 URZ, URZ, URZ, URZ ;  /* 0x0000003f3f3ff290 */ /* 0x000fe2000fffe03f */
[----:B------:R0:W-:Y:S01]  /*f5c0*/  STL.64 [R1+0x180], R8 ;  /* 0x0001800801007387 */ /* 0x0001e20000100a00 */
[----:B------:R-:W-:Y:S02]  /*f5d0*/  IMAD.MOV.U32 R29, RZ, RZ, R10 ;  /* 0x000000ffff1d7224 */ /* 0x000fe400078e000a */
[----:B------:R-:W-:Y:S02]  /*f5e0*/  IMAD.MOV.U32 R0, RZ, RZ, R11 ;  /* 0x000000ffff007224 */ /* 0x000fe400078e000b */
[----:B------:R-:W4:Y:S04]  /*f5f0*/  LDL.LU.64 R10, [R1+0x1078] ;  /* 0x00107800010a7983 */ /* 0x000f280000300a00 */
[----:B0-----:R-:W4:Y:S02]  /*f600*/  LDL.LU.64 R8, [R1+0x1070] ;  /* 0x0010700001087983 */ /* 0x001f240000300a00 */
[----:B----4-:R-:W-:Y:S02]  /*f610*/  HMMA.16816.F32 R20, R16, R22, R8 ;  /* 0x000000161014723c */ /* 0x010fe40000001808 */
[----:B------:R-:W3:Y:S04]  /*f620*/  LDL.LU.64 R10, [R1+0x1068] ;  /* 0x00106800010a7983 */ /* 0x000ee80000300a00 */
[----:B------:R-:W3:Y:S11]  /*f630*/  LDL.LU.64 R8, [R1+0x1060] ;  /* 0x0010600001087983 */ /* 0x000ef60000300a00 */
[----:B------:R-:W-:Y:S06]  /*f640*/  @!UPT UIADD3 URZ, URZ, URZ, URZ ;  /* 0x0000003f3f3ff290 */ /* 0x000fec000fffe03f */
[----:B------:R-:W-:Y:S01]  /*f650*/  STL.64 [R1+0x1e0], R20 ;  /* 0x0001e01401007387 */ /* 0x000fe20000100a00 */
[----:B------:R-:W-:-:S03]  /*f660*/  IMAD.MOV.U32 R2, RZ, RZ, R23 ;  /* 0x000000ffff027224 */ /* 0x000fc600078e0017 */
[----:B------:R0:W-:Y:S04]  /*f670*/  STL [R1+0x1e8], R22 ;  /* 0x0001e81601007387 */ /* 0x0001e80000100800 */
[----:B0-----:R-:W2:Y:S04]  /*f680*/  LDL.LU.64 R22, [R1+0x1058] ;  /* 0x0010580001167983 */ /* 0x001ea80000300a00 */
[----:B------:R-:W2:Y:S04]  /*f690*/  LDL.LU.64 R20, [R1+0x1050] ;  /* 0x0010500001147983 */ /* 0x000ea80000300a00 */
[----:B------:R-:W-:Y:S01]  /*f6a0*/  STL [R1+0xf68], R2 ;  /* 0x000f680201007387 */ /* 0x000fe20000100800 */
[----:B--2---:R-:W-:Y:S03]  /*f6b0*/  HMMA.16816.F32 R16, R16, R14, R20 ;  /* 0x0000000e1010723c */ /* 0x004fe60000001814 */
[----:B------:R-:W3:Y:S04]  /*f6c0*/  LDL.LU.64 R22, [R1+0x1048] ;  /* 0x0010480001167983 */ /* 0x000ee80000300a00 */
[----:B------:R-:W3:Y:S04]  /*f6d0*/  LDL.LU.64 R20, [R1+0x1040] ;  /* 0x0010400001147983 */ /* 0x000ee80000300a00 */
[----:B------:R-:W2:Y:S11]  /*f6e0*/  LDL R12, [R1+0x814] ;  /* 0x00081400010c7983 */ /* 0x000eb60000100800 */
[----:B------:R-:W-:Y:S01]  /*f6f0*/  @!UPT UIADD3 URZ, URZ, URZ, URZ ;  /* 0x0000003f3f3ff290 */ /* 0x000fe2000fffe03f */
[----:B------:R-:W-:Y:S04]  /*f700*/  STL.64 [R1+0x170], R16 ;  /* 0x0001701001007387 */ /* 0x000fe80000100a00 */
[----:B------:R0:W-:Y:S02]  /*f710*/  STL.64 [R1+0x178], R18 ;  /* 0x0001781201007387 */ /* 0x0001e40000100a00 */
[----:B0-----:R-:W-:Y:S02]  /*f720*/  IMAD.MOV.U32 R18, RZ, RZ, R5 ;  /* 0x000000ffff127224 */ /* 0x001fe400078e0005 */
[----:B------:R-:W-:Y:S02]  /*f730*/  IMAD.MOV.U32 R19, RZ, RZ, R4 ;  /* 0x000000ffff137224 */ /* 0x000fe400078e0004 */
[----:B------:R-:W0:Y:S04]  /*f740*/  LDSM.16.MT88.4 R4, [R28+0x2180] ;  /* 0x002180001c04783b */ /* 0x000e280000004200 */
[----:B0-----:R0:W-:Y:S04]  /*f750*/  STL.64 [R1+0xfa0], R6 ;  /* 0x000fa00601007387 */ /* 0x0011e80000100a00 */
[----:B------:R-:W-:Y:S04]  /*f760*/  STL.64 [R1+0xf98], R4 ;  /* 0x000f980401007387 */ /* 0x000fe80000100a00 */
[----:B0-----:R-:W4:Y:S01]  /*f770*/  LDL.LU.64 R6, [R1+0x28] ;  /* 0x0000280001067983 */ /* 0x001f220000300a00 */
[C---:B---3--:R-:W-:Y:S11]  /*f780*/  HMMA.16816.F32 R8, R20.reuse, R18, R8 ;  /* 0x000000121408723c */ /* 0x048ff60000001808 */
[----:B------:R-:W-:Y:S11]  /*f790*/  @!UPT UIADD3 URZ, URZ, URZ, URZ ;  /* 0x0000003f3f3ff290 */ /* 0x000ff6000fffe03f */
[----:B------:R-:W-:Y:S01]  /*f7a0*/  @!UPT UIADD3 URZ, URZ, URZ, URZ ;  /* 0x0000003f3f3ff290 */ /* 0x000fe2000fffe03f */
[----:B------:R-:W-:Y:S04]  /*f7b0*/  STL.64 [R1+0x1d0], R8 ;  /* 0x0001d00801007387 */ /* 0x000fe80000100a00 */
[----:B------:R0:W-:Y:S04]  /*f7c0*/  STL.64 [R1+0x1d8], R10 ;  /* 0x0001d80a01007387 */ /* 0x0001e80000100a00 */
[----:B0-----:R-:W3:Y:S04]  /*f7d0*/  LDL.LU.64 R10, [R1+0x1038] ;  /* 0x00103800010a7983 */ /* 0x001ee80000300a00 */
[----:B------:R-:W3:Y:S02]  /*f7e0*/  LDL.LU.64 R8, [R1+0x1030] ;  /* 0x0010300001087983 */ /* 0x000ee40000300a00 */
[C---:B---3--:R-:W-:Y:S02]  /*f7f0*/  HMMA.16816.F32 R24, R20.reuse, R26, R8 ;  /* 0x0000001a1418723c */ /* 0x048fe40000001808 */
[----:B------:R-:W3:Y:S04]  /*f800*/  LDL.LU.64 R10, [R1+0x1028] ;  /* 0x00102800010a7983 */ /* 0x000ee80000300a00 */
[----:B------:R-:W2:Y:S11]  /*f810*/  LDL.LU.64 R8, [R1+0x1020] ;  /* 0x0010200001087983 */ /* 0x000eb60000300a00 */
[----:B------:R-:W-:Y:S06]  /*f820*/  @!UPT UIADD3 URZ, URZ, URZ, URZ ;  /* 0x0000003f3f3ff290 */ /* 0x000fec000fffe03f */
[----:B------:R-:W-:Y:S04]  /*f830*/  STL.64 [R1+0x1c0], R24 ;  /* 0x0001c01801007387 */ /* 0x000fe80000100a00 */
[----:B------:R0:W-:Y:S04]  /*f840*/  STL.64 [R1+0x1c8], R26 ;  /* 0x0001c81a01007387 */ /* 0x0001e80000100a00 */
[----:B0-----:R-:W4:Y:S04]  /*f850*/  LDL.LU.64 R26, [R1+0x1018] ;  /* 0x00101800011a7983 */ /* 0x001f280000300a00 */
[----:B------:R-:W4:Y:S02]  /*f860*/  LDL.LU.64 R24, [R1+0x1010] ;  /* 0x0010100001187983 */ /* 0x000f240000300a00 */
[C---:B----4-:R-:W-:Y:S11]  /*f870*/  HMMA.16816.F32 R24, R20.reuse, R6, R24 ;  /* 0x000000061418723c */ /* 0x050ff60000001818 */
[----:B------:R-:W-:Y:S11]  /*f880*/  @!UPT UIADD3 URZ, URZ, URZ, URZ ;  /* 0x0000003f3f3ff290 */ /* 0x000ff6000fffe03f */
[----:B------:R-:W-:Y:S01]  /*f890*/  @!UPT UIADD3 URZ, URZ, URZ, URZ ;  /* 0x0000003f3f3ff290 */ /* 0x000fe2000fffe03f */
[----:B------:R-:W-:Y:S04]  /*f8a0*/  STL.64 [R1+0x1b0], R24 ;  /* 0x0001b01801007387 */ /* 0x000fe80000100a00 */
[----:B------:R0:W-:Y:S04]  /*f8b0*/  STL.64 [R1+0x1b8], R26 ;  /* 0x0001b81a01007387 */ /* 0x0001e80000100a00 */
[----:B0-----:R-:W4:Y:S04]  /*f8c0*/  LDL.LU.64 R26, [R1+0x1008] ;  /* 0x00100800011a7983 */ /* 0x001f280000300a00 */
[----:B------:R-:W4:Y:S04]  /*f8d0*/  LDL.LU.64 R24, [R1+0x1000] ;  /* 0x0010000001187983 */ /* 0x000f280000300a00 */
[----:B------:R0:W-:Y:S04]  /*f8e0*/  STL.64 [R1+0xfb8], R6 ;  /* 0x000fb80601007387 */ /* 0x0001e80000100a00 */
[----:B------:R-:W2:Y:S04]  /*f8f0*/  LDL.LU R4, [R1+0xf0] ;  /* 0x0000f00001047983 */ /* 0x000ea80000300800 */
[----:B------:R-:W2:Y:S04]  /*f900*/  LDL.LU R5, [R1+0xf4] ;  /* 0x0000f40001057983 */ /* 0x000ea80000300800 */
[----:B0-----:R-:W2:Y:S04]  /*f910*/  LDL.LU R6, [R1+0xf8] ;  /* 0x0000f80001067983 */ /* 0x001ea80000300800 */
[----:B------:R-:W2:Y:S01]  /*f920*/  LDL.LU R7, [R1+0xfc] ;  /* 0x0000fc0001077983 */ /* 0x000ea20000300800 */
[----:B----4-:R-:W-:Y:S03]  /*f930*/  HMMA.16816.F32 R20, R20, R14, R24 ;  /* 0x0000000e1414723c */ /* 0x010fe60000001818 */
[----:B------:R-:W4:Y:S04]  /*f940*/  LDL.LU.64 R26, [R1+0xff8] ;  /* 0x000ff800011a7983 */ /* 0x000f280000300a00 */
[----:B------:R-:W4:Y:S11]  /*f950*/  LDL.LU.64 R24, [R1+0xff0] ;  /* 0x000ff00001187983 */ /* 0x000f360000300a00 */
[----:B------:R-:W-:Y:S05]  /*f960*/  @!UPT UIADD3 URZ, URZ, URZ, URZ ;  /* 0x0000003f3f3ff290 */ /* 0x000fea000fffe03f */
[----:B------:R3:W-:Y:S04]  /*f970*/  STL.64 [R1+0x160], R20 ;  /* 0x0001601401007387 */ /* 0x0007e80000100a00 */
[----:B------:R2:W-:Y:S01]  /*f980*/  STL.64 [R1+0x168], R22 ;  /* 0x0001681601007387 */ /* 0x0005e20000100a00 */
[----:B---3--:R-:W-:Y:S02]  /*f990*/  IMAD.MOV.U32 R20, RZ, RZ, R11 ;  /* 0x000000ffff147224 */ /* 0x008fe400078e000b */
[----:B------:R-:W-:Y:S02]  /*f9a0*/  IMAD.MOV.U32 R21, RZ, RZ, R10 ;  /* 0x000000ffff157224 */ /* 0x000fe400078e000a */
[----:B--2---:R-:W-:Y:S02]  /*f9b0*/  IMAD.MOV.U32 R22, RZ, RZ, R9 ;  /* 0x000000ffff167224 */ /* 0x004fe400078e0009 */
[----:B------:R-:W-:-:S02]  /*f9c0*/  IMAD.MOV.U32 R23, RZ, RZ, R8 ;  /* 0x000000ffff177224 */ /* 0x000fc400078e0008 */
[----:B------:R-:W0:Y:S04]  /*f9d0*/  LDSM.16.MT88.4 R8, [R28+0x4000] ;  /* 0x004000001c08783b */ /* 0x000e280000004200 */
[----:B------:R-:W-:Y:S04]  /*f9e0*/  STL.64 [R1+0xfb0], R22 ;  /* 0x000fb01601007387 */ /* 0x000fe80000100a00 */
[----:B------:R4:W-:Y:S02]  /*f9f0*/  STL.64 [R1+0xfa8], R20 ;  /* 0x000fa81401007387 */ /* 0x0009e40000100a00 */
[----:B----4-:R-:W-:-:S02]  /*fa00*/  IMAD.MOV.U32 R20, RZ, RZ, R26 ;  /* 0x000000ffff147224 */ /* 0x010fc400078e001a */
[----:B------:R-:W2:Y:S01]  /*fa10*/  LDL.LU R26, [R1+0xfe8] ;  /* 0x000fe800011a7983 */ /* 0x000ea20000300800 */
[----:B------:R-:W-:-:S03]  /*fa20*/  IMAD.MOV.U32 R21, RZ, RZ, R25 ;  /* 0x000000ffff157224 */ /* 0x000fc600078e0019 */
[----:B------:R-:W3:Y:S01]  /*fa30*/  LDL.LU R25, [R1+0xfe4] ;  /* 0x000fe40001197983 */ /* 0x000ee20000300800 */
[----:B------:R-:W-:Y:S02]  /*fa40*/  IMAD.MOV.U32 R22, RZ, RZ, R3 ;  /* 0x000000ffff167224 */ /* 0x000fe400078e0003 */
[----:B------:R-:W-:Y:S01]  /*fa50*/  IMAD.MOV.U32 R23, RZ, RZ, R27 ;  /* 0x000000ffff177224 */ /* 0x000fe200078e001b */
[----:B------:R-:W4:Y:S04]  /*fa60*/  LDL.LU R3, [R1+0xfe0] ;  /* 0x000fe00001037983 */ /* 0x000f280000300800 */
[----:B------:R1:W-:Y:S04]  /*fa70*/  STL.64 [R1+0xfc8], R22 ;  /* 0x000fc81601007387 */ /* 0x0003e80000100a00 */
[----:B------:R-:W-:Y:S04]  /*fa80*/  STL.64 [R1+0xfc0], R20 ;  /* 0x000fc01401007387 */ /* 0x000fe80000100a00 */
[----:B-1----:R-:W4:Y:S04]  /*fa90*/  LDL.LU.64 R22, [R1+0x38] ;  /* 0x0000380001167983 */ /* 0x002f280000300a00 */
[----:B0-----:R0:W-:Y:S04]  /*faa0*/  STL.64 [R1+0xf60], R10 ;  /* 0x000f600a01007387 */ /* 0x0011e80000100a00 */
[----:B------:R2:W-:Y:S01]  /*fab0*/  STL.64 [R1+0xf58], R8 ;  /* 0x000f580801007387 */ /* 0x0005e20000100a00 */
[----:B0-----:R-:W-:-:S02]  /*fac0*/  IMAD.MOV.U32 R10, RZ, RZ, R24 ;  /* 0x000000ffff0a7224 */ /* 0x001fc400078e0018 */
[----:B--2---:R-:W-:Y:S02]  /*fad0*/  IMAD.MOV.U32 R8, RZ, RZ, R26 ;  /* 0x000000ffff087224 */ /* 0x004fe400078e001a */
[----:B---3--:R-:W-:Y:S02]  /*fae0*/  IMAD.MOV.U32 R9, RZ, RZ, R25 ;  /* 0x000000ffff097224 */ /* 0x008fe400078e0019 */
[----:B------:R-:W0:Y:S04]  /*faf0*/  LDSM.16.M88.4 R24, [R12+0x10000] ;  /* 0x010000000c18783b */ /* 0x000e280000000200 */
[----:B0-----:R-:W-:Y:S04]  /*fb00*/  STL.64 [R1+0xa0], R24 ;  /* 0x0000a01801007387 */ /* 0x001fe80000100a00 */
[----:B------:R0:W-:Y:S04]  /*fb10*/  STL.64 [R1+0xa8], R26 ;  /* 0x0000a81a01007387 */ /* 0x0001e80000100a00 */
[----:B0-----:R-:W2:Y:S04]  /*fb20*/  LDL.LU.64 R26, [R1+0xfd8] ;  /* 0x000fd800011a7983 */ /* 0x001ea80000300a00 */
[----:B------:R-:W2:Y:S01]  /*fb30*/  LDL.LU.64 R24, [R1+0xfd0] ;  /* 0x000fd00001187983 */ /* 0x000ea20000300a00 */
[----:B----4-:R-:W-:-:S02]  /*fb40*/  IMAD.MOV.U32 R11, RZ, RZ, R3 ;  /* 0x000000ffff0b7224 */ /* 0x010fc400078e0003 */
[----:B------:R-:W-:-:S05]  /*fb50*/  IMAD.MOV.U32 R2, RZ, RZ, R23 ;  /* 0x000000ffff027224 */ /* 0x000fca00078e0017 */
[----:B--2---:R-:W-:Y:S11]  /*fb60*/  HMMA.16816.F32 R8, R24, R18, R8 ;  /* 0x000000121808723c */ /* 0x004ff60000001808 */
[----:B------:R-:W-:Y:S11]  /*fb70*/  @!UPT UIADD3 URZ, URZ, URZ, URZ ;  /* 0x0000003f3f3ff290 */ /* 0x000ff6000fffe03f */
[----:B------:R-:W-:Y:S01]  /*fb80*/  @!UPT UIADD3 URZ, URZ, URZ, URZ ;  /* 0x0000003f3f3ff290 */ /* 0x000fe2000fffe03f */
[----:B------:R-:W-:Y:S01]  /*fb90*/  STL.64 [R1+0x150], R8 ;  /* 0x0001500801007387 */ /* 0x000fe20000100a00 */
[----:B------:R-:W-:-:S03]  /*fba0*/  IMAD.MOV.U32 R3, RZ, RZ, R11 ;  /* 0x000000ffff037224 */ /* 0x000fc600078e000b */
[----:B------:R-:W-:Y:S04]  /*fbb0*/  STL [R1+0x158], R10 ;  /* 0x0001580a01007387 */ /* 0x000fe80000100800 */
[----:B------:R-:W0:Y:S04]  /*fbc0*/  LDSM.16.M88.4 R8, [R12+0x11000] ;  /* 0x011000000c08783b */ /* 0x000e280000000200 */
[----:B------:R-:W-:Y:S04]  /*fbd0*/  STL [R1+0xf30], R3 ;  /* 0x000f300301007387 */ /* 0x000fe80000100800 */
[----:B0-----:R-:W-:Y:S04]  /*fbe0*/  STL.64 [R1+0x90], R8 ;  /* 0x0000900801007387 */ /* 0x001fe80000100a00 */
[----:B------:R0:W-:Y:S02]  /*fbf0*/  STL.64 [R1+0x98], R10 ;  /* 0x0000980a01007387 */ /* 0x0001e40000100a00 */
[----:B0-----:R-:W-:Y:S07]  /*fc00*/  HMMA.16816.F32 R8, R24, R22, R4 ;  /* 0x000000161808723c */ /* 0x001fee0000001804 */
[----:B------:R-:W-:-:S02]  /*fc10*/  IMAD.MOV.U32 R4, RZ, RZ, R22 ;  /* 0x000000ffff047224 */ /* 0x000fc400078e0016 */
[----:B------:R-:W2:Y:S04]  /*fc20*/  LDL.LU.64 R22, [R1+0xfc8] ;  /* 0x000fc80001167983 */ /* 0x000ea80000300a00 */
[----:B------:R-:W2:Y:S10]  /*fc30*/  LDL.LU.64 R20, [R1+0xfc0] ;  /* 0x000fc00001147983 */ /* 0x000eb40000300a00 */
[----:B------:R0:W-:Y:S04]  /*fc40*/  STL.64 [R1+0x140], R8 ;  /* 0x0001400801007387 */ /* 0x0001e80000100a00 */
[----:B------:R1:W-:Y:S04]  /*fc50*/  STL [R1+0x148], R10 ;  /* 0x0001480a01007387 */ /* 0x0003e80000100800 */
[----:B0-----:R-:W3:Y:S04]  /*fc60*/  LDL.LU R8, [R1+0x120] ;  /* 0x0001200001087983 */ /* 0x001ee80000300800 */
[----:B------:R-:W3:Y:S04]  /*fc70*/  LDL.LU R9, [R1+0x124] ;  /* 0x0001240001097983 */ /* 0x000ee80000300800 */
[----:B-1----:R-:W4:Y:S01]  /*fc80*/  LDL.LU R10, [R1+0x128] ;  /* 0x00012800010a7983 */ /* 0x002f220000300800 */
[----:B------:R-:W-:-:S02]  /*fc90*/  IMAD.MOV.U32 R3, RZ, RZ, R11 ;  /* 0x000000ffff037224 */ /* 0x000fc400078e000b */
[----:B------:R-:W-:-:S05]  /*fca0*/  IMAD.MOV.U32 R11, RZ, RZ, R13 ;  /* 0x000000ffff0b7224 */ /* 0x000fca00078e000d */
[----:B----4-:R-:W-:Y:S04]  /*fcb0*/  STL.64 [R1+0xf78], R10 ;  /* 0x000f780a01007387 */ /* 0x010fe80000100a00 */
[----:B---3--:R0:W-:Y:S04]  /*fcc0*/  STL.64 [R1+0xf70], R8 ;  /* 0x000f700801007387 */ /* 0x0081e80000100a00 */
[----:B0-----:R-:W3:Y:S04]  /*fcd0*/  LDL.LU R8, [R1+0x190] ;  /* 0x0001900001087983 */ /* 0x001ee80000300800 */
[----:B------:R-:W3:Y:S04]  /*fce0*/  LDL.LU R9, [R1+0x194] ;  /* 0x0001940001097983 */ /* 0x000ee80000300800 */
[----:B------:R-:W4:Y:S04]  /*fcf0*/  LDL.LU R10, [R1+0x198] ;  /* 0x00019800010a7983 */ /* 0x000f280000300800 */
[----:B------:R-:W4:Y:S04]  /*fd00*/  LDL.LU R11, [R1+0x19c] ;  /* 0x00019c00010b7983 */ /* 0x000f280000300800 */
[----:B----4-:R0:W-:Y:S02]  /*fd10*/  STL.64 [R1+0xf88], R10 ;  /* 0x000f880a01007387 */ /* 0x0101e40000100a00 */
[----:B0-----:R-:W-:-:S02]  /*fd20*/  IMAD.MOV.U32 R10, RZ, RZ, R4 ;  /* 0x000000ffff0a7224 */ /* 0x001fc400078e0004 */
[----:B------:R-:W0:Y:S04]  /*fd30*/  LDSM.16.M88.4 R4, [R12+0x12000] ;  /* 0x012000000c04783b */ /* 0x000e280000000200 */
[----:B---3--:R-:W-:Y:S01]  /*fd40*/  STL.64 [R1+0xf80], R8 ;  /* 0x000f800801007387 */ /* 0x008fe20000100a00 */
[----:B------:R-:W-:Y:S03]  /*fd50*/  STL [R1+0xf48], R3 ;  /* 0x000f480301007387 */ /* 0x000fe60000100800 */
[----:B0-----:R-:W-:Y:S01]  /*fd60*/  STL.64 [R1+0x40], R4 ;  /* 0x0000400401007387 */ /* 0x001fe20000100a00 */
[----:B------:R0:W-:Y:S03]  /*fd70*/  STL.64 [R1+0x48], R6 ;  /* 0x0000480601007387 */ /* 0x0001e60000100a00 */
[----:B0-----:R-:W2:Y:S02]  /*fd80*/  LDL.LU.64 R6, [R1+0xfb8] ;  /* 0x000fb80001067983 */ /* 0x001ea40000300a00 */
[----:B--2---:R-:W-:Y:S11]  /*fd90*/  HMMA.16816.F32 R20, R24, R6, R20 ;  /* 0x000000061814723c */ /* 0x004ff60000001814 */
[----:B------:R-:W-:Y:S11]  /*fda0*/  @!UPT UIADD3 URZ, URZ, URZ, URZ ;  /* 0x0000003f3f3ff290 */ /* 0x000ff6000fffe03f */
[----:B------:R-:W-:Y:S01]  /*fdb0*/  @!UPT UIADD3 URZ, URZ, URZ, URZ ;  /* 0x0000003f3f3ff290 */ /* 0x000fe2000fffe03f */
[----:B------:R-:W-:Y:S01]  /*fdc0*/  STL.64 [R1+0x110], R20 ;  /* 0x0001101401007387 */ /* 0x000fe20000100a00 */
[----:B------:R0:W-:Y:S03]  /*fdd0*/  STL.64 [R1+0x118], R22 ;  /* 0x0001181601007387 */ /* 0x0001e60000100a00 */
[----:B0-----:R-:W2:Y:S01]  /*fde0*/  LDL.LU.64 R22, [R1+0xfb0] ;  /* 0x000fb00001167983 */ /* 0x001ea20000300a00 */
[----:B------:R-:W2:Y:S02]  /*fdf0*/  LDL.LU.64 R20, [R1+0xfa8] ;  /* 0x000fa80001147983 */ /* 0x000ea40000300a00 */
[----:B------:R-:W-:Y:S02]  /*fe00*/  IMAD.MOV.U32 R11, RZ, RZ, R2 ;  /* 0x000000ffff0b7224 */ /* 0x000fe400078e0002 */
[----:B------:R-:W-:Y:S02]  /*fe10*/  IMAD.MOV.U32 R2, RZ, RZ, R5 ;  /* 0x000000ffff027224 */ /* 0x000fe400078e0005 */
[----:B------:R-:W-:-:S02]  /*fe20*/  IMAD.MOV.U32 R17, RZ, RZ, R6 ;  /* 0x000000ffff117224 */ /* 0x000fc400078e0006 */
[----:B------:R-:W-:Y:S02]  /*fe30*/  IMAD.MOV.U32 R16, RZ, RZ, R7 ;  /* 0x000000ffff107224 */ /* 0x000fe400078e0007 */
[----:B------:R-:W0:Y:S01]  /*fe40*/  LDSM.16.M88.4 R4, [R12+0x13000] ;  /* 0x013000000c04783b */ /* 0x000e220000000200 */
[----:B------:R-:W-:Y:S02]  /*fe50*/  IMAD.MOV.U32 R9, RZ, RZ, R14 ;  /* 0x000000ffff097224 */ /* 0x000fe400078e000e */
[----:B------:R-:W-:Y:S01]  /*fe60*/  IMAD.MOV.U32 R8, RZ, RZ, R15 ;  /* 0x000000ffff087224 */ /* 0x000fe200078e000f */
[----:B0-----:R-:W-:Y:S01]  /*fe70*/  STL.64 [R1+0xb0], R4 ;  /* 0x0000b00401007387 */ /* 0x001fe20000100a00 */
[----:B------:R0:W-:Y:S02]  /*fe80*/  STL.64 [R1+0xb8], R6 ;  /* 0x0000b80601007387 */ /* 0x0001e40000100a00 */
[----:B------:R-:W-:Y:S02]  /*fe90*/  IMAD.MOV.U32 R3, RZ, RZ, R7 ;  /* 0x000000ffff037224 */ /* 0x000fe400078e0007 */
[----:B0-----:R-:W3:Y:S01]  /*fea0*/  LDL.LU.64 R6, [R1+0xfa0] ;  /* 0x000fa00001067983 */ /* 0x001ee20000300a00 */
[----:B------:R-:W3:Y:S01]  /*feb0*/  LDL.LU.64 R4, [R1+0xf98] ;  /* 0x000f980001047983 */ /* 0x000ee20000300a00 */
[----:B--2---:R-:W-:Y:S02]  /*fec0*/  HMMA.16816.F32 R20, R24, R14, R20 ;  /* 0x0000000e1814723c */ /* 0x004fe40000001814 */
[----:B------:R-:W0:Y:S11]  /*fed0*/  LDSM.16.MT88.4 R12, [R28+0x4080] ;  /* 0x004080001c0c783b */ /* 0x000e360000004200 */
[----:B------:R-:W-:Y:S10]  /*fee0*/  @!UPT UIADD3 URZ, URZ, URZ, URZ ;  /* 0x0000003f3f3ff290 */ /* 0x000ff4000fffe03f */
[----:B------:R-:W-:Y:S01]  /*fef0*/  STL.64 [R1+0x100], R20 ;  /* 0x0001001401007387 */ /* 0x000fe20000100a00 */
[----:B------:R-:W-:Y:S02]  /*ff00*/  STL.64 [R1+0x108], R22 ;  /* 0x0001081601007387 */ /* 0x000fe40000100a00 */
[----:B------:R-:W3:Y:S02]  /*ff10*/  LDL.LU R24, [R1+0x130] ;  /* 0x0001300001187983 */ /* 0x000ee40000300800 */
[----:B------:R-:W3:Y:S01]  /*ff20*/  LDL.LU R25, [R1+0x134] ;  /* 0x0001340001197983 */ /* 0x000ee20000300800 */
[----:B------:R-:W3:Y:S01]  /*ff30*/  LDL.LU R26, [R1+0x138] ;  /* 0x00013800011a7983 */ /* 0x000ee20000300800 */
[----:B------:R-:W3:Y:S03]  /*ff40*/  LDL.LU R27, [R1+0x13c] ;  /* 0x00013c00011b7983 */ /* 0x000ee60000300800 */
[----:B------:R-:W1:Y:S04]  /*ff50*/  LDSM.16.MT88.4 R20, [R28+0x4100] ;  /* 0x004100001c14783b */ /* 0x000e680000004200 */
[----:B0-----:R0:W-:Y:S01]  /*ff60*/  STL.64 [R1+0xf40], R14 ;  /* 0x000f400e01007387 */ /* 0x0011e20000100a00 */
[----:B------:R2:W-:Y:S02]  /*ff70*/  STL.64 [R1+0xf38], R12 ;  /* 0x000f380c01007387 */ /* 0x0005e40000100a00 */
[----:B0-----:R-:W-:-:S02]  /*ff80*/  IMAD.MOV.U32 R14, RZ, RZ, R17 ;  /* 0x000000ffff0e7224 */ /* 0x001fc400078e0011 */
[----:B------:R-:W-:-:S05]  /*ff90*/  IMAD.MOV.U32 R15, RZ, RZ, R16 ;  /* 0x000000ffff0f7224 */ /* 0x000fca00078e0010 */
[----:B------:R0:W-:Y:S01]  /*ffa0*/  STL.64 [R1+0xf90], R14 ;  /* 0x000f900e01007387 */ /* 0x0001e20000100a00 */
[----:B--2---:R-:W2:Y:S02]  /*ffb0*/  LDL.LU R12, [R1+0x1a0] ;  /* 0x0001a000010c7983 */ /* 0x004ea40000300800 */
[----:B------:R-:W2:Y:S01]  /*ffc0*/  LDL.LU R13, [R1+0x1a4] ;  /* 0x0001a400010d7983 */ /* 0x000ea20000300800 */
[----:B0-----:R-:W2:Y:S01]  /*ffd0*/  LDL.LU R14, [R1+0x1a8] ;  /* 0x0001a800010e7983 */ /* 0x001ea20000300800 */
[----:B------:R-:W2:Y:S02]  /*ffe0*/  LDL.LU R15, [R1+0x1ac] ;  /* 0x0001ac00010f7983 */ /* 0x000ea40000300800 */
[----:B-1----:R-:W-:Y:S02]  /*fff0*/  STL.64 [R1+0xf00], R22 ;  /* 0x000f001601007387 */ /* 0x002fe40000100a00 */
[----:B------:R0:W-:Y:S02]  /*10000*/  STL.64 [R1+0xef8], R20 ;  /* 0x000ef81401007387 */ /* 0x0001e40000100a00 */
[----:B0-----:R-:W4:Y:S01]  /*10010*/  LDL.LU R20, [R1+0x50] ;  /* 0x0000500001147983 */ /* 0x001f220000300800 */
[----:B------:R-:W4:Y:S02]  /*10020*/  LDL.LU R21, [R1+0x54] ;  /* 0x0000540001157983 */ /* 0x000f240000300800 */
[----:B------:R-:W4:Y:S02]  /*10030*/  LDL.LU R22, [R1+0x58] ;  /* 0x0000580001167983 */ /* 0x000f240000300800 */
[----:B------:R-:W4:Y:S01]  /*10040*/  LDL.LU R23, [R1+0x5c] ;  /* 0x00005c0001177983 */ /* 0x000f220000300800 */
[C---:B---3--:R-:W-:Y:S01]  /*10050*/  HMMA.16816.F32 R16, R4.reuse, R18, R24 ;  /* 0x000000120410723c */ /* 0x048fe20000001818 */
[----:B------:R-:W3:Y:S11]  /*10060*/  LDL.64 R24, [R1+0x90] ;  /* 0x0000900001187983 */ /* 0x000ef60000100a00 */
[----:B------:R-:W-:Y:S11]  /*10070*/  @!UPT UIADD3 URZ, URZ, URZ, URZ ;  /* 0x0000003f3f3ff290 */ /* 0x000ff6000fffe03f */
[----:B------:R-:W-:Y:S01]  /*10080*/  STL.64 [R1+0xf0], R16 ;  /* 0x0000f01001007387 */ /* 0x000fe20000100a00 */
[----:B------:R-:W-:Y:S02]  /*10090*/  STL.64 [R1+0xf8], R18 ;  /* 0x0000f81201007387 */ /* 0x000fe40000100a00 */
[----:B------:R-:W0:Y:S02]  /*100a0*/  LDSM.16.MT88.4 R16, [R28+0x4180] ;  /* 0x004180001c10783b */ /* 0x000e240000004200 */
[----:B0-----:R0:W-:Y:S02]  /*100b0*/  STL.64 [R1+0xe78], R18 ;  /* 0x000e781201007387 */ /* 0x0011e40000100a00 */
[----:B0-----:R-:W-:Y:S02]  /*100c0*/  IMAD.MOV.U32 R18, RZ, RZ, R9 ;  /* 0x000000ffff127224 */ /* 0x001fe400078e0009 */
[----:B------:R-:W-:Y:S02]  /*100d0*/  IMAD.MOV.U32 R19, RZ, RZ, R8 ;  /* 0x000000ffff137224 */ /* 0x000fe400078e0008 */
[C---:B--2---:R-:W-:Y:S01]  /*100e0*/  HMMA.16816.F32 R8, R4.reuse, R10, R12 ;  /* 0x0000000a0408723c */ /* 0x044fe2000000180c */
[----:B------:R-:W-:Y:S01]  /*100f0*/  STL.64 [R1+0xe70], R16 ;  /* 0x000e701001007387 */ /* 0x000fe20000100a00 */
[----:B------:R-:W2:Y:S11]  /*10100*/  LDL.LU.64 R14, [R1+0xf90] ;  /* 0x000f9000010e7983 */ /* 0x000eb60000300a00 */
[----:B------:R-:W-:Y:S10]  /*10110*/  @!UPT UIADD3 URZ, URZ, URZ, URZ ;  /* 0x0000003f3f3ff290 */ /* 0x000ff4000fffe03f */
[----:B------:R-:W-:Y:S01]  /*10120*/  STL.64 [R1+0xe0], R8 ;  /* 0x0000e00801007387 */ /* 0x000fe20000100a00 */
[----:B------:R0:W-:Y:S03]  /*10130*/  STL.64 [R1+0xe8], R10 ;  /* 0x0000e80a01007387 */ /* 0x0001e60000100a00 */
[----:B0-----:R-:W2:Y:S01]  /*10140*/  LDL.LU.64 R10, [R1+0xf88] ;  /* 0x000f8800010a7983 */ /* 0x001ea20000300a00 */
[----:B------:R-:W2:Y:S02]  /*10150*/  LDL.LU.64 R8, [R1+0xf80] ;  /* 0x000f800001087983 */ /* 0x000ea40000300a00 */
[C---:B--2---:R-:W-:Y:S01]  /*10160*/  HMMA.16816.F32 R12, R4.reuse, R14, R8 ;  /* 0x0000000e040c723c */ /* 0x044fe20000001808 */
[----:B------:R-:W2:Y:S01]  /*10170*/  LDL.LU.64 R10, [R1+0xf78] ;  /* 0x000f7800010a7983 */ /* 0x000ea20000300a00 */
[----:B------:R-:W2:Y:S11]  /*10180*/  LDL.LU.64 R8, [R1+0xf70] ;  /* 0x000f700001087983 */ /* 0x000eb60000300a00 */
[----:B------:R-:W-:Y:S10]  /*10190*/  @!UPT UIADD3 URZ, URZ, URZ, URZ ;  /* 0x0000003f3f3ff290 */ /* 0x000ff4000fffe03f */
[----:B------:R0:W-:Y:S01]  /*101a0*/  STL.64 [R1+0xd0], R12 ;  /* 0x0000d00c01007387 */ /* 0x0001e20000100a00 */
[----:B------:R-:W-:Y:S03]  /*101b0*/  STL.64 [R1+0xd8], R14 ;  /* 0x0000d80e01007387 */ /* 0x000fe60000100a00 */
[----:B0-----:R-:W3:Y:S01]  /*101c0*/  LDL R12, [R1+0x40] ;  /* 0x00004000010c7983 */ /* 0x001ee20000100800 */
[----:B------:R-:W-:Y:S02]  /*101d0*/  IMAD.MOV.U32 R13, RZ, RZ, R2 ;  /* 0x000000ffff0d7224 */ /* 0x000fe400078e0002 */
[----:B------:R-:W4:Y:S01]  /*101e0*/  LDL.LU R2, [R1+0xf68] ;  /* 0x000f680001027983 */ /* 0x000f220000300800 */
[----:B--2---:R-:W-:Y:S11]  /*101f0*/  HMMA.16816.F32 R4, R4, R18, R8 ;  /* 0x000000120404723c */ /* 0x004ff60000001808 */
[----:B------:R-:W-:Y:S11]  /*10200*/  @!UPT UIADD3 URZ, URZ, URZ, URZ ;  /* 0x0000003f3f3ff290 */ /* 0x000ff6000fffe03f */
[----:B------:R-:W-:Y:S02]  /*10210*/  @!UPT UIADD3 URZ, URZ, URZ, URZ ;  /* 0x0000003f3f3ff290 */ /* 0x000fe4000fffe03f */
[----:B------:R-:W-:Y:S02]  /*10220*/  IMAD.MOV.U32 R16, RZ, RZ, R7 ;  /* 0x000000ffff107224 */ /* 0x000fe400078e0007 */
[----:B------:R-:W-:Y:S02]  /*10230*/  IMAD.MOV.U32 R18, RZ, RZ, R5 ;  /* 0x000000ffff127224 */ /* 0x000fe400078e0005 */
[----:B------:R-:W-:Y:S02]  /*10240*/  IMAD.MOV.U32 R19, RZ, RZ, R4 ;  /* 0x000000ffff137224 */ /* 0x000fe400078e0004 */
[----:B------:R-:W-:Y:S01]  /*10250*/  IMAD.MOV.U32 R17, RZ, RZ, R6 ;  /* 0x000000ffff117224 */ /* 0x000fe200078e0006 */
[----:B---3--:R0:W-:Y:S04]  /*10260*/  STL.64 [R1+0xf50], R12 ;  /* 0x000f500c01007387 */ /* 0x0081e80000100a00 */
[----:B0-----:R-:W2:Y:S01]  /*10270*/  LDL.LU R12, [R1+0x180] ;  /* 0x00018000010c7983 */ /* 0x001ea20000300800 */
[----:B------:R-:W2:Y:S02]  /*10280*/  LDL.LU R13, [R1+0x184] ;  /* 0x00018400010d7983 */ /* 0x000ea40000300800 */
[----:B------:R-:W4:Y:S02]  /*10290*/  LDL.LU.64 R10, [R1+0xf60] ;  /* 0x000f6000010a7983 */ /* 0x000f240000300a00 */
[----:B------:R-:W4:Y:S01]  /*102a0*/  LDL.LU.64 R8, [R1+0xf58] ;  /* 0x000f580001087983 */ /* 0x000f220000300a00 */
[----:B------:R-:W-:Y:S01]  /*102b0*/  STL [R1+0xe9c], R16 ;  /* 0x000e9c1001007387 */ /* 0x000fe20000100800 */
[----:B------:R-:W-:Y:S02]  /*102c0*/  STL [R1+0xe98], R18 ;  /* 0x000e981201007387 */ /* 0x000fe40000100800 */
[----:B------:R-:W-:Y:S02]  /*102d0*/  STL [R1+0xe94], R19 ;  /* 0x000e941301007387 */ /* 0x000fe40000100800 */
[----:B------:R0:W-:Y:S02]  /*102e0*/  STL [R1+0xe90], R17 ;  /* 0x000e901101007387 */ /* 0x0001e40000100800 */
[----:B0-----:R-:W4:Y:S01]  /*102f0*/  LDL.64 R16, [R1+0xa0] ;  /* 0x0000a00001107983 */ /* 0x001f220000100a00 */
[----:B------:R-:W-:-:S02]  /*10300*/  IMAD.MOV.U32 R14, RZ, RZ, R29 ;  /* 0x000000ffff0e7224 */ /* 0x000fc400078e001d */
[----:B------:R-:W-:Y:S01]  /*10310*/  IMAD.MOV.U32 R15, RZ, RZ, R0 ;  /* 0x000000ffff0f7224 */ /* 0x000fe200078e0000 */
[C---:B----4-:R-:W-:Y:S11]  /*10320*/  HMMA.16816.F32 R4, R8.reuse, R16, R20 ;  /* 0x000000100804723c */ /* 0x050ff60000001814 */
[----:B------:R-:W-:Y:S11]  /*10330*/  @!UPT UIADD3 URZ, URZ, URZ, URZ ;  /* 0x0000003f3f3ff290 */ /* 0x000ff6000fffe03f */
[----:B------:R-:W-:Y:S01]  /*10340*/  @!UPT UIADD3 URZ, URZ, URZ, URZ ;  /* 0x0000003f3f3ff290 */ /* 0x000fe2000fffe03f */
[----:B------:R-:W-:Y:S01]  /*10350*/  STL.64 [R1+0x80], R4 ;  /* 0x0000800401007387 */ /* 0x000fe20000100a00 */
[----:B------:R-:W-:Y:S02]  /*10360*/  IMAD.MOV.U32 R0, RZ, RZ, R6 ;  /* 0x000000ffff007224 */ /* 0x000fe400078e0006 */
[----:B------:R-:W-:Y:S02]  /*10370*/  IMAD.MOV.U32 R29, RZ, RZ, R7 ;  /* 0x000000ffff1d7224 */ /* 0x000fe400078e0007 */
[----:B------:R-:W0:Y:S04]  /*10380*/  LDSM.16.MT88.4 R4, [R28+0x6000] ;  /* 0x006000001c04783b */ /* 0x000e280000004200 */
[----:B------:R-:W-:Y:S01]  /*10390*/  STL [R1+0xe84], R29 ;  /* 0x000e841d01007387 */ /* 0x000fe20000100800 */
[----:B--2---:R-:W-:Y:S01]  /*103a0*/  HMMA.16816.F32 R12, R8, R24, R12 ;  /* 0x00000018080c723c */ /* 0x004fe2000000180c */
[----:B------:R1:W-:Y:S02]  /*103b0*/  STL [R1+0xe80], R0 ;  /* 0x000e800001007387 */ /* 0x0003e40000100800 */
[----:B-1----:R-:W-:Y:S01]  /*103c0*/  IMAD.MOV.U32 R0, RZ, RZ, R25 ;  /* 0x000000ffff007224 */ /* 0x002fe200078e0019 */
[----:B0-----:R0:W-:Y:S02]  /*103d0*/  STL.64 [R1+0xe38], R6 ;  /* 0x000e380601007387 */ /* 0x0011e40000100a00 */
[----:B0-----:R-:W-:-:S02]  /*103e0*/  IMAD.MOV.U32 R7, RZ, RZ, R2 ;  /* 0x000000ffff077224 */ /* 0x001fc400078e0002 */
[----:B------:R-:W-:Y:S02]  /*103f0*/  IMAD.MOV.U32 R2, RZ, RZ, R24 ;  /* 0x000000ffff027224 */ /* 0x000fe400078e0018 */
[----:B------:R-:W0:Y:S04]  /*10400*/  LDSM.16.MT88.4 R24, [R28+0x6080] ;  /* 0x006080001c18783b */ /* 0x000e280000004200 */
[----:B------:R1:W-:Y:S04]  /*10410*/  STL.64 [R1+0xe30], R4 ;  /* 0x000e300401007387 */ /* 0x0003e80000100a00 */
[----:B-1----:R-:W2:Y:S01]  /*10420*/  LDL.LU R4, [R1+0x1e0] ;  /* 0x0001e00001047983 */ /* 0x002ea20000300800 */
[----:B------:R-:W2:Y:S02]  /*10430*/  LDL.LU R5, [R1+0x1e4] ;  /* 0x0001e40001057983 */ /* 0x000ea40000300800 */
[----:B------:R-:W2:Y:S02]  /*10440*/  LDL.LU R6, [R1+0x1e8] ;  /* 0x0001e80001067983 */ /* 0x000ea40000300800 */
[----:B------:R1:W-:Y:S01]  /*10450*/  STL.64 [R1+0x70], R12 ;  /* 0x0000700c01007387 */ /* 0x0003e20000100a00 */
[----:B------:R-:W-:Y:S04]  /*10460*/  STL.64 [R1+0x78], R14 ;  /* 0x0000780e01007387 */ /* 0x000fe80000100a00 */
[----:B-1----:R-:W2:Y:S04]  /*10470*/  LDL.LU.64 R12, [R1+0xf50] ;  /* 0x000f5000010c7983 */ /* 0x002ea80000300a00 */
[----:B0-----:R-:W-:Y:S01]  /*10480*/  STL.64 [R1+0xde0], R26 ;  /* 0x000de01a01007387 */ /* 0x001fe20000100a00 */
[----:B------:R0:W-:Y:S03]  /*10490*/  STL.64 [R1+0xdd8], R24 ;  /* 0x000dd81801007387 */ /* 0x0001e60000100a00 */
[----:B0-----:R-:W3:Y:S01]  /*104a0*/  LDL.LU R24, [R1+0xb0] ;  /* 0x0000b00001187983 */ /* 0x001ee20000300800 */
[----:B------:R-:W3:Y:S02]  /*104b0*/  LDL.LU R25, [R1+0xb4] ;  /* 0x0000b40001197983 */ /* 0x000ee40000300800 */
[----:B------:R-:W4:Y:S02]  /*104c0*/  LDL R26, [R1+0xb8] ;  /* 0x0000b800011a7983 */ /* 0x000f240000100800 */
[----:B------:R-:W-:Y:S01]  /*104d0*/  IMAD.MOV.U32 R27, RZ, RZ, R3 ;  /* 0x000000ffff1b7224 */ /* 0x000fe200078e0003 */
[----:B--2---:R-:W-:Y:S11]  /*104e0*/  HMMA.16816.F32 R12, R8, R12, R4 ;  /* 0x0000000c080c723c */ /* 0x004ff60000001804 */
[----:B------:R-:W-:Y:S11]  /*104f0*/  @!UPT UIADD3 URZ, URZ, URZ, URZ ;  /* 0x0000003f3f3ff290 */ /* 0x000ff6000fffe03f */
[----:B------:R-:W-:Y:S02]  /*10500*/  @!UPT UIADD3 URZ, URZ, URZ, URZ ;  /* 0x0000003f3f3ff290 */ /* 0x000fe4000fffe03f */
[----:B------:R-:W-:Y:S02]  /*10510*/  IMAD.MOV.U32 R4, RZ, RZ, R15 ;  /* 0x000000ffff047224 */ /* 0x000fe400078e000f */
[----:B------:R-:W-:Y:S01]  /*10520*/  IMAD.MOV.U32 R5, RZ, RZ, R14 ;  /* 0x000000ffff057224 */ /* 0x000fe200078e000e */
[----:B----4-:R-:W-:Y:S01]  /*10530*/  STL [R1+0xe88], R26 ;  /* 0x000e881a01007387 */ /* 0x010fe20000100800 */
[----:B------:R-:W2:Y:S02]  /*10540*/  LDL.LU R3, [R1+0xf48] ;  /* 0x000f480001037983 */ /* 0x000ea40000300800 */
[----:B------:R-:W-:Y:S02]  /*10550*/  STL [R1+0xe8c], R27 ;  /* 0x000e8c1b01007387 */ /* 0x000fe40000100800 */
[----:B------:R-:W-:Y:S02]  /*10560*/  IMAD.MOV.U32 R6, RZ, RZ, R13 ;  /* 0x000000ffff067224 */ /* 0x000fe400078e000d */
[----:B------:R-:W-:Y:S01]  /*10570*/  IMAD.MOV.U32 R7, RZ, RZ, R12 ;  /* 0x000000ffff077224 */ /* 0x000fe200078e000c */
[----:B------:R-:W4:Y:S01]  /*10580*/  LDL.LU.64 R14, [R1+0xf40] ;  /* 0x000f4000010e7983 */ /* 0x000f220000300a00 */
[----:B------:R-:W4:Y:S02]  /*10590*/  LDL.LU.64 R12, [R1+0xf38] ;  /* 0x000f3800010c7983 */ /* 0x000f240000300a00 */
[----:B------:R0:W-:Y:S02]  /*105a0*/  STL [R1+0xeac], R4 ;  /* 0x000eac0401007387 */ /* 0x0001e40000100800 */
[----:B------:R1:W-:Y:S01]  /*105b0*/  STL [R1+0xea8], R5 ;  /* 0x000ea80501007387 */ /* 0x0003e20000100800 */
[----:B------:R3:W-:Y:S01]  /*105c0*/  STL [R1+0xea4], R6 ;  /* 0x000ea40601007387 */ /* 0x0007e20000100800 */
[----:B------:R3:W-:Y:S03]  /*105d0*/  STL [R1+0xea0], R7 ;  /* 0x000ea00701007387 */ /* 0x0007e60000100800 */
[----:B0-----:R-:W2:Y:S01]  /*105e0*/  LDL.LU R4, [R1+0x170] ;  /* 0x0001700001047983 */ /* 0x001ea20000300800 */
[----:B-1----:R-:W2:Y:S02]  /*105f0*/  LDL.LU R5, [R1+0x174] ;  /* 0x0001740001057983 */ /* 0x002ea40000300800 */
[----:B---3--:R-:W2:Y:S02]  /*10600*/  LDL.LU R6, [R1+0x178] ;  /* 0x0001780001067983 */ /* 0x008ea40000300800 */
[----:B------:R-:W2:Y:S02]  /*10610*/  LDL.LU R7, [R1+0x17c] ;  /* 0x00017c0001077983 */ /* 0x000ea40000300800 */
[----:B------:R-:W-:-:S02]  /*10620*/  IMAD.MOV.U32 R20, RZ, RZ, R16 ;  /* 0x000000ffff147224 */ /* 0x000fc400078e0010 */
[----:B------:R-:W-:Y:S01]  /*10630*/  IMAD.MOV.U32 R16, RZ, RZ, R17 ;  /* 0x000000ffff107224 */ /* 0x000fe200078e0011 */
[----:B--2---:R-:W-:Y:S11]  /*10640*/  HMMA.16816.F32 R8, R8, R24, R4 ;  /* 0x000000180808723c */ /* 0x004ff60000001804 */
[----:B------:R-:W-:Y:S11]  /*10650*/  @!UPT UIADD3 URZ, URZ, URZ, URZ ;  /* 0x0000003f3f3ff290 */ /* 0x000ff6000fffe03f */
[----:B------:R-:W-:Y:S01]  /*10660*/  @!UPT UIADD3 URZ, URZ, URZ, URZ ;  /* 0x0000003f3f3ff290 */ /* 0x000fe2000fffe03f */
[----:B------:R-:W-:Y:S01]  /*10670*/  STL [R1+0x5c], R11 ;  /* 0x00005c0b01007387 */ /* 0x000fe20000100800 */
[----:B------:R-:W-:Y:S02]  /*10680*/  IMAD.MOV.U32 R18, RZ, RZ, R8 ;  /* 0x000000ffff127224 */ /* 0x000fe400078e0008 */
[----:B------:R-:W-:Y:S02]  /*10690*/  IMAD.MOV.U32 R19, RZ, RZ, R9 ;  /* 0x000000ffff137224 */ /* 0x000fe400078e0009 */
[----:B------:R-:W-:Y:S02]  /*106a0*/  IMAD.MOV.U32 R17, RZ, RZ, R10 ;  /* 0x000000ffff117224 */ /* 0x000fe400078e000a */
[----:B------:R-:W0:Y:S04]  /*106b0*/  LDSM.16.MT88.4 R8, [R28+0x6100] ;  /* 0x006100001c08783b */ /* 0x000e280000004200 */
[----:B------:R-:W-:Y:S01]  /*106c0*/  STL.64 [R1+0xf08], R24 ;  /* 0x000f081801007387 */ /* 0x000fe20000100a00 */
[----:B------:R1:W-:Y:S02]  /*106d0*/  STL [R1+0xeb8], R17 ;  /* 0x000eb81101007387 */ /* 0x0003e40000100800 */
[----:B------:R-:W-:Y:S02]  /*106e0*/  STL [R1+0xeb4], R19 ;  /* 0x000eb41301007387 */ /* 0x000fe40000100800 */
[----:B------:R-:W-:Y:S01]  /*106f0*/  IMAD.MOV.U32 R5, RZ, RZ, R16 ;  /* 0x000000ffff057224 */ /* 0x000fe200078e0010 */
[----:B------:R2:W-:Y:S01]  /*10700*/  STL [R1+0xeb0], R18 ;  /* 0x000eb01201007387 */ /* 0x0005e20000100800 */
[----:B------:R-:W4:Y:S03]  /*10710*/  LDL.LU R16, [R1+0x1d0] ;  /* 0x0001d00001107983 */ /* 0x000f260000300800 */
[----:B-1----:R-:W4:Y:S01]  /*10720*/  LDL.LU R17, [R1+0x1d4] ;  /* 0x0001d40001117983 */ /* 0x002f220000300800 */
[----:B--2---:R-:W4:Y:S03]  /*10730*/  LDL.LU R18, [R1+0x1d8] ;  /* 0x0001d80001127983 */ /* 0x004f260000300800 */
[----:B------:R-:W4:Y:S01]  /*10740*/  LDL.LU R19, [R1+0x1dc] ;  /* 0x0001dc0001137983 */ /* 0x000f220000300800 */
[----:B------:R-:W-:Y:S03]  /*10750*/  STL [R1+0xebc], R28 ;  /* 0x000ebc1c01007387 */ /* 0x000fe60000100800 */
[----:B0-----:R0:W-:Y:S01]  /*10760*/  STL [R1+0xd84], R8 ;  /* 0x000d840801007387 */ /* 0x0011e20000100800 */
[----:B------:R1:W-:Y:S02]  /*10770*/  STL [R1+0xd80], R9 ;  /* 0x000d800901007387 */ /* 0x0003e40000100800 */
[----:B------:R2:W-:Y:S02]  /*10780*/  STL [R1+0xd7c], R10 ;  /* 0x000d7c0a01007387 */ /* 0x0005e40000100800 */
[----:B------:R3:W-:Y:S01]  /*10790*/  STL [R1+0xd78], R11 ;  /* 0x000d780b01007387 */ /* 0x0007e20000100800 */
[----:B0-----:R-:W4:Y:S01]  /*107a0*/  LDL.LU R8, [R1+0x140] ;  /* 0x0001400001087983 */ /* 0x001f220000300800 */
[----:B-1----:R-:W4:Y:S02]  /*107b0*/  LDL.LU R9, [R1+0x144] ;  /* 0x0001440001097983 */ /* 0x002f240000300800 */
[----:B--2---:R-:W2:Y:S02]  /*107c0*/  LDL.LU R10, [R1+0x148] ;  /* 0x00014800010a7983 */ /* 0x004ea40000300800 */
[----:B---3--:R-:W-:-:S02]  /*107d0*/  IMAD.MOV.U32 R11, RZ, RZ, R3 ;  /* 0x000000ffff0b7224 */ /* 0x008fc400078e0003 */
[----:B------:R-:W3:Y:S01]  /*107e0*/  LDL.LU R3, [R1+0xf30] ;  /* 0x000f300001037983 */ /* 0x000ee20000300800 */
[----:B------:R-:W2:Y:S02]  /*107f0*/  LDL.LU R24, [R1+0x1b0] ;  /* 0x0001b00001187983 */ /* 0x000ea40000300800 */
[----:B------:R-:W2:Y:S02]  /*10800*/  LDL.LU R25, [R1+0x1b4] ;  /* 0x0001b40001197983 */ /* 0x000ea40000300800 */
[----:B------:R-:W2:Y:S01]  /*10810*/  LDL.LU R26, [R1+0x1b8] ;  /* 0x0001b800011a7983 */ /* 0x000ea20000300800 */
[----:B------:R-:W2:Y:S01]  /*10820*/  LDL.LU R27, [R1+0x1bc] ;  /* 0x0001bc00011b7983 */ /* 0x000ea20000300800 */
[----:B------:R-:W-:-:S03]  /*10830*/  IMAD.MOV.U32 R4, RZ, RZ, R20 ;  /* 0x000000ffff047224 */ /* 0x000fc600078e0014 */
[----:B--2---:R-:W-:Y:S01]  /*10840*/  STL.64 [R1+0xf28], R26 ;  /* 0x000f281a01007387 */ /* 0x004fe20000100a00 */
[----:B------:R0:W-:Y:S03]  /*10850*/  STL.64 [R1+0xf20], R24 ;  /* 0x000f201801007387 */ /* 0x0001e60000100a00 */
[----:B0-----:R-:W2:Y:S01]  /*10860*/  LDL.LU R24, [R1+0x1c0] ;  /* 0x0001c00001187983 */ /* 0x001ea20000300800 */
[----:B------:R-:W2:Y:S02]  /*10870*/  LDL.LU R25, [R1+0x1c4] ;  /* 0x0001c40001197983 */ /* 0x000ea40000300800 */
[----:B------:R-:W2:Y:S02]  /*10880*/  LDL.LU R26, [R1+0x1c8] ;  /* 0x0001c800011a7983 */ /* 0x000ea40000300800 */
[----:B------:R-:W2:Y:S01]  /*10890*/  LDL.LU R27, [R1+0x1cc] ;  /* 0x0001cc00011b7983 */ /* 0x000ea20000300800 */
[----:B------:R-:W2:Y:S01]  /*108a0*/  LDL.LU R20, [R1+0x160] ;  /* 0x0001600001147983 */ /* 0x000ea20000300800 */
[----:B------:R-:W2:Y:S02]  /*108b0*/  LDL.LU R21, [R1+0x164] ;  /* 0x0001640001157983 */ /* 0x000ea40000300800 */
[----:B------:R-:W2:Y:S02]  /*108c0*/  LDL.LU R22, [R1+0x168] ;  /* 0x0001680001167983 */ /* 0x000ea40000300800 */
[----:B------:R-:W2:Y:S01]  /*108d0*/  LDL.LU R23, [R1+0x16c] ;  /* 0x00016c0001177983 */ /* 0x000ea20000300800 */
[----:B----4-:R-:W-:Y:S07]  /*108e0*/  HMMA.16816.F32 R16, R12, R4, R16 ;  /* 0x000000040c10723c */ /* 0x010fee0000001810 */
[----:B------:R-:W-:Y:S11]  /*108f0*/  IMAD.MOV.U32 R4, RZ, RZ, R2 ;  /* 0x000000ffff047224 */ /* 0x000ff600078e0002 */
[----:B------:R-:W-:Y:S06]  /*10900*/  @!UPT UIADD3 URZ, URZ, URZ, URZ ;  /* 0x0000003f3f3ff290 */ /* 0x000fec000fffe03f */
[----:B------:R-:W-:Y:S02]  /*10910*/  IMAD.MOV.U32 R7, RZ, RZ, R18 ;  /* 0x000000ffff077224 */ /* 0x000fe400078e0012 */
[----:B------:R-:W-:Y:S02]  /*10920*/  IMAD.MOV.U32 R6, RZ, RZ, R17 ;  /* 0x000000ffff067224 */ /* 0x000fe400078e0011 */
[----:B------:R-:W-:Y:S02]  /*10930*/  IMAD.MOV.U32 R5, RZ, RZ, R16 ;  /* 0x000000ffff057224 */ /* 0x000fe400078e0010 */
[----:B------:R-:W-:Y:S01]  /*10940*/  IMAD.MOV.U32 R16, RZ, RZ, R19 ;  /* 0x000000ffff107224 */ /* 0x000fe200078e0013 */
[----:B--2---:R-:W-:Y:S01]  /*10950*/  STL.64 [R1+0xf18], R22 ;  /* 0x000f181601007387 */ /* 0x004fe20000100a00 */
[----:B------:R0:W-:Y:S03]  /*10960*/  STL.64 [R1+0xf10], R20 ;  /* 0x000f101401007387 */ /* 0x0001e60000100a00 */
[----:B0-----:R-:W2:Y:S01]  /*10970*/  LDL.64 R20, [R1+0x40] ;  /* 0x0000400001147983 */ /* 0x001ea20000100a00 */
[----:B------:R-:W-:Y:S02]  /*10980*/  STL.64 [R1+0xee8], R10 ;  /* 0x000ee80a01007387 */ /* 0x000fe40000100a00 */
[----:B------:R0:W-:Y:S02]  /*10990*/  STL.64 [R1+0xee0], R8 ;  /* 0x000ee00801007387 */ /* 0x0001e40000100a00 */
[----:B0-----:R-:W4:Y:S01]  /*109a0*/  LDL.LU R8, [R1+0x150] ;  /* 0x0001500001087983 */ /* 0x001f220000300800 */
[----:B------:R-:W4:Y:S02]  /*109b0*/  LDL.LU R9, [R1+0x154] ;  /* 0x0001540001097983 */ /* 0x000f240000300800 */
[----:B------:R-:W4:Y:S02]  /*109c0*/  LDL.LU R10, [R1+0x158] ;  /* 0x00015800010a7983 */ /* 0x000f240000300800 */
[----:B------:R-:W-:Y:S01]  /*109d0*/  STL [R1+0xec8], R7 ;  /* 0x000ec80701007387 */ /* 0x000fe20000100800 */
[----:B------:R-:W-:Y:S01]  /*109e0*/  STL [R1+0xec4], R6 ;  /* 0x000ec40601007387 */ /* 0x000fe20000100800 */
[----:B------:R0:W-:Y:S02]  /*109f0*/  STL [R1+0xec0], R5 ;  /* 0x000ec00501007387 */ /* 0x0001e40000100800 */
[----:B0-----:R-:W-:-:S07]  /*10a00*/  IMAD.MOV.U32 R5, RZ, RZ, R0 ;  /* 0x000000ffff057224 */ /* 0x001fce00078e0000 */
[----:B------:R-:W-:Y:S01]  /*10a10*/  HMMA.16816.F32 R4, R12, R4, R24 ;  /* 0x000000040c04723c */ /* 0x000fe20000001818 */
[----:B------:R-:W3:Y:S01]  /*10a20*/  LDL.LU.64 R26, [R1+0xf28] ;  /* 0x000f2800011a7983 */ /* 0x000ee20000300a00 */
[----:B------:R-:W3:Y:S11]  /*10a30*/  LDL.LU.64 R24, [R1+0xf20] ;  /* 0x000f200001187983 */ /* 0x000ef60000300a00 */
[----:B------:R-:W-:Y:S11]  /*10a40*/  @!UPT UIADD3 URZ, URZ, URZ, URZ ;  /* 0x0000003f3f3ff290 */ /* 0x000ff6000fffe03f */
[----:B------:R-:W-:Y:S02]  /*10a50*/  IMAD.MOV.U32 R19, RZ, RZ, R5 ;  /* 0x000000ffff137224 */ /* 0x000fe400078e0005 */
[----:B------:R-:W-:Y:S02]  /*10a60*/  IMAD.MOV.U32 R18, RZ, RZ, R6 ;  /* 0x000000ffff127224 */ /* 0x000fe400078e0006 */
[----:B------:R-:W-:-:S03]  /*10a70*/  IMAD.MOV.U32 R17, RZ, RZ, R4 ;  /* 0x000000ffff117224 */ /* 0x000fc600078e0004 */
[----:B------:R-:W-:Y:S02]  /*10a80*/  STL.64 [R1+0xed8], R18 ;  /* 0x000ed81201007387 */ /* 0x000fe40000100a00 */
[----:B------:R0:W-:Y:S02]  /*10a90*/  STL.64 [R1+0xed0], R16 ;  /* 0x000ed01001007387 */ /* 0x0001e40000100a00 */
[----:B0-----:R-:W4:Y:S01]  /*10aa0*/  LDL.LU.64 R16, [R1+0x90] ;  /* 0x0000900001107983 */ /* 0x001f220000300a00 */
[----:B------:R-:W-:Y:S02]  /*10ab0*/  IMAD.MOV.U32 R4, RZ, RZ, R7 ;  /* 0x000000ffff047224 */ /* 0x000fe400078e0007 */
[----:B--2---:R-:W-:Y:S02]  /*10ac0*/  IMAD.MOV.U32 R2, RZ, RZ, R20 ;  /* 0x000000ffff027224 */ /* 0x004fe400078e0014 */
[----:B------:R-:W-:Y:S01]  /*10ad0*/  IMAD.MOV.U32 R0, RZ, RZ, R21 ;  /* 0x000000ffff007224 */ /* 0x000fe200078e0015 */
[C---:B---3--:R-:W-:Y:S11]  /*10ae0*/  HMMA.16816.F32 R24, R12.reuse, R20, R24 ;  /* 0x000000140c18723c */ /* 0x048ff60000001818 */
[----:B------:R-:W-:Y:S11]  /*10af0*/  @!UPT UIADD3 URZ, URZ, URZ, URZ ;  /* 0x0000003f3f3ff290 */ /* 0x000ff6000fffe03f */
[----:B------:R-:W-:Y:S02]  /*10b00*/  @!UPT UIADD3 URZ, URZ, URZ, URZ ;  /* 0x0000003f3f3ff290 */ /* 0x000fe4000fffe03f */
[----:B------:R-:W-:Y:S02]  /*10b10*/  IMAD.MOV.U32 R7, RZ, RZ, R24 ;  /* 0x000000ffff077224 */ /* 0x000fe400078e0018 */
[----:B------:R-:W-:Y:S01]  /*10b20*/  IMAD.MOV.U32 R6, RZ, RZ, R25 ;  /* 0x000000ffff067224 */ /* 0x000fe200078e0019 */
[----:B----4-:R0:W-:Y:S04]  /*10b30*/  STL.64 [R1+0xef0], R16 ;  /* 0x000ef01001007387 */ /* 0x0101e80000100a00 */
[----:B0-----:R-:W2:Y:S01]  /*10b40*/  LDL.LU.64 R16, [R1+0xa0] ;  /* 0x0000a00001107983 */ /* 0x001ea20000300a00 */
[----:B------:R-:W3:Y:S02]  /*10b50*/  LDL.LU.64 R22, [R1+0xf18] ;  /* 0x000f180001167983 */ /* 0x000ee40000300a00 */
[----:B------:R-:W3:Y:S02]  /*10b60*/  LDL.LU.64 R20, [R1+0xf10] ;  /* 0x000f100001147983 */ /* 0x000ee40000300a00 */
[----:B------:R-:W3:Y:S02]  /*10b70*/  LDL.LU.64 R24, [R1+0xf08] ;  /* 0x000f080001187983 */ /* 0x000ee40000300a00 */
[----:B------:R-:W-:Y:S01]  /*10b80*/  IMAD.MOV.U32 R11, RZ, RZ, R3 ;  /* 0x000000ffff0b7224 */ /* 0x000fe200078e0003 */
[----:B---3--:R-:W-:Y:S01]  /*10b90*/  HMMA.16816.F32 R12, R12, R24, R20 ;  /* 0x000000180c0c723c */ /* 0x008fe20000001814 */
[----:B------:R-:W3:Y:S01]  /*10ba0*/  LDL.LU.64 R22, [R1+0xf00] ;  /* 0x000f000001167983 */ /* 0x000ee20000300a00 */
[----:B------:R-:W3:Y:S02]  /*10bb0*/  LDL.LU.64 R20, [R1+0xef8] ;  /* 0x000ef80001147983 */ /* 0x000ee40000300a00 */
[----:B--2---:R-:W-:Y:S11]  /*10bc0*/  IMAD.MOV.U32 R29, RZ, RZ, R16 ;  /* 0x000000ffff1d7224 */ /* 0x004ff600078e0010 */
[----:B------:R-:W-:Y:S08]  /*10bd0*/  @!UPT UIADD3 URZ, URZ, URZ, URZ ;  /* 0x0000003f3f3ff290 */ /* 0x000ff0000fffe03f */
[----:B------:R-:W-:Y:S01]  /*10be0*/  STL.64 [R1+0xdb0], R14 ;  /* 0x000db00e01007387 */ /* 0x000fe20000100a00 */
[----:B------:R0:W-:Y:S02]  /*10bf0*/  STL.64 [R1+0xda8], R12 ;  /* 0x000da80c01007387 */ /* 0x0001e40000100a00 */
[----:B0-----:R-:W-:Y:S02]  /*10c00*/  IMAD.MOV.U32 R13, RZ, RZ, R0 ;  /* 0x000000ffff0d7224 */ /* 0x001fe400078e0000 */
[----:B------:R-:W-:Y:S02]  /*10c10*/  IMAD.MOV.U32 R0, RZ, RZ, R17 ;  /* 0x000000ffff007224 */ /* 0x000fe400078e0011 */
[----:B------:R-:W-:Y:S01]  /*10c20*/  IMAD.MOV.U32 R12, RZ, RZ, R2 ;  /* 0x000000ffff0c7224 */ /* 0x000fe200078e0002 */
[----:B---3--:R-:W-:Y:S01]  /*10c30*/  HMMA.16816.F32 R8, R20, R16, R8 ;  /* 0x000000101408723c */ /* 0x008fe20000001808 */
[----:B------:R-:W2:Y:S11]  /*10c40*/  LDL.LU.64 R16, [R1+0xef0] ;  /* 0x000ef00001107983 */ /* 0x000eb60000300a00 */
[----:B------:R-:W-:Y:S11]  /*10c50*/  @!UPT UIADD3 URZ, URZ, URZ, URZ ;  /* 0x0000003f3f3ff290 */ /* 0x000ff6000fffe03f */
[----:B------:R0:W-:Y:S01]  /*10c60*/  STL.64 [R1+0x120], R8 ;  /* 0x0001200801007387 */ /* 0x0001e20000100a00 */
[----:B------:R-:W-:Y:S02]  /*10c70*/  IMAD.MOV.U32 R3, RZ, RZ, R10 ;  /* 0x000000ffff037224 */ /* 0x000fe400078e000a */
[----:B------:R-:W-:Y:S02]  /*10c80*/  IMAD.MOV.U32 R2, RZ, RZ, R11 ;  /* 0x000000ffff027224 */ /* 0x000fe400078e000b */
[----:B------:R-:W3:Y:S04]  /*10c90*/  LDL.LU.64 R10, [R1+0xee8] ;  /* 0x000ee800010a7983 */ /* 0x000ee80000300a00 */
[----:B0-----:R-:W3:Y:S01]  /*10ca0*/  LDL.LU.64 R8, [R1+0xee0] ;  /* 0x000ee00001087983 */ /* 0x001ee20000300a00 */
[----:B------:R-:W-:-:S02]  /*10cb0*/  IMAD.MOV.U32 R5, RZ, RZ, R26 ;  /* 0x000000ffff057224 */ /* 0x000fc400078e001a */
[----:B------:R-:W-:Y:S02]  /*10cc0*/  IMAD.MOV.U32 R28, RZ, RZ, R27 ;  /* 0x000000ffff1c7224 */ /* 0x000fe400078e001b */
[----:B------:R-:W4:Y:S02]  /*10cd0*/  LDL.LU.64 R18, [R1+0xed8] ;  /* 0x000ed80001127983 */ /* 0x000f240000300a00 */
[----:B--2---:R-:W-:Y:S02]  /*10ce0*/  IMAD.MOV.U32 R27, RZ, RZ, R16 ;  /* 0x000000ffff1b7224 */ /* 0x004fe400078e0010 */
[----:B------:R-:W-:Y:S01]  /*10cf0*/  IMAD.MOV.U32 R26, RZ, RZ, R17 ;  /* 0x000000ffff1a7224 */ /* 0x000fe200078e0011 */
[----:B---3--:R-:W-:Y:S01]  /*10d00*/  HMMA.16816.F32 R8, R20, R16, R8 ;  /* 0x000000101408723c */ /* 0x008fe20000001808 */
[----:B------:R-:W2:Y:S11]  /*10d10*/  LDL.LU.64 R16, [R1+0xed0] ;  /* 0x000ed00001107983 */ /* 0x000eb60000300a00 */
[----:B------:R-:W-:Y:S11]  /*10d20*/  @!UPT UIADD3 URZ, URZ, URZ, URZ ;  /* 0x0000003f3f3ff290 */ /* 0x000ff6000fffe03f */
[----:B------:R-:W-:Y:S01]  /*10d30*/  STL [R1+0x144], R9 ;  /* 0x0001440901007387 */ /* 0x000fe20000100800 */
[----:B------:R0:W-:Y:S02]  /*10d40*/  STL.64 [R1+0x148], R10 ;  /* 0x0001480a01007387 */ /* 0x0001e40000100a00 */
[----:B0-----:R-:W-:-:S05]  /*10d50*/  IMAD.MOV.U32 R11, RZ, RZ, R8 ;  /* 0x000000ffff0b7224 */ /* 0x001fca00078e0008 */
[----:B------:R0:W-:Y:S01]  /*10d60*/  STL [R1+0xd88], R11 ;  /* 0x000d880b01007387 */ /* 0x0001e20000100800 */
[----:B------:R-:W3:Y:S02]  /*10d70*/  LDL.LU R8, [R1+0x110] ;  /* 0x0001100001087983 */ /* 0x000ee40000300800 */
[----:B------:R-:W3:Y:S02]  /*10d80*/  LDL.LU R9, [R1+0x114] ;  /* 0x0001140001097983 */ /* 0x000ee40000300800 */
[----:B------:R-:W3:Y:S01]  /*10d90*/  LDL.LU R10, [R1+0x118] ;  /* 0x00011800010a7983 */ /* 0x000ee20000300800 */
[----:B0-----:R-:W3:Y:S02]  /*10da0*/  LDL.LU R11, [R1+0x11c] ;  /* 0x00011c00010b7983 */ /* 0x001ee40000300800 */
[----:B---3--:R-:W-:Y:S11]  /*10db0*/  HMMA.16816.F32 R12, R20, R12, R8 ;  /* 0x0000000c140c723c */ /* 0x008ff60000001808 */
[----:B------:R-:W-:Y:S11]  /*10dc0*/  @!UPT UIADD3 URZ, URZ, URZ, URZ ;  /* 0x0000003f3f3ff290 */ /* 0x000ff6000fffe03f */
[----:B------:R-:W-:Y:S01]  /*10dd0*/  @!UPT UIADD3 URZ, URZ, URZ, URZ ;  /* 0x0000003f3f3ff290 */ /* 0x000fe2000fffe03f */
[----:B------:R0:W-:Y:S01]  /*10de0*/  STL [R1+0x150], R12 ;  /* 0x0001500c01007387 */ /* 0x0001e20000100800 */
[----:B------:R-:W-:Y:S02]  /*10df0*/  IMAD.MOV.U32 R9, RZ, RZ, R14 ;  /* 0x000000ffff097224 */ /* 0x000fe400078e000e */
[----:B------:R-:W-:Y:S02]  /*10e00*/  IMAD.MOV.U32 R10, RZ, RZ, R15 ;  /* 0x000000ffff0a7224 */ /* 0x000fe400078e000f */
[----:B------:R-:W-:Y:S02]  /*10e10*/  IMAD.MOV.U32 R8, RZ, RZ, R13 ;  /* 0x000000ffff087224 */ /* 0x000fe400078e000d */
[----:B------:R-:W-:Y:S02]  /*10e20*/  IMAD.MOV.U32 R14, RZ, RZ, R5 ;  /* 0x000000ffff0e7224 */ /* 0x000fe400078e0005 */
[----:B------:R-:W-:Y:S02]  /*10e30*/  IMAD.MOV.U32 R15, RZ, RZ, R28 ;  /* 0x000000ffff0f7224 */ /* 0x000fe400078e001c */
[----:B------:R-:W-:-:S02]  /*10e40*/  IMAD.MOV.U32 R13, RZ, RZ, R6 ;  /* 0x000000ffff0d7224 */ /* 0x000fc400078e0006 */
[----:B0-----:R-:W-:Y:S02]  /*10e50*/  IMAD.MOV.U32 R12, RZ, RZ, R7 ;  /* 0x000000ffff0c7224 */ /* 0x001fe400078e0007 */
[----:B------:R-:W3:Y:S01]  /*10e60*/  LDL.LU R7, [R1+0xec8] ;  /* 0x000ec80001077983 */ /* 0x000ee20000300800 */
[----:B------:R-:W3:Y:S02]  /*10e70*/  LDL.LU R6, [R1+0xec4] ;  /* 0x000ec40001067983 */ /* 0x000ee40000300800 */
[----:B------:R-:W3:Y:S02]  /*10e80*/  LDL.LU R5, [R1+0xec0] ;  /* 0x000ec00001057983 */ /* 0x000ee40000300800 */
[----:B------:R-:W3:Y:S01]  /*10e90*/  LDL.LU R28, [R1+0xebc] ;  /* 0x000ebc00011c7983 */ /* 0x000ee20000300800 */
[----:B------:R-:W-:Y:S01]  /*10ea0*/  STL.64 [R1+0xdc0], R14 ;  /* 0x000dc00e01007387 */ /* 0x000fe20000100a00 */
[----:B------:R2:W-:Y:S02]  /*10eb0*/  STL.64 [R1+0xdb8], R12 ;  /* 0x000db80c01007387 */ /* 0x0005e40000100a00 */
[----:B--2---:R-:W-:-:S02]  /*10ec0*/  IMAD.MOV.U32 R12, RZ, RZ, R17 ;  /* 0x000000ffff0c7224 */ /* 0x004fc400078e0011 */
[----:B----4-:R-:W-:Y:S01]  /*10ed0*/  IMAD.MOV.U32 R13, RZ, RZ, R19 ;  /* 0x000000ffff0d7224 */ /* 0x010fe200078e0013 */
[----:B------:R-:W2:Y:S01]  /*10ee0*/  LDL.LU R17, [R1+0xeb8] ;  /* 0x000eb80001117983 */ /* 0x000ea20000300800 */
[----:B------:R-:W4:Y:S02]  /*10ef0*/  LDL.LU R19, [R1+0xeb4] ;  /* 0x000eb40001137983 */ /* 0x000f240000300800 */
[----:B------:R-:W-:Y:S02]  /*10f00*/  IMAD.MOV.U32 R14, RZ, RZ, R18 ;  /* 0x000000ffff0e7224 */ /* 0x000fe400078e0012 */
[----:B------:R-:W4:Y:S01]  /*10f10*/  LDL.LU R18, [R1+0xeb0] ;  /* 0x000eb00001127983 */ /* 0x000f220000300800 */
[----:B------:R-:W-:Y:S02]  /*10f20*/  IMAD.MOV.U32 R15, RZ, RZ, R4 ;  /* 0x000000ffff0f7224 */ /* 0x000fe400078e0004 */
[----:B------:R-:W4:Y:S03]  /*10f30*/  LDL.LU R4, [R1+0xeac] ;  /* 0x000eac0001047983 */ /* 0x000f260000300800 */
[----:B------:R0:W-:Y:S01]  /*10f40*/  STL.64 [R1+0xdd0], R14 ;  /* 0x000dd00e01007387 */ /* 0x0001e20000100a00 */
[----:B------:R1:W-:Y:S02]  /*10f50*/  STL.64 [R1+0xdc8], R12 ;  /* 0x000dc80c01007387 */ /* 0x0003e40000100a00 */
[----:B0-----:R-:W-:-:S02]  /*10f60*/  IMAD.MOV.U32 R15, RZ, RZ, R16 ;  /* 0x000000ffff0f7224 */ /* 0x001fc400078e0010 */
[----:B---3--:R-:W-:Y:S02]  /*10f70*/  IMAD.MOV.U32 R14, RZ, RZ, R7 ;  /* 0x000000ffff0e7224 */ /* 0x008fe400078e0007 */
[----:B-1----:R-:W-:Y:S02]  /*10f80*/  IMAD.MOV.U32 R13, RZ, RZ, R6 ;  /* 0x000000ffff0d7224 */ /* 0x002fe400078e0006 */
[----:B------:R-:W-:Y:S02]  /*10f90*/  IMAD.MOV.U32 R12, RZ, RZ, R5 ;  /* 0x000000ffff0c7224 */ /* 0x000fe400078e0005 */
[----:B------:R-:W3:Y:S01]  /*10fa0*/  LDL.LU R5, [R1+0xea8] ;  /* 0x000ea80001057983 */ /* 0x000ee20000300800 */
[----:B------:R-:W3:Y:S02]  /*10fb0*/  LDL.LU R6, [R1+0xea4] ;  /* 0x000ea40001067983 */ /* 0x000ee40000300800 */
[----:B------:R-:W3:Y:S02]  /*10fc0*/  LDL.LU R7, [R1+0xea0] ;  /* 0x000ea00001077983 */ /* 0x000ee40000300800 */
[----:B------:R-:W3:Y:S01]  /*10fd0*/  LDL.LU R16, [R1+0xe9c] ;  /* 0x000e9c0001107983 */ /* 0x000ee20000300800 */
[----:B------:R2:W-:Y:S01]  /*10fe0*/  STL.64 [R1+0xdf0], R14 ;  /* 0x000df00e01007387 */ /* 0x0005e20000100a00 */
[----:B------:R4:W-:Y:S02]  /*10ff0*/  STL.64 [R1+0xde8], R12 ;  /* 0x000de80c01007387 */ /* 0x0009e40000100a00 */
[----:B--2---:R-:W-:-:S02]  /*11000*/  IMAD.MOV.U32 R14, RZ, RZ, R17 ;  /* 0x000000ffff0e7224 */ /* 0x004fc400078e0011 */
[----:B----4-:R-:W-:Y:S02]  /*11010*/  IMAD.MOV.U32 R13, RZ, RZ, R19 ;  /* 0x000000ffff0d7224 */ /* 0x010fe400078e0013 */
[----:B------:R-:W-:Y:S02]  /*11020*/  IMAD.MOV.U32 R12, RZ, RZ, R18 ;  /* 0x000000ffff0c7224 */ /* 0x000fe400078e0012 */
[----:B------:R-:W2:Y:S01]  /*11030*/  LDL.LU R18, [R1+0xe98] ;  /* 0x000e980001127983 */ /* 0x000ea20000300800 */
[----:B------:R-:W4:Y:S02]  /*11040*/  LDL.LU R19, [R1+0xe94] ;  /* 0x000e940001137983 */ /* 0x000f240000300800 */
[----:B------:R-:W2:Y:S02]  /*11050*/  LDL.LU R17, [R1+0xe90] ;  /* 0x000e900001117983 */ /* 0x000ea40000300800 */
[----:B------:R-:W2:Y:S02]  /*11060*/  LDL.LU R15, [R1+0x5c] ;  /* 0x00005c00010f7983 */ /* 0x000ea40000300800 */
[----:B--2---:R3:W-:Y:S01]  /*11070*/  STL.64 [R1+0xe00], R14 ;  /* 0x000e000e01007387 */ /* 0x0047e20000100a00 */
[----:B------:R0:W-:Y:S02]  /*11080*/  STL.64 [R1+0xdf8], R12 ;  /* 0x000df80c01007387 */ /* 0x0001e40000100a00 */
[----:B---3--:R-:W-:-:S02]  /*11090*/  IMAD.MOV.U32 R14, RZ, RZ, R5 ;  /* 0x000000ffff0e7224 */ /* 0x008fc400078e0005 */
[----:B0-----:R-:W-:Y:S02]  /*110a0*/  IMAD.MOV.U32 R12, RZ, RZ, R7 ;  /* 0x000000ffff0c7224 */ /* 0x001fe400078e0007 */
[----:B------:R-:W-:Y:S02]  /*110b0*/  IMAD.MOV.U32 R13, RZ, RZ, R6 ;  /* 0x000000ffff0d7224 */ /* 0x000fe400078e0006 */
[----:B------:R-:W-:Y:S02]  /*110c0*/  IMAD.MOV.U32 R15, RZ, RZ, R4 ;  /* 0x000000ffff0f7224 */ /* 0x000fe400078e0004 */
[----:B------:R-:W-:Y:S02]  /*110d0*/  IMAD.MOV.U32 R6, RZ, RZ, R17 ;  /* 0x000000ffff067224 */ /* 0x000fe400078e0011 */
[----:B------:R-:W-:Y:S02]  /*110e0*/  IMAD.MOV.U32 R7, RZ, RZ, R16 ;  /* 0x000000ffff077224 */ /* 0x000fe400078e0010 */
[----:B----4-:R-:W-:-:S02]  /*110f0*/  IMAD.MOV.U32 R4, RZ, RZ, R19 ;  /* 0x000000ffff047224 */ /* 0x010fc400078e0013 */
[----:B------:R-:W-:Y:S01]  /*11100*/  IMAD.MOV.U32 R5, RZ, RZ, R18 ;  /* 0x000000ffff057224 */ /* 0x000fe200078e0012 */
[----:B------:R-:W2:Y:S01]  /*11110*/  LDL.LU R16, [R1+0x100] ;  /* 0x0001000001107983 */ /* 0x000ea20000300800 */
[----:B------:R-:W2:Y:S02]  /*11120*/  LDL.LU R17, [R1+0x104] ;  /* 0x0001040001117983 */ /* 0x000ea40000300800 */
[----:B------:R-:W2:Y:S02]  /*11130*/  LDL.LU R18, [R1+0x108] ;  /* 0x0001080001127983 */ /* 0x000ea40000300800 */
[----:B------:R-:W2:Y:S01]  /*11140*/  LDL.LU R19, [R1+0x10c] ;  /* 0x00010c0001137983 */ /* 0x000ea20000300800 */
[----:B------:R-:W-:Y:S01]  /*11150*/  STL.64 [R1+0xe48], R6 ;  /* 0x000e480601007387 */ /* 0x000fe20000100a00 */
[----:B------:R0:W-:Y:S03]  /*11160*/  STL.64 [R1+0xe40], R4 ;  /* 0x000e400401007387 */ /* 0x0001e60000100a00 */
[----:B0-----:R-:W3:Y:S01]  /*11170*/  LDL.LU R4, [R1+0xd0] ;  /* 0x0000d00001047983 */ /* 0x001ee20000300800 */
[----:B------:R-:W3:Y:S02]  /*11180*/  LDL.LU R5, [R1+0xd4] ;  /* 0x0000d40001057983 */ /* 0x000ee40000300800 */
[----:B------:R-:W4:Y:S02]  /*11190*/  LDL.LU R6, [R1+0xd8] ;  /* 0x0000d80001067983 */ /* 0x000f240000300800 */
[----:B------:R-:W4:Y:S02]  /*111a0*/  LDL.LU R7, [R1+0xdc] ;  /* 0x0000dc0001077983 */ /* 0x000f240000300800 */
[----:B----4-:R-:W-:Y:S01]  /*111b0*/  STL.64 [R1+0xe60], R6 ;  /* 0x000e600601007387 */ /* 0x010fe20000100a00 */
[----:B---3--:R0:W-:Y:S02]  /*111c0*/  STL.64 [R1+0xe58], R4 ;  /* 0x000e580401007387 */ /* 0x0081e40000100a00 */
[----:B0-----:R-:W-:-:S02]  /*111d0*/  IMAD.MOV.U32 R4, RZ, RZ, R27 ;  /* 0x000000ffff047224 */ /* 0x001fc400078e001b */
[----:B------:R-:W-:Y:S01]  /*111e0*/  IMAD.MOV.U32 R5, RZ, RZ, R26 ;  /* 0x000000ffff057224 */ /* 0x000fe200078e001a */
[----:B------:R-:W3:Y:S01]  /*111f0*/  LDL.LU R27, [R1+0xe8c] ;  /* 0x000e8c00011b7983 */ /* 0x000ee20000300800 */
[----:B------:R-:W3:Y:S03]  /*11200*/  LDL.LU R26, [R1+0xe88] ;  /* 0x000e8800011a7983 */ /* 0x000ee60000300800 */
[----:B------:R0:W-:Y:S04]  /*11210*/  STL.64 [R1+0xe68], R4 ;  /* 0x000e680401007387 */ /* 0x0001e80000100a00 */
[----:B0-----:R-:W4:Y:S01]  /*11220*/  LDL.LU R4, [R1+0xf0] ;  /* 0x0000f00001047983 */ /* 0x001f220000300800 */
[----:B------:R-:W4:Y:S02]  /*11230*/  LDL.LU R5, [R1+0xf4] ;  /* 0x0000f40001057983 */ /* 0x000f240000300800 */
[----:B------:R-:W4:Y:S02]  /*11240*/  LDL.LU R6, [R1+0xf8] ;  /* 0x0000f80001067983 */ /* 0x000f240000300800 */
[----:B------:R-:W4:Y:S01]  /*11250*/  LDL.LU R7, [R1+0xfc] ;  /* 0x0000fc0001077983 */ /* 0x000f220000300800 */
[----:B------:R-:W-:Y:S01]  /*11260*/  STL.64 [R1+0xe10], R14 ;  /* 0x000e100e01007387 */ /* 0x000fe20000100a00 */
[----:B------:R0:W-:Y:S03]  /*11270*/  STL.64 [R1+0xe08], R12 ;  /* 0x000e080c01007387 */ /* 0x0001e60000100a00 */
[----:B0-----:R-:W3:Y:S01]  /*11280*/  LDL.LU R12, [R1+0x70] ;  /* 0x00007000010c7983 */ /* 0x001ee20000300800 */
[----:B------:R-:W3:Y:S02]  /*11290*/  LDL.LU R13, [R1+0x74] ;  /* 0x00007400010d7983 */ /* 0x000ee40000300800 */
[----:B------:R-:W3:Y:S02]  /*112a0*/  LDL.LU R14, [R1+0x78] ;  /* 0x00007800010e7983 */ /* 0x000ee40000300800 */
[----:B------:R-:W3:Y:S01]  /*112b0*/  LDL.LU R15, [R1+0x7c] ;  /* 0x00007c00010f7983 */ /* 0x000ee20000300800 */
[----:B--2---:R-:W-:Y:S01]  /*112c0*/  HMMA.16816.F32 R20, R20, R24, R16 ;  /* 0x000000181414723c */ /* 0x004fe20000001810 */
[----:B---3--:R-:W-:Y:S01]  /*112d0*/  STL.64 [R1+0xe20], R14 ;  /* 0x000e200e01007387 */ /* 0x008fe20000100a00 */
[----:B------:R0:W-:Y:S02]  /*112e0*/  STL.64 [R1+0xe18], R12 ;  /* 0x000e180c01007387 */ /* 0x0001e40000100a00 */
[----:B0-----:R-:W-:-:S02]  /*112f0*/  IMAD.MOV.U32 R12, RZ, RZ, R29 ;  /* 0x000000ffff0c7224 */ /* 0x001fc400078e001d */
[----:B------:R-:W-:Y:S01]  /*11300*/  IMAD.MOV.U32 R13, RZ, RZ, R0 ;  /* 0x000000ffff0d7224 */ /* 0x000fe200078e0000 */
[----:B------:R-:W2:Y:S01]  /*11310*/  LDL.LU R29, [R1+0xe84] ;  /* 0x000e8400011d7983 */ /* 0x000ea20000300800 */
[----:B------:R-:W3:Y:S02]  /*11320*/  LDL.LU R0, [R1+0xe80] ;  /* 0x000e800001007983 */ /* 0x000ee40000300800 */
[----:B------:R-:W2:Y:S02]  /*11330*/  LDL R14, [R1+0xa8] ;  /* 0x0000a800010e7983 */ /* 0x000ea40000100800 */
[----:B------:R-:W2:Y:S01]  /*11340*/  LDL R15, [R1+0xac] ;  /* 0x0000ac00010f7983 */ /* 0x000ea20000100800 */
[----:B------:R-:W-:Y:S01]  /*11350*/  STL [R1+0xd94], R10 ;  /* 0x000d940a01007387 */ /* 0x000fe20000100800 */
[----:B------:R-:W-:Y:S02]  /*11360*/  STL [R1+0xd90], R9 ;  /* 0x000d900901007387 */ /* 0x000fe40000100800 */
[----:B------:R0:W-:Y:S02]  /*11370*/  STL [R1+0xd8c], R8 ;  /* 0x000d8c0801007387 */ /* 0x0001e40000100800 */
[----:B0-----:R-:W2:Y:S01]  /*11380*/  LDL.LU R8, [R1+0xe0] ;  /* 0x0000e00001087983 */ /* 0x001ea20000300800 */
[----:B------:R-:W2:Y:S02]  /*11390*/  LDL.LU R9, [R1+0xe4] ;  /* 0x0000e40001097983 */ /* 0x000ea40000300800 */
[----:B------:R-:W2:Y:S02]  /*113a0*/  LDL.LU R10, [R1+0xe8] ;  /* 0x0000e800010a7983 */ /* 0x000ea40000300800 */
[----:B------:R-:W2:Y:S01]  /*113b0*/  LDL.LU R11, [R1+0xec] ;  /* 0x0000ec00010b7983 */ /* 0x000ea20000300800 */
[----:B------:R-:W4:Y:S01]  /*113c0*/  LDL.LU.64 R18, [R1+0xe78] ;  /* 0x000e780001127983 */ /* 0x000f220000300a00 */
[----:B------:R-:W4:Y:S02]  /*113d0*/  LDL.LU.64 R16, [R1+0xe70] ;  /* 0x000e700001107983 */ /* 0x000f240000300a00 */
[----:B------:R0:W-:Y:S02]  /*113e0*/  STL.64 [R1+0x130], R20 ;  /* 0x0001301401007387 */ /* 0x0001e40000100a00 */
[----:B------:R1:W-:Y:S01]  /*113f0*/  STL.64 [R1+0x138], R22 ;  /* 0x0001381601007387 */ /* 0x0003e20000100a00 */
[----:B0-----:R-:W2:Y:S01]  /*11400*/  LDL.LU.64 R20, [R1+0x40] ;  /* 0x0000400001147983 */ /* 0x001ea20000300a00 */
[----:B-1----:R-:W2:Y:S01]  /*11410*/  LDL.LU.64 R22, [R1+0x48] ;  /* 0x0000480001167983 */ /* 0x002ea20000300a00 */
[C---:B----4-:R-:W-:Y:S11]  /*11420*/  HMMA.16816.F32 R4, R16.reuse, R12, R4 ;  /* 0x0000000c1004723c */ /* 0x050ff60000001804 */
[----:B------:R-:W-:Y:S11]  /*11430*/  @!UPT UIADD3 URZ, URZ, URZ, URZ ;  /* 0x0000003f3f3ff290 */ /* 0x000ff6000fffe03f */
[----:B------:R-:W-:Y:S01]  /*11440*/  @!UPT UIADD3 URZ, URZ, URZ, URZ ;  /* 0x0000003f3f3ff290 */ /* 0x000fe2000fffe03f */
[----:B------:R0:W-:Y:S01]  /*11450*/  STL.64 [R1+0x110], R4 ;  /* 0x0001100401007387 */ /* 0x0001e20000100a00 */
[----:B------:R2:W-:Y:S03]  /*11460*/  STL.64 [R1+0x118], R6 ;  /* 0x0001180601007387 */ /* 0x0005e60000100a00 */
[----:B0-----:R-:W2:Y:S02]  /*11470*/  LDL.LU.64 R4, [R1+0xe68] ;  /* 0x000e680001047983 */ /* 0x001ea40000300a00 */
[----:B--2---:R-:W-:Y:S11]  /*11480*/  HMMA.16816.F32 R4, R16, R4, R8 ;  /* 0x000000041004723c */ /* 0x004ff60000001808 */
[----:B------:R-:W-:Y:S11]  /*11490*/  @!UPT UIADD3 URZ, URZ, URZ, URZ ;  /* 0x0000003f3f3ff290 */ /* 0x000ff6000fffe03f */
[----:B------:R-:W-:Y:S01]  /*114a0*/  @!UPT UIADD3 URZ, URZ, URZ, URZ ;  /* 0x0000003f3f3ff290 */ /* 0x000fe2000fffe03f */
[----:B------:R0:W-:Y:S01]  /*114b0*/  STL.64 [R1+0x100], R4 ;  /* 0x0001000401007387 */ /* 0x0001e20000100a00 */
[----:B------:R-:W-:Y:S02]  /*114c0*/  IMAD.MOV.U32 R10, RZ, RZ, R6 ;  /* 0x000000ffff0a7224 */ /* 0x000fe400078e0006 */
[----:B------:R-:W-:Y:S02]  /*114d0*/  IMAD.MOV.U32 R9, RZ, RZ, R7 ;  /* 0x000000ffff097224 */ /* 0x000fe400078e0007 */
[----:B------:R-:W2:Y:S04]  /*114e0*/  LDL.LU.64 R6, [R1+0xe60] ;  /* 0x000e600001067983 */ /* 0x000ea80000300a00 */
[----:B0-----:R-:W2:Y:S01]  /*114f0*/  LDL.LU.64 R4, [R1+0xe58] ;  /* 0x000e580001047983 */ /* 0x001ea20000300a00 */
[----:B------:R3:W-:Y:S02]  /*11500*/  STL [R1+0xe2c], R10 ;  /* 0x000e2c0a01007387 */ /* 0x0007e40000100800 */
[----:B------:R0:W-:Y:S02]  /*11510*/  STL [R1+0xe28], R9 ;  /* 0x000e280901007387 */ /* 0x0001e40000100800 */
[----:B------:R-:W4:Y:S02]  /*11520*/  LDL.LU R8, [R1+0x80] ;  /* 0x0000800001087983 */ /* 0x000f240000300800 */
[----:B------:R-:W-:-:S02]  /*11530*/  IMAD.MOV.U32 R11, RZ, RZ, R29 ;  /* 0x000000ffff0b7224 */ /* 0x000fc400078e001d */
[----:B---3--:R-:W-:Y:S01]  /*11540*/  IMAD.MOV.U32 R10, RZ, RZ, R0 ;  /* 0x000000ffff0a7224 */ /* 0x008fe200078e0000 */
[----:B0-----:R-:W4:Y:S01]  /*11550*/  LDL.LU R9, [R1+0x84] ;  /* 0x0000840001097983 */ /* 0x001f220000300800 */
[----:B------:R-:W3:Y:S01]  /*11560*/  LDL.LU R0, [R1+0xe50] ;  /* 0x000e500001007983 */ /* 0x000ee20000300800 */
[C---:B--2---:R-:W-:Y:S11]  /*11570*/  HMMA.16816.F32 R4, R16.reuse, R20, R4 ;  /* 0x000000141004723c */ /* 0x044ff60000001804 */
[----:B------:R-:W-:Y:S11]  /*11580*/  @!UPT UIADD3 URZ, URZ, URZ, URZ ;  /* 0x0000003f3f3ff290 */ /* 0x000ff6000fffe03f */
[----:B------:R-:W-:Y:S01]  /*11590*/  @!UPT UIADD3 URZ, URZ, URZ, URZ ;  /* 0x0000003f3f3ff290 */ /* 0x000fe2000fffe03f */
[----:B------:R-:W-:Y:S01]  /*115a0*/  STL.64 [R1+0xd0], R4 ;  /* 0x0000d00401007387 */ /* 0x000fe20000100a00 */
[----:B------:R-:W-:Y:S02]  /*115b0*/  STL [R1+0xd8], R6 ;  /* 0x0000d80601007387 */ /* 0x000fe40000100800 */
[----:B------:R-:W-:Y:S02]  /*115c0*/  IMAD.MOV.U32 R29, RZ, RZ, R7 ;  /* 0x000000ffff1d7224 */ /* 0x000fe400078e0007 */
[----:B------:R-:W0:Y:S04]  /*115d0*/  LDSM.16.MT88.4 R4, [R28+0x6180] ;  /* 0x006180001c04783b */ /* 0x000e280000004200 */
[----:B0-----:R-:W-:Y:S01]  /*115e0*/  STL.64 [R1+0x10], R4 ;  /* 0x0000100401007387 */ /* 0x001fe20000100a00 */
[----:B------:R0:W-:Y:S03]  /*115f0*/  STL.64 [R1+0x18], R6 ;  /* 0x0000180601007387 */ /* 0x0001e60000100a00 */
[----:B0-----:R-:W2:Y:S01]  /*11600*/  LDL.LU.64 R6, [R1+0xe48] ;  /* 0x000e480001067983 */ /* 0x001ea20000300a00 */
[----:B------:R-:W2:Y:S02]  /*11610*/  LDL.LU.64 R4, [R1+0xe40] ;  /* 0x000e400001047983 */ /* 0x000ea40000300a00 */
[----:B--2---:R-:W-:Y:S01]  /*11620*/  HMMA.16816.F32 R16, R16, R24, R4 ;  /* 0x000000181010723c */ /* 0x004fe20000001804 */
[----:B------:R-:W4:Y:S01]  /*11630*/  LDL.LU.64 R6, [R1+0xe38] ;  /* 0x000e380001067983 */ /* 0x000f220000300a00 */
[----:B------:R-:W4:Y:S11]  /*11640*/  LDL.LU.64 R4, [R1+0xe30] ;  /* 0x000e300001047983 */ /* 0x000f360000300a00 */
[----:B------:R-:W-:Y:S10]  /*11650*/  @!UPT UIADD3 URZ, URZ, URZ, URZ ;  /* 0x0000003f3f3ff290 */ /* 0x000ff4000fffe03f */
[----:B------:R-:W-:Y:S01]  /*11660*/  STL.64 [R1+0xc0], R16 ;  /* 0x0000c01001007387 */ /* 0x000fe20000100a00 */
[----:B------:R0:W-:Y:S03]  /*11670*/  STL.64 [R1+0xc8], R18 ;  /* 0x0000c81201007387 */ /* 0x0001e60000100a00 */
[----:B0-----:R-:W2:Y:S01]  /*11680*/  LDL.LU.64 R18, [R1+0x98] ;  /* 0x0000980001127983 */ /* 0x001ea20000300a00 */
[C---:B----4-:R-:W-:Y:S03]  /*11690*/  HMMA.16816.F32 R12, R4.reuse, R14, R8 ;  /* 0x0000000e040c723c */ /* 0x050fe60000001808 */
[----:B------:R-:W4:Y:S01]  /*116a0*/  LDL.LU R10, [R1+0xe2c] ;  /* 0x000e2c00010a7983 */ /* 0x000f220000300800 */
[----:B------:R-:W2:Y:S11]  /*116b0*/  LDL.LU R9, [R1+0xe28] ;  /* 0x000e280001097983 */ /* 0x000eb60000300800 */
[----:B------:R-:W-:Y:S08]  /*116c0*/  @!UPT UIADD3 URZ, URZ, URZ, URZ ;  /* 0x0000003f3f3ff290 */ /* 0x000ff0000fffe03f */
[----:B------:R-:W-:Y:S01]  /*116d0*/  STL.64 [R1+0x1a0], R12 ;  /* 0x0001a00c01007387 */ /* 0x000fe20000100a00 */
[----:B------:R0:W-:Y:S03]  /*116e0*/  STL.64 [R1+0x1a8], R14 ;  /* 0x0001a80e01007387 */ /* 0x0001e60000100a00 */
[----:B0-----:R-:W2:Y:S01]  /*116f0*/  LDL.LU.64 R14, [R1+0xe20] ;  /* 0x000e2000010e7983 */ /* 0x001ea20000300a00 */
[----:B------:R-:W2:Y:S02]  /*11700*/  LDL.LU.64 R12, [R1+0xe18] ;  /* 0x000e1800010c7983 */ /* 0x000ea40000300a00 */
[C---:B--2---:R-:W-:Y:S11]  /*11710*/  HMMA.16816.F32 R12, R4.reuse, R18, R12 ;  /* 0x00000012040c723c */ /* 0x044ff6000000180c */
[----:B------:R-:W-:Y:S11]  /*11720*/  @!UPT UIADD3 URZ, URZ, URZ, URZ ;  /* 0x0000003f3f3ff290 */ /* 0x000ff6000fffe03f */
[----:B------:R-:W-:Y:S01]  /*11730*/  @!UPT UIADD3 URZ, URZ, URZ, URZ ;  /* 0x0000003f3f3ff290 */ /* 0x000fe2000fffe03f */
        /* <DEDUP_REMOVED lines=11> */
[----:B--2---:R-:W-:Y:S01]  /*117f0*/  HMMA.16816.F32 R4, R4, R26, R12 ;  /* 0x0000001a0404723c */ /* 0x004fe2000000180c */
[----:B------:R-:W2:Y:S01]  /*11800*/  LDL.LU.64 R14, [R1+0xdf0] ;  /* 0x000df000010e7983 */ /* 0x000ea20000300a00 */
[----:B------:R-:W2:Y:S02]  /*11810*/  LDL.LU.64 R12, [R1+0xde8] ;  /* 0x000de800010c7983 */ /* 0x000ea40000300a00 */
[----:B------:R-:W2:Y:S02]  /*11820*/  LDL.LU.64 R26, [R1+0xde0] ;  /* 0x000de000011a7983 */ /* 0x000ea40000300a00 */
[----:B------:R-:W2:Y:S11]  /*11830*/  LDL.LU.64 R24, [R1+0xdd8] ;  /* 0x000dd80001187983 */ /* 0x000eb60000300a00 */
[----:B------:R-:W-:Y:S06]  /*11840*/  @!UPT UIADD3 URZ, URZ, URZ, URZ ;  /* 0x0000003f3f3ff290 */ /* 0x000fec000fffe03f */
[----:B------:R-:W-:Y:S01]  /*11850*/  STL.64 [R1+0x170], R4 ;  /* 0x0001700401007387 */ /* 0x000fe20000100a00 */
[----:B------:R0:W-:Y:S03]  /*11860*/  STL.64 [R1+0x178], R6 ;  /* 0x0001780601007387 */ /* 0x0001e60000100a00 */
[----:B0-----:R-:W2:Y:S02]  /*11870*/  LDL.LU.64 R6, [R1+0xa8] ;  /* 0x0000a80001067983 */ /* 0x001ea40000300a00 */
[C---:B--2---:R-:W-:Y:S01]  /*11880*/  HMMA.16816.F32 R12, R24.reuse, R6, R12 ;  /* 0x00000006180c723c */ /* 0x044fe2000000180c */
[----:B------:R-:W-:Y:S02]  /*11890*/  IMAD.MOV.U32 R8, RZ, RZ, R6 ;  /* 0x000000ffff087224 */ /* 0x000fe400078e0006 */
[----:B------:R-:W-:Y:S11]  /*118a0*/  IMAD.MOV.U32 R11, RZ, RZ, R7 ;  /* 0x000000ffff0b7224 */ /* 0x000ff600078e0007 */
[----:B------:R-:W-:Y:S10]  /*118b0*/  @!UPT UIADD3 URZ, URZ, URZ, URZ ;  /* 0x0000003f3f3ff290 */ /* 0x000ff4000fffe03f */
[----:B------:R-:W-:Y:S02]  /*118c0*/  IMAD.MOV.U32 R5, RZ, RZ, R14 ;  /* 0x000000ffff057224 */ /* 0x000fe400078e000e */
[----:B------:R-:W-:Y:S02]  /*118d0*/  IMAD.MOV.U32 R4, RZ, RZ, R15 ;  /* 0x000000ffff047224 */ /* 0x000fe400078e000f */
[----:B------:R-:W-:Y:S02]  /*118e0*/  IMAD.MOV.U32 R7, RZ, RZ, R12 ;  /* 0x000000ffff077224 */ /* 0x000fe400078e000c */
[----:B------:R-:W-:Y:S01]  /*118f0*/  IMAD.MOV.U32 R6, RZ, RZ, R13 ;  /* 0x000000ffff067224 */ /* 0x000fe200078e000d */
[----:B------:R-:W2:Y:S01]  /*11900*/  LDL.LU.64 R14, [R1+0xdd0] ;  /* 0x000dd000010e7983 */ /* 0x000ea20000300a00 */
[----:B------:R-:W2:Y:S02]  /*11910*/  LDL.LU.64 R12, [R1+0xdc8] ;  /* 0x000dc800010c7983 */ /* 0x000ea40000300a00 */
[----:B----4-:R0:W-:Y:S02]  /*11920*/  STL.64 [R1+0xda0], R10 ;  /* 0x000da00a01007387 */ /* 0x0101e40000100a00 */
[----:B------:R-:W-:Y:S01]  /*11930*/  STL.64 [R1+0xd98], R8 ;  /* 0x000d980801007387 */ /* 0x000fe20000100a00 */
[----:B0-----:R-:W4:Y:S01]  /*11940*/  LDL.LU.64 R10, [R1+0xb8] ;  /* 0x0000b800010a7983 */ /* 0x001f220000300a00 */
[----:B------:R-:W-:Y:S01]  /*11950*/  STL [R1+0xd10], R5 ;  /* 0x000d100501007387 */ /* 0x000fe20000100800 */
        /* <DEDUP_REMOVED lines=12> */
[----:B0-----:R-:W4:Y:S01]  /*11a20*/  LDL.LU.64 R14, [R1+0xdb0] ;  /* 0x000db000010e7983 */ /* 0x001f220000300a00 */
[----:B------:R-:W4:Y:S02]  /*11a30*/  LDL.LU.64 R12, [R1+0xda8] ;  /* 0x000da800010c7983 */ /* 0x000f240000300a00 */
[----:B------:R-:W-:Y:S02]  /*11a40*/  IMAD.MOV.U32 R17, RZ, RZ, R22 ;  /* 0x000000ffff117224 */ /* 0x000fe400078e0016 */
[----:B------:R-:W-:Y:S02]  /*11a50*/  IMAD.MOV.U32 R16, RZ, RZ, R23 ;  /* 0x000000ffff107224 */ /* 0x000fe400078e0017 */
[----:B----4-:R-:W-:Y:S01]  /*11a60*/  HMMA.16816.F32 R20, R24, R10, R12 ;  /* 0x0000000a1814723c */ /* 0x010fe2000000180c */
[----:B---3--:R-:W0:Y:S06]  /*11a70*/  LDSM.16.M88.4 R24, [R0+0x10080] ;  /* 0x010080000018783b */ /* 0x008e2c0000000200 */
[----:B------:R-:W-:-:S02]  /*11a80*/  IMAD.MOV.U32 R13, RZ, RZ, R10 ;  /* 0x000000ffff0d7224 */ /* 0x000fc400078e000a */
[----:B------:R-:W-:Y:S02]  /*11a90*/  IMAD.MOV.U32 R12, RZ, RZ, R11 ;  /* 0x000000ffff0c7224 */ /* 0x000fe400078e000b */
[----:B------:R-:W2:Y:S01]  /*11aa0*/  LDL.LU.64 R10, [R1+0xda0] ;  /* 0x000da000010a7983 */ /* 0x000ea20000300a00 */
[----:B------:R-:W3:Y:S11]  /*11ab0*/  LDL.LU.64 R8, [R1+0xd98] ;  /* 0x000d980001087983 */ /* 0x000ef60000300a00 */
[----:B------:R-:W-:Y:S01]  /*11ac0*/  STL [R1+0xe4], R21 ;  /* 0x0000e41501007387 */ /* 0x000fe20000100800 */
[----:B------:R-:W-:Y:S02]  /*11ad0*/  STL.64 [R1+0xe8], R22 ;  /* 0x0000e81601007387 */ /* 0x000fe40000100a00 */
[----:B------:R1:W-:Y:S02]  /*11ae0*/  STL.64 [R1+0xd20], R6 ;  /* 0x000d200601007387 */ /* 0x0003e40000100a00 */
[----:B-1----:R-:W-:-:S02]  /*11af0*/  IMAD.MOV.U32 R6, RZ, RZ, R13 ;  /* 0x000000ffff067224 */ /* 0x002fc400078e000d */
[----:B------:R-:W-:Y:S02]  /*11b00*/  IMAD.MOV.U32 R7, RZ, RZ, R12 ;  /* 0x000000ffff077224 */ /* 0x000fe400078e000c */
[----:B------:R-:W1:Y:S01]  /*11b10*/  LDSM.16.MT88.4 R12, [R28+0x8000] ;  /* 0x008000001c0c783b */ /* 0x000e620000004200 */
[----:B------:R-:W-:-:S05]  /*11b20*/  IMAD.MOV.U32 R5, RZ, RZ, R20 ;  /* 0x000000ffff057224 */ /* 0x000fca00078e0014 */
[----:B------:R-:W-:Y:S01]  /*11b30*/  STL.64 [R1+0xd18], R4 ;  /* 0x000d180401007387 */ /* 0x000fe20000100a00 */
[----:B------:R-:W4:Y:S02]  /*11b40*/  LDL.LU R20, [R1+0x120] ;  /* 0x0001200001147983 */ /* 0x000f240000300800 */
[----:B------:R-:W4:Y:S02]  /*11b50*/  LDL.LU R21, [R1+0x124] ;  /* 0x0001240001157983 */ /* 0x000f240000300800 */
[----:B------:R-:W-:Y:S02]  /*11b60*/  IMAD.MOV.U32 R22, RZ, RZ, R3 ;  /* 0x000000ffff167224 */ /* 0x000fe400078e0003 */
[----:B------:R-:W-:Y:S02]  /*11b70*/  IMAD.MOV.U32 R23, RZ, RZ, R2 ;  /* 0x000000ffff177224 */ /* 0x000fe400078e0002 */
[----:B0-----:R-:W-:Y:S02]  /*11b80*/  IMAD.MOV.U32 R3, RZ, RZ, R26 ;  /* 0x000000ffff037224 */ /* 0x001fe400078e001a */
[----:B------:R-:W-:Y:S01]  /*11b90*/  IMAD.MOV.U32 R2, RZ, RZ, R27 ;  /* 0x000000ffff027224 */ /* 0x000fe200078e001b */
[----:B-1----:R-:W-:Y:S01]  /*11ba0*/  STL.64 [R1+0xd30], R14 ;  /* 0x000d300e01007387 */ /* 0x002fe20000100a00 */
[----:B------:R0:W-:Y:S02]  /*11bb0*/  STL.64 [R1+0xd28], R12 ;  /* 0x000d280c01007387 */ /* 0x0001e40000100a00 */
[----:B------:R-:W-:Y:S02]  /*11bc0*/  STL.64 [R1+0x50], R24 ;  /* 0x0000501801007387 */ /* 0x000fe40000100a00 */
[----:B------:R-:W-:Y:S02]  /*11bd0*/  STL.64 [R1+0x58], R26 ;  /* 0x0000581a01007387 */ /* 0x000fe40000100a00 */
[----:B0-----:R-:W-:-:S02]  /*11be0*/  IMAD.MOV.U32 R13, RZ, RZ, R24 ;  /* 0x000000ffff0d7224 */ /* 0x001fc400078e0018 */
[----:B------:R-:W-:Y:S02]  /*11bf0*/  IMAD.MOV.U32 R12, RZ, RZ, R25 ;  /* 0x000000ffff0c7224 */ /* 0x000fe400078e0019 */
[----:B------:R-:W0:Y:S04]  /*11c00*/  LDSM.16.M88.4 R24, [R0+0x11080] ;  /* 0x011080000018783b */ /* 0x000e280000000200 */
[----:B------:R1:W-:Y:S01]  /*11c10*/  STL.64 [R1+0xd38], R12 ;  /* 0x000d380c01007387 */ /* 0x0003e20000100a00 */
[----:B------:R-:W-:Y:S02]  /*11c20*/  STL [R1+0xc64], R3 ;  /* 0x000c640301007387 */ /* 0x000fe40000100800 */
[----:B------:R-:W-:Y:S01]  /*11c30*/  STL [R1+0xc60], R2 ;  /* 0x000c600201007387 */ /* 0x000fe20000100800 */
[----:B-1----:R-:W4:Y:S04]  /*11c40*/  LDL.LU R12, [R1+0x100] ;  /* 0x00010000010c7983 */ /* 0x002f280000300800 */
[----:B0-----:R-:W-:Y:S01]  /*11c50*/  STL.64 [R1+0x60], R24 ;  /* 0x0000601801007387 */ /* 0x001fe20000100a00 */
[----:B------:R-:W-:Y:S02]  /*11c60*/  STL.64 [R1+0x68], R26 ;  /* 0x0000681a01007387 */ /* 0x000fe40000100a00 */
[----:B------:R-:W4:Y:S02]  /*11c70*/  LDL.LU R13, [R1+0x104] ;  /* 0x00010400010d7983 */ /* 0x000f240000300800 */
[----:B------:R-:W0:Y:S04]  /*11c80*/  LDSM.16.M88.4 R24, [R0+0x12080] ;  /* 0x012080000018783b */ /* 0x000e280000000200 */
[----:B0-----:R-:W-:-:S02]  /*11c90*/  IMAD.MOV.U32 R5, RZ, RZ, R24 ;  /* 0x000000ffff057224 */ /* 0x001fc400078e0018 */
[----:B------:R-:W-:Y:S02]  /*11ca0*/  IMAD.MOV.U32 R4, RZ, RZ, R25 ;  /* 0x000000ffff047224 */ /* 0x000fe400078e0019 */
[----:B--2---:R-:W-:Y:S02]  /*11cb0*/  IMAD.MOV.U32 R14, RZ, RZ, R10 ;  /* 0x000000ffff0e7224 */ /* 0x004fe400078e000a */
[----:B---3--:R-:W-:Y:S01]  /*11cc0*/  IMAD.MOV.U32 R15, RZ, RZ, R9 ;  /* 0x000000ffff0f7224 */ /* 0x008fe200078e0009 */
[----:B------:R-:W2:Y:S01]  /*11cd0*/  LDL.LU R10, [R1+0xd94] ;  /* 0x000d9400010a7983 */ /* 0x000ea20000300800 */
[----:B------:R-:W3:Y:S03]  /*11ce0*/  LDL.LU R9, [R1+0xd90] ;  /* 0x000d900001097983 */ /* 0x000ee60000300800 */
[----:B------:R0:W-:Y:S02]  /*11cf0*/  STL.64 [R1+0xd48], R14 ;  /* 0x000d480e01007387 */ /* 0x0001e40000100a00 */
[----:B0-----:R-:W-:-:S02]  /*11d00*/  IMAD.MOV.U32 R14, RZ, RZ, R8 ;  /* 0x000000ffff0e7224 */ /* 0x001fc400078e0008 */
[----:B------:R-:W-:Y:S01]  /*11d10*/  IMAD.MOV.U32 R15, RZ, RZ, R11 ;  /* 0x000000ffff0f7224 */ /* 0x000fe200078e000b */
[----:B----4-:R-:W-:Y:S01]  /*11d20*/  STL.64 [R1+0xd40], R12 ;  /* 0x000d400c01007387 */ /* 0x010fe20000100a00 */
[----:B------:R-:W4:Y:S02]  /*11d30*/  LDL.LU R8, [R1+0xd8c] ;  /* 0x000d8c0001087983 */ /* 0x000f240000300800 */
[----:B------:R-:W4:Y:S02]  /*11d40*/  LDL.LU R11, [R1+0xd88] ;  /* 0x000d8800010b7983 */ /* 0x000f240000300800 */
[----:B------:R-:W-:Y:S01]  /*11d50*/  STL.64 [R1+0x80], R24 ;  /* 0x0000801801007387 */ /* 0x000fe20000100a00 */
[----:B------:R-:W-:Y:S01]  /*11d60*/  STL.64 [R1+0x88], R26 ;  /* 0x0000881a01007387 */ /* 0x000fe20000100a00 */
[----:B------:R-:W-:Y:S02]  /*11d70*/  STL.64 [R1+0xd60], R6 ;  /* 0x000d600601007387 */ /* 0x000fe40000100a00 */
[----:B------:R0:W-:Y:S02]  /*11d80*/  STL.64 [R1+0xd58], R4 ;  /* 0x000d580401007387 */ /* 0x0001e40000100a00 */
[----:B------:R-:W1:Y:S01]  /*11d90*/  LDSM.16.M88.4 R24, [R0+0x13080] ;  /* 0x013080000018783b */ /* 0x000e620000000200 */
[----:B0-----:R-:W4:Y:S03]  /*11da0*/  LDL.LU R4, [R1+0x150] ;  /* 0x0001500001047983 */ /* 0x001f260000300800 */
[----:B--2---:R-:W-:-:S02]  /*11db0*/  IMAD.MOV.U32 R7, RZ, RZ, R10 ;  /* 0x000000ffff077224 */ /* 0x004fc400078e000a */
[----:B---3--:R-:W-:Y:S02]  /*11dc0*/  IMAD.MOV.U32 R6, RZ, RZ, R9 ;  /* 0x000000ffff067224 */ /* 0x008fe400078e0009 */
[----:B----4-:R-:W-:Y:S02]  /*11dd0*/  IMAD.MOV.U32 R5, RZ, RZ, R8 ;  /* 0x000000ffff057224 */ /* 0x010fe400078e0008 */
[----:B------:R-:W2:Y:S01]  /*11de0*/  LDL.LU R8, [R1+0xd84] ;  /* 0x000d840001087983 */ /* 0x000ea20000300800 */
[----:B------:R-:W2:Y:S02]  /*11df0*/  LDL.LU R9, [R1+0xd80] ;  /* 0x000d800001097983 */ /* 0x000ea40000300800 */
[----:B------:R-:W2:Y:S02]  /*11e00*/  LDL.LU R10, [R1+0xd7c] ;  /* 0x000d7c00010a7983 */ /* 0x000ea40000300800 */
[----:B------:R-:W-:Y:S01]  /*11e10*/  STL.64 [R1+0xd70], R6 ;  /* 0x000d700601007387 */ /* 0x000fe20000100a00 */
[----:B------:R0:W-:Y:S02]  /*11e20*/  STL.64 [R1+0xd68], R4 ;  /* 0x000d680401007387 */ /* 0x0001e40000100a00 */
[----:B0-----:R-:W-:-:S02]  /*11e30*/  IMAD.MOV.U32 R4, RZ, RZ, R11 ;  /* 0x000000ffff047224 */ /* 0x001fc400078e000b */
[----:B------:R-:W2:Y:S01]  /*11e40*/  LDL.LU R11, [R1+0xd78] ;  /* 0x000d7800010b7983 */ /* 0x000ea20000300800 */
[----:B------:R-:W3:Y:S02]  /*11e50*/  LDL.LU R5, [R1+0x144] ;  /* 0x0001440001057983 */ /* 0x000ee40000300800 */
[----:B------:R-:W3:Y:S02]  /*11e60*/  LDL.LU R6, [R1+0x148] ;  /* 0x0001480001067983 */ /* 0x000ee40000300800 */
[----:B------:R-:W3:Y:S01]  /*11e70*/  LDL.LU R7, [R1+0x14c] ;  /* 0x00014c0001077983 */ /* 0x000ee20000300800 */
[----:B-1----:R-:W-:Y:S01]  /*11e80*/  STL.64 [R1+0x70], R24 ;  /* 0x0000701801007387 */ /* 0x002fe20000100a00 */
[----:B------:R-:W-:Y:S02]  /*11e90*/  STL.64 [R1+0x78], R26 ;  /* 0x0000781a01007387 */ /* 0x000fe40000100a00 */
[----:B------:R-:W-:Y:S02]  /*11ea0*/  IMAD.MOV.U32 R0, RZ, RZ, R27 ;  /* 0x000000ffff007224 */ /* 0x000fe400078e001b */
[----:B------:R-:W0:Y:S04]  /*11eb0*/  LDSM.16.MT88.4 R24, [R28+0x8080] ;  /* 0x008080001c18783b */ /* 0x000e280000004200 */
[----:B0-----:R-:W-:Y:S01]  /*11ec0*/  STL.64 [R1+0xcd0], R26 ;  /* 0x000cd01a01007387 */ /* 0x001fe20000100a00 */
[C---:B--2---:R-:W-:Y:S08]  /*11ed0*/  HMMA.16816.F32 R20, R8.reuse, R14, R20 ;  /* 0x0000000e0814723c */ /* 0x044ff00000001814 */
[----:B---3--:R-:W-:Y:S11]  /*11ee0*/  HMMA.16816.F32 R4, R8, R18, R4 ;  /* 0x000000120804723c */ /* 0x008ff60000001804 */
[----:B------:R-:W-:Y:S04]  /*11ef0*/  @!UPT UIADD3 URZ, URZ, URZ, URZ ;  /* 0x0000003f3f3ff290 */ /* 0x000fe8000fffe03f */
[----:B------:R-:W-:Y:S01]  /*11f00*/  STL.64 [R1+0xf0], R20 ;  /* 0x0000f01401007387 */ /* 0x000fe20000100a00 */
[----:B------:R-:W-:Y:S02]  /*11f10*/  STL.64 [R1+0xf8], R22 ;  /* 0x0000f81601007387 */ /* 0x000fe40000100a00 */
[----:B------:R-:W0:Y:S04]  /*11f20*/  LDSM.16.MT88.4 R20, [R28+0x8100] ;  /* 0x008100001c14783b */ /* 0x000e280000004200 */
[----:B------:R1:W-:Y:S02]  /*11f30*/  STL.64 [R1+0xcc8], R24 ;  /* 0x000cc81801007387 */ /* 0x0003e40000100a00 */
[----:B-1----:R-:W2:Y:S01]  /*11f40*/  LDL.LU.64 R24, [R1+0x10] ;  /* 0x0000100001187983 */ /* 0x002ea20000300a00 */
[----:B------:R-:W2:Y:S03]  /*11f50*/  LDL.LU.64 R26, [R1+0x18] ;  /* 0x00001800011a7983 */ /* 0x000ea60000300a00 */
[----:B0-----:R-:W-:Y:S01]  /*11f60*/  STL.64 [R1+0xc90], R22 ;  /* 0x000c901601007387 */ /* 0x001fe20000100a00 */
[----:B------:R-:W-:Y:S02]  /*11f70*/  STL.64 [R1+0xc88], R20 ;  /* 0x000c881401007387 */ /* 0x000fe40000100a00 */
[----:B------:R-:W-:Y:S02]  /*11f80*/  STL.64 [R1+0x140], R4 ;  /* 0x0001400401007387 */ /* 0x000fe40000100a00 */
[----:B------:R0:W-:Y:S02]  /*11f90*/  STL.64 [R1+0x148], R6 ;  /* 0x0001480601007387 */ /* 0x0001e40000100a00 */
[----:B0-----:R-:W3:Y:S01]  /*11fa0*/  LDL.LU.64 R6, [R1+0xd70] ;  /* 0x000d700001067983 */ /* 0x001ee20000300a00 */
[----:B------:R-:W3:Y:S02]  /*11fb0*/  LDL.LU.64 R4, [R1+0xd68] ;  /* 0x000d680001047983 */ /* 0x000ee40000300a00 */
[----:B------:R-:W-:-:S02]  /*11fc0*/  IMAD.MOV.U32 R22, RZ, RZ, R17 ;  /* 0x000000ffff167224 */ /* 0x000fc400078e0011 */
[----:B------:R-:W-:Y:S02]  /*11fd0*/  IMAD.MOV.U32 R23, RZ, RZ, R16 ;  /* 0x000000ffff177224 */ /* 0x000fe400078e0010 */
[----:B------:R-:W-:Y:S02]  /*11fe0*/  IMAD.MOV.U32 R3, RZ, RZ, R18 ;  /* 0x000000ffff037224 */ /* 0x000fe400078e0012 */
[----:B------:R-:W-:Y:S02]  /*11ff0*/  IMAD.MOV.U32 R2, RZ, RZ, R19 ;  /* 0x000000ffff027224 */ /* 0x000fe400078e0013 */
[----:B------:R-:W0:Y:S04]  /*12000*/  LDSM.16.MT88.4 R16, [R28+0x8180] ;  /* 0x008180001c10783b */ /* 0x000e280000004200 */
[----:B0-----:R-:W-:Y:S01]  /*12010*/  STL.64 [R1+0xc38], R18 ;  /* 0x000c381201007387 */ /* 0x001fe20000100a00 */
[----:B------:R0:W-:Y:S03]  /*12020*/  STL.64 [R1+0xc30], R16 ;  /* 0x000c301001007387 */ /* 0x0001e60000100a00 */
[----:B0-----:R-:W4:Y:S01]  /*12030*/  LDL.LU R16, [R1+0x130] ;  /* 0x0001300001107983 */ /* 0x001f220000300800 */
[----:B------:R-:W4:Y:S02]  /*12040*/  LDL.LU R17, [R1+0x134] ;  /* 0x0001340001117983 */ /* 0x000f240000300800 */
[----:B------:R-:W4:Y:S02]  /*12050*/  LDL.LU R18, [R1+0x138] ;  /* 0x0001380001127983 */ /* 0x000f240000300800 */
[----:B------:R-:W4:Y:S01]  /*12060*/  LDL.LU R19, [R1+0x13c] ;  /* 0x00013c0001137983 */ /* 0x000f220000300800 */
[C---:B---3--:R-:W-:Y:S11]  /*12070*/  HMMA.16816.F32 R4, R8.reuse, R22, R4 ;  /* 0x000000160804723c */ /* 0x048ff60000001804 */
[----:B------:R-:W-:Y:S11]  /*12080*/  @!UPT UIADD3 URZ, URZ, URZ, URZ ;  /* 0x0000003f3f3ff290 */ /* 0x000ff6000fffe03f */
[----:B------:R-:W-:Y:S01]  /*12090*/  @!UPT UIADD3 URZ, URZ, URZ, URZ ;  /* 0x0000003f3f3ff290 */ /* 0x000fe2000fffe03f */
[----:B------:R-:W-:Y:S01]  /*120a0*/  STL.64 [R1+0x150], R4 ;  /* 0x0001500401007387 */ /* 0x000fe20000100a00 */
[----:B------:R0:W-:Y:S03]  /*120b0*/  STL.64 [R1+0x158], R6 ;  /* 0x0001580601007387 */ /* 0x0001e60000100a00 */
[----:B0-----:R-:W4:Y:S01]  /*120c0*/  LDL.LU.64 R6, [R1+0xd60] ;  /* 0x000d600001067983 */ /* 0x001f220000300a00 */
[----:B------:R-:W3:Y:S02]  /*120d0*/  LDL.LU.64 R4, [R1+0xd58] ;  /* 0x000d580001047983 */ /* 0x000ee40000300a00 */
[----:B------:R0:W-:Y:S02]  /*120e0*/  STL.64 [R1+0xd50], R22 ;  /* 0x000d501601007387 */ /* 0x0001e40000100a00 */
[----:B------:R-:W2:Y:S01]  /*120f0*/  LDL.LU R20, [R1+0x110] ;  /* 0x0001100001147983 */ /* 0x000ea20000300800 */
[----:B------:R-:W2:Y:S04]  /*12100*/  LDL.LU R21, [R1+0x114] ;  /* 0x0001140001157983 */ /* 0x000ea80000300800 */
[----:B0-----:R-:W2:Y:S01]  /*12110*/  LDL.LU R22, [R1+0x118] ;  /* 0x0001180001167983 */ /* 0x001ea20000300800 */
[----:B------:R-:W2:Y:S01]  /*12120*/  LDL.LU R23, [R1+0x11c] ;  /* 0x00011c0001177983 */ /* 0x000ea20000300800 */
[----:B----4-:R-:W-:Y:S02]  /*12130*/  HMMA.16816.F32 R16, R8, R6, R16 ;  /* 0x000000060810723c */ /* 0x010fe40000001810 */
[----:B------:R-:W4:Y:S01]  /*12140*/  LDL.LU R8, [R1+0xd0] ;  /* 0x0000d00001087983 */ /* 0x000f220000300800 */
[----:B------:R-:W4:Y:S02]  /*12150*/  LDL.LU R9, [R1+0xd4] ;  /* 0x0000d40001097983 */ /* 0x000f240000300800 */
[----:B------:R-:W4:Y:S03]  /*12160*/  LDL.LU R10, [R1+0xd8] ;  /* 0x0000d800010a7983 */ /* 0x000f260000300800 */
[----:B--2---:R-:W-:Y:S11]  /*12170*/  HMMA.16816.F32 R12, R24, R14, R20 ;  /* 0x0000000e180c723c */ /* 0x004ff60000001814 */
[----:B------:R-:W-:Y:S04]  /*12180*/  @!UPT UIADD3 URZ, URZ, URZ, URZ ;  /* 0x0000003f3f3ff290 */ /* 0x000fe8000fffe03f */
[----:B------:R-:W-:Y:S01]  /*12190*/  STL.64 [R1+0xc48], R18 ;  /* 0x000c481201007387 */ /* 0x000fe20000100a00 */
[----:B------:R3:W-:Y:S02]  /*121a0*/  STL.64 [R1+0xc40], R16 ;  /* 0x000c401001007387 */ /* 0x0007e40000100a00 */
[----:B---3--:R-:W-:Y:S02]  /*121b0*/  IMAD.MOV.U32 R16, RZ, RZ, R5 ;  /* 0x000000ffff107224 */ /* 0x008fe400078e0005 */
[----:B------:R-:W-:-:S05]  /*121c0*/  IMAD.MOV.U32 R17, RZ, RZ, R4 ;  /* 0x000000ffff117224 */ /* 0x000fca00078e0004 */
[----:B------:R-:W-:Y:S01]  /*121d0*/  STL.64 [R1+0xce8], R16 ;  /* 0x000ce81001007387 */ /* 0x000fe20000100a00 */
[----:B------:R-:W4:Y:S02]  /*121e0*/  LDL.LU.64 R22, [R1+0xd50] ;  /* 0x000d500001167983 */ /* 0x000f240000300a00 */
[----:B------:R-:W-:Y:S02]  /*121f0*/  STL.64 [R1+0x120], R12 ;  /* 0x0001200c01007387 */ /* 0x000fe40000100a00 */
[----:B------:R0:W-:Y:S02]  /*12200*/  STL.64 [R1+0x128], R14 ;  /* 0x0001280e01007387 */ /* 0x0001e40000100a00 */
[----:B0-----:R-:W2:Y:S01]  /*12210*/  LDL.LU.64 R14, [R1+0xd48] ;  /* 0x000d4800010e7983 */ /* 0x001ea20000300a00 */
[----:B------:R-:W2:Y:S02]  /*12220*/  LDL.LU.64 R12, [R1+0xd40] ;  /* 0x000d4000010c7983 */ /* 0x000ea40000300a00 */
[----:B------:R-:W-:-:S02]  /*12230*/  IMAD.MOV.U32 R18, RZ, RZ, R3 ;  /* 0x000000ffff127224 */ /* 0x000fc400078e0003 */
[----:B------:R-:W-:Y:S02]  /*12240*/  IMAD.MOV.U32 R19, RZ, RZ, R2 ;  /* 0x000000ffff137224 */ /* 0x000fe400078e0002 */
[----:B------:R-:W-:-:S07]  /*12250*/  IMAD.MOV.U32 R11, RZ, RZ, R29 ;  /* 0x000000ffff0b7224 */ /* 0x000fce00078e001d */
[C---:B----4-:R-:W-:Y:S08]  /*12260*/  HMMA.16816.F32 R8, R24.reuse, R22, R8 ;  /* 0x000000161808723c */ /* 0x050ff00000001808 */
[----:B--2---:R-:W-:Y:S01]  /*12270*/  HMMA.16816.F32 R16, R24, R18, R12 ;  /* 0x000000121810723c */ /* 0x004fe2000000180c */
[----:B------:R-:W2:Y:S11]  /*12280*/  LDL.LU.64 R12, [R1+0xd38] ;  /* 0x000d3800010c7983 */ /* 0x000eb60000300a00 */
[----:B------:R-:W-:Y:S11]  /*12290*/  @!UPT UIADD3 URZ, URZ, URZ, URZ ;  /* 0x0000003f3f3ff290 */ /* 0x000ff6000fffe03f */
[----:B------:R-:W-:Y:S01]  /*122a0*/  @!UPT UIADD3 URZ, URZ, URZ, URZ ;  /* 0x0000003f3f3ff290 */ /* 0x000fe2000fffe03f */
[----:B------:R-:W-:Y:S02]  /*122b0*/  IMAD.MOV.U32 R2, RZ, RZ, R16 ;  /* 0x000000ffff027224 */ /* 0x000fe400078e0010 */
[----:B------:R-:W-:Y:S01]  /*122c0*/  IMAD.MOV.U32 R29, RZ, RZ, R19 ;  /* 0x000000ffff1d7224 */ /* 0x000fe200078e0013 */
[----:B------:R-:W-:Y:S01]  /*122d0*/  STL [R1+0x114], R17 ;  /* 0x0001141101007387 */ /* 0x000fe20000100800 */
[----:B------:R-:W-:Y:S02]  /*122e0*/  STL [R1+0x118], R18 ;  /* 0x0001181201007387 */ /* 0x000fe40000100800 */
[----:B------:R-:W-:Y:S01]  /*122f0*/  STL [R1+0xc6c], R2 ;  /* 0x000c6c0201007387 */ /* 0x000fe20000100800 */
[----:B------:R-:W-:Y:S01]  /*12300*/  STL [R1+0xc68], R29 ;  /* 0x000c681d01007387 */ /* 0x000fe20000100800 */
[----:B------:R-:W-:Y:S02]  /*12310*/  STL.64 [R1+0x100], R8 ;  /* 0x0001000801007387 */ /* 0x000fe40000100a00 */
[----:B------:R-:W-:Y:S02]  /*12320*/  STL.64 [R1+0x108], R10 ;  /* 0x0001080a01007387 */ /* 0x000fe40000100a00 */
[----:B------:R-:W0:Y:S04]  /*12330*/  LDSM.16.MT88.4 R8, [R28+0xa000] ;  /* 0x00a000001c08783b */ /* 0x000e280000004200 */
[----:B0-----:R-:W-:Y:S01]  /*12340*/  STL.64 [R1], R8 ;  /* 0x0000000801007387 */ /* 0x001fe20000100a00 */
[----:B------:R-:W-:Y:S02]  /*12350*/  STL [R1+0x8], R10 ;  /* 0x0000080a01007387 */ /* 0x000fe40000100800 */
[----:B------:R-:W3:Y:S02]  /*12360*/  LDL.LU R20, [R1+0x20] ;  /* 0x0000200001147983 */ /* 0x000ee40000300800 */
[----:B------:R-:W3:Y:S01]  /*12370*/  LDL.LU R21, [R1+0x24] ;  /* 0x0000240001157983 */ /* 0x000ee20000300800 */
[----:B------:R-:W4:Y:S01]  /*12380*/  LDL.LU R22, [R1+0x28] ;  /* 0x0000280001167983 */ /* 0x000f220000300800 */
[----:B------:R-:W4:Y:S03]  /*12390*/  LDL.LU R23, [R1+0x2c] ;  /* 0x00002c0001177983 */ /* 0x000f260000300800 */
[----:B----4-:R-:W-:Y:S01]  /*123a0*/  STL.64 [R1+0xca0], R22 ;  /* 0x000ca01601007387 */ /* 0x010fe20000100a00 */
[----:B---3--:R0:W-:Y:S03]  /*123b0*/  STL.64 [R1+0xc98], R20 ;  /* 0x000c981401007387 */ /* 0x0081e60000100a00 */
[----:B0-----:R-:W3:Y:S01]  /*123c0*/  LDL.LU R20, [R1+0x30] ;  /* 0x0000300001147983 */ /* 0x001ee20000300800 */
[----:B------:R-:W3:Y:S02]  /*123d0*/  LDL.LU R21, [R1+0x34] ;  /* 0x0000340001157983 */ /* 0x000ee40000300800 */
[----:B------:R-:W4:Y:S02]  /*123e0*/  LDL.LU R22, [R1+0x38] ;  /* 0x0000380001167983 */ /* 0x000f240000300800 */
[----:B------:R-:W4:Y:S02]  /*123f0*/  LDL.LU R23, [R1+0x3c] ;  /* 0x00003c0001177983 */ /* 0x000f240000300800 */
[----:B------:R-:W-:-:S02]  /*12400*/  IMAD.MOV.U32 R29, RZ, RZ, R24 ;  /* 0x000000ffff1d7224 */ /* 0x000fc400078e0018 */
[----:B------:R-:W-:Y:S02]  /*12410*/  IMAD.MOV.U32 R5, RZ, RZ, R25 ;  /* 0x000000ffff057224 */ /* 0x000fe400078e0019 */
[----:B------:R-:W-:Y:S02]  /*12420*/  IMAD.MOV.U32 R4, RZ, RZ, R26 ;  /* 0x000000ffff047224 */ /* 0x000fe400078e001a */
[----:B------:R-:W-:Y:S01]  /*12430*/  IMAD.MOV.U32 R3, RZ, RZ, R27 ;  /* 0x000000ffff037224 */ /* 0x000fe200078e001b */
[----:B----4-:R-:W-:Y:S01]  /*12440*/  STL.64 [R1+0xcb0], R22 ;  /* 0x000cb01601007387 */ /* 0x010fe20000100a00 */
[----:B---3--:R2:W-:Y:S02]  /*12450*/  STL.64 [R1+0xca8], R20 ;  /* 0x000ca81401007387 */ /* 0x0085e40000100a00 */
[----:B--2---:R-:W-:Y:S02]  /*12460*/  IMAD.MOV.U32 R21, RZ, RZ, R12 ;  /* 0x000000ffff157224 */ /* 0x004fe400078e000c */
[----:B------:R-:W-:Y:S01]  /*12470*/  IMAD.MOV.U32 R20, RZ, RZ, R13 ;  /* 0x000000ffff147224 */ /* 0x000fe200078e000d */
[----:B------:R-:W2:Y:S01]  /*12480*/  LDL.LU R12, [R1+0xc0] ;  /* 0x0000c000010c7983 */ /* 0x000ea20000300800 */
[----:B------:R-:W2:Y:S02]  /*12490*/  LDL.LU R13, [R1+0xc4] ;  /* 0x0000c400010d7983 */ /* 0x000ea40000300800 */
[----:B------:R-:W2:Y:S02]  /*124a0*/  LDL.LU R14, [R1+0xc8] ;  /* 0x0000c800010e7983 */ /* 0x000ea40000300800 */
[----:B------:R-:W2:Y:S01]  /*124b0*/  LDL.LU R15, [R1+0xcc] ;  /* 0x0000cc00010f7983 */ /* 0x000ea20000300800 */
[----:B------:R-:W3:Y:S01]  /*124c0*/  LDL.LU R24, [R1+0x170] ;  /* 0x0001700001187983 */ /* 0x000ee20000300800 */
[----:B------:R-:W3:Y:S02]  /*124d0*/  LDL.LU R25, [R1+0x174] ;  /* 0x0001740001197983 */ /* 0x000ee40000300800 */
[----:B------:R-:W4:Y:S02]  /*124e0*/  LDL.LU R26, [R1+0x178] ;  /* 0x00017800011a7983 */ /* 0x000f240000300800 */
[----:B------:R-:W4:Y:S02]  /*124f0*/  LDL.LU R27, [R1+0x17c] ;  /* 0x00017c00011b7983 */ /* 0x000f240000300800 */
[----:B------:R-:W-:-:S02]  /*12500*/  IMAD.MOV.U32 R2, RZ, RZ, R11 ;  /* 0x000000ffff027224 */ /* 0x000fc400078e000b */
[----:B------:R-:W0:Y:S04]  /*12510*/  LDSM.16.MT88.4 R8, [R28+0xa080] ;  /* 0x00a080001c08783b */ /* 0x000e280000004200 */
[----:B----4-:R-:W-:Y:S01]  /*12520*/  STL.64 [R1+0xce0], R26 ;  /* 0x000ce01a01007387 */ /* 0x010fe20000100a00 */
[----:B---3--:R1:W-:Y:S03]  /*12530*/  STL.64 [R1+0xcd8], R24 ;  /* 0x000cd81801007387 */ /* 0x0083e60000100a00 */
[----:B-1----:R-:W3:Y:S01]  /*12540*/  LDL.LU R24, [R1+0x180] ;  /* 0x0001800001187983 */ /* 0x002ee20000300800 */
[----:B------:R-:W3:Y:S02]  /*12550*/  LDL.LU R25, [R1+0x184] ;  /* 0x0001840001197983 */ /* 0x000ee40000300800 */
[----:B------:R-:W4:Y:S02]  /*12560*/  LDL.LU R26, [R1+0x188] ;  /* 0x00018800011a7983 */ /* 0x000f240000300800 */
[----:B------:R-:W4:Y:S01]  /*12570*/  LDL.LU R27, [R1+0x18c] ;  /* 0x00018c00011b7983 */ /* 0x000f220000300800 */
[----:B------:R-:W2:Y:S01]  /*12580*/  LDL.LU R16, [R1+0x190] ;  /* 0x0001900001107983 */ /* 0x000ea20000300800 */
[----:B------:R-:W2:Y:S02]  /*12590*/  LDL.LU R17, [R1+0x194] ;  /* 0x0001940001117983 */ /* 0x000ea40000300800 */
[----:B------:R-:W2:Y:S02]  /*125a0*/  LDL.LU R18, [R1+0x198] ;  /* 0x0001980001127983 */ /* 0x000ea40000300800 */
[----:B------:R-:W2:Y:S02]  /*125b0*/  LDL.LU R19, [R1+0x19c] ;  /* 0x00019c0001137983 */ /* 0x000ea40000300800 */
[----:B--2---:R-:W-:Y:S01]  /*125c0*/  STL.64 [R1+0xd08], R18 ;  /* 0x000d081201007387 */ /* 0x004fe20000100a00 */
[----:B------:R1:W-:Y:S03]  /*125d0*/  STL.64 [R1+0xd00], R16 ;  /* 0x000d001001007387 */ /* 0x0003e60000100a00 */
[----:B-1----:R-:W2:Y:S01]  /*125e0*/  LDL.LU R16, [R1+0x1a0] ;  /* 0x0001a00001107983 */ /* 0x002ea20000300800 */
[----:B------:R-:W2:Y:S02]  /*125f0*/  LDL.LU R17, [R1+0x1a4] ;  /* 0x0001a40001117983 */ /* 0x000ea40000300800 */
[----:B------:R-:W2:Y:S02]  /*12600*/  LDL.LU R18, [R1+0x1a8] ;  /* 0x0001a80001127983 */ /* 0x000ea40000300800 */
[----:B------:R-:W2:Y:S01]  /*12610*/  LDL.LU R19, [R1+0x1ac] ;  /* 0x0001ac0001137983 */ /* 0x000ea20000300800 */
[----:B----4-:R-:W-:Y:S01]  /*12620*/  STL.64 [R1+0xcf8], R26 ;  /* 0x000cf81a01007387 */ /* 0x010fe20000100a00 */
[----:B---3--:R1:W-:Y:S03]  /*12630*/  STL.64 [R1+0xcf0], R24 ;  /* 0x000cf01801007387 */ /* 0x0083e60000100a00 */
[----:B-1----:R-:W3:Y:S01]  /*12640*/  LDL.64 R24, [R1+0x60] ;  /* 0x0000600001187983 */ /* 0x002ee20000100a00 */
[----:B------:R-:W-:Y:S02]  /*12650*/  STL [R1+0xc70], R2 ;  /* 0x000c700201007387 */ /* 0x000fe40000100800 */
[----:B0-----:R0:W-:Y:S02]  /*12660*/  STL.64 [R1+0xbc0], R10 ;  /* 0x000bc00a01007387 */ /* 0x0011e40000100a00 */
[----:B------:R1:W-:Y:S02]  /*12670*/  STL.64 [R1+0xbb8], R8 ;  /* 0x000bb80801007387 */ /* 0x0003e40000100a00 */
[----:B0-----:R-:W-:-:S02]  /*12680*/  IMAD.MOV.U32 R10, RZ, RZ, R4 ;  /* 0x000000ffff0a7224 */ /* 0x001fc400078e0004 */
[----:B-1----:R-:W-:Y:S02]  /*12690*/  IMAD.MOV.U32 R8, RZ, RZ, R29 ;  /* 0x000000ffff087224 */ /* 0x002fe400078e001d */
[----:B------:R-:W-:Y:S02]  /*126a0*/  IMAD.MOV.U32 R9, RZ, RZ, R5 ;  /* 0x000000ffff097224 */ /* 0x000fe400078e0005 */
[----:B------:R-:W-:-:S07]  /*126b0*/  IMAD.MOV.U32 R11, RZ, RZ, R3 ;  /* 0x000000ffff0b7224 */ /* 0x000fce00078e0003 */
[----:B------:R-:W-:Y:S01]  /*126c0*/  HMMA.16816.F32 R8, R8, R6, R12 ;  /* 0x000000060808723c */ /* 0x000fe2000000180c */
[----:B------:R-:W2:Y:S01]  /*126d0*/  LDL.LU.64 R14, [R1+0xd30] ;  /* 0x000d3000010e7983 */ /* 0x000ea20000300a00 */
[----:B------:R-:W2:Y:S02]  /*126e0*/  LDL.LU.64 R12, [R1+0xd28] ;  /* 0x000d2800010c7983 */ /* 0x000ea40000300a00 */
[----:B------:R-:W4:Y:S02]  /*126f0*/  LDL.LU.64 R6, [R1+0xd20] ;  /* 0x000d200001067983 */ /* 0x000f240000300a00 */
[----:B------:R-:W2:Y:S11]  /*12700*/  LDL.LU.64 R4, [R1+0xd18] ;  /* 0x000d180001047983 */ /* 0x000eb60000300a00 */
[----:B------:R-:W-:Y:S06]  /*12710*/  @!UPT UIADD3 URZ, URZ, URZ, URZ ;  /* 0x0000003f3f3ff290 */ /* 0x000fec000fffe03f */
[----:B------:R2:W-:Y:S01]  /*12720*/  STL.64 [R1+0xa0], R8 ;  /* 0x0000a00801007387 */ /* 0x0005e20000100a00 */
[----:B------:R-:W-:Y:S02]  /*12730*/  IMAD.MOV.U32 R29, RZ, RZ, R10 ;  /* 0x000000ffff1d7224 */ /* 0x000fe400078e000a */
[----:B------:R-:W-:Y:S02]  /*12740*/  IMAD.MOV.U32 R3, RZ, RZ, R11 ;  /* 0x000000ffff037224 */ /* 0x000fe400078e000b */
[----:B--2---:R-:W-:Y:S02]  /*12750*/  IMAD.MOV.U32 R8, RZ, RZ, R5 ;  /* 0x000000ffff087224 */ /* 0x004fe400078e0005 */
[----:B------:R-:W2:Y:S01]  /*12760*/  LDL.LU R5, [R1+0xd10] ;  /* 0x000d100001057983 */ /* 0x000ea20000300800 */
[----:B------:R-:W2:Y:S02]  /*12770*/  LDL.LU R9, [R1+0xe4] ;  /* 0x0000e40001097983 */ /* 0x000ea40000300800 */
[----:B------:R-:W2:Y:S02]  /*12780*/  LDL.LU R10, [R1+0xe8] ;  /* 0x0000e800010a7983 */ /* 0x000ea40000300800 */
[----:B------:R-:W2:Y:S01]  /*12790*/  LDL.LU R11, [R1+0xec] ;  /* 0x0000ec00010b7983 */ /* 0x000ea20000300800 */
[----:B------:R-:W-:Y:S01]  /*127a0*/  HMMA.16816.F32 R16, R12, R20, R16 ;  /* 0x000000140c10723c */ /* 0x000fe20000001810 */
[----:B--2---:R0:W-:Y:S01]  /*127b0*/  STL.64 [R1+0xcc0], R10 ;  /* 0x000cc00a01007387 */ /* 0x0041e20000100a00 */
[----:B------:R4:W-:Y:S02]  /*127c0*/  STL.64 [R1+0xcb8], R8 ;  /* 0x000cb80801007387 */ /* 0x0009e40000100a00 */
[----:B0-----:R-:W-:-:S02]  /*127d0*/  IMAD.MOV.U32 R10, RZ, RZ, R5 ;  /* 0x000000ffff0a7224 */ /* 0x001fc400078e0005 */
[----:B----4-:R-:W-:Y:S02]  /*127e0*/  IMAD.MOV.U32 R8, RZ, RZ, R7 ;  /* 0x000000ffff087224 */ /* 0x010fe400078e0007 */
[----:B------:R-:W-:Y:S02]  /*127f0*/  IMAD.MOV.U32 R9, RZ, RZ, R6 ;  /* 0x000000ffff097224 */ /* 0x000fe400078e0006 */
[----:B------:R-:W-:Y:S02]  /*12800*/  IMAD.MOV.U32 R11, RZ, RZ, R4 ;  /* 0x000000ffff0b7224 */ /* 0x000fe400078e0004 */
[----:B------:R-:W0:Y:S04]  /*12810*/  LDSM.16.MT88.4 R4, [R28+0xa100] ;  /* 0x00a100001c04783b */ /* 0x000e280000004200 */
[----:B------:R-:W-:Y:S01]  /*12820*/  STL [R1+0xc78], R3 ;  /* 0x000c780301007387 */ /* 0x000fe20000100800 */
[----:B------:R-:W-:Y:S02]  /*12830*/  STL [R1+0xc74], R29 ;  /* 0x000c741d01007387 */ /* 0x000fe40000100800 */
[----:B------:R-:W-:Y:S01]  /*12840*/  STL [R1+0xc08], R28 ;  /* 0x000c081c01007387 */ /* 0x000fe20000100800 */
[----:B0-----:R-:W-:Y:S01]  /*12850*/  STL.64 [R1+0xb60], R6 ;  /* 0x000b600601007387 */ /* 0x001fe20000100a00 */
[----:B------:R0:W-:Y:S03]  /*12860*/  STL.64 [R1+0xb58], R4 ;  /* 0x000b580401007387 */ /* 0x0001e60000100a00 */
[----:B0-----:R-:W2:Y:S01]  /*12870*/  LDL.LU R4, [R1+0x70] ;  /* 0x0000700001047983 */ /* 0x001ea20000300800 */
[----:B------:R-:W2:Y:S02]  /*12880*/  LDL.LU R5, [R1+0x74] ;  /* 0x0000740001057983 */ /* 0x000ea40000300800 */
[----:B------:R-:W4:Y:S02]  /*12890*/  LDL R6, [R1+0x78] ;  /* 0x0000780001067983 */ /* 0x000f240000100800 */
[----:B------:R-:W-:Y:S01]  /*128a0*/  STL.64 [R1+0xd0], R16 ;  /* 0x0000d01001007387 */ /* 0x000fe20000100a00 */
[----:B------:R0:W-:Y:S04]  /*128b0*/  STL.64 [R1+0xd8], R18 ;  /* 0x0000d81201007387 */ /* 0x0001e80000100a00 */
[----:B0-----:R-:W2:Y:S01]  /*128c0*/  LDL.LU.64 R18, [R1+0xd08] ;  /* 0x000d080001127983 */ /* 0x001ea20000300a00 */
[----:B------:R-:W2:Y:S02]  /*128d0*/  LDL.LU.64 R16, [R1+0xd00] ;  /* 0x000d000001107983 */ /* 0x000ea40000300a00 */
[----:B---3--:R-:W-:-:S02]  /*128e0*/  IMAD.MOV.U32 R3, RZ, RZ, R24 ;  /* 0x000000ffff037224 */ /* 0x008fc400078e0018 */
[----:B------:R-:W-:Y:S01]  /*128f0*/  IMAD.MOV.U32 R2, RZ, RZ, R25 ;  /* 0x000000ffff027224 */ /* 0x000fe200078e0019 */
[----:B------:R-:W3:Y:S01]  /*12900*/  LDL.LU.64 R26, [R1+0xcf8] ;  /* 0x000cf800011a7983 */ /* 0x000ee20000300a00 */
[----:B--2---:R-:W-:Y:S03]  /*12910*/  HMMA.16816.F32 R16, R12, R24, R16 ;  /* 0x000000180c10723c */ /* 0x004fe60000001810 */
[----:B------:R-:W3:Y:S11]  /*12920*/  LDL.LU.64 R24, [R1+0xcf0] ;  /* 0x000cf00001187983 */ /* 0x000ef60000300a00 */
[----:B------:R-:W-:Y:S09]  /*12930*/  @!UPT UIADD3 URZ, URZ, URZ, URZ ;  /* 0x0000003f3f3ff290 */ /* 0x000ff2000fffe03f */
[----:B------:R0:W-:Y:S01]  /*12940*/  STL.64 [R1+0xc0], R16 ;  /* 0x0000c01001007387 */ /* 0x0001e20000100a00 */
[----:B------:R-:W-:Y:S03]  /*12950*/  STL [R1+0xc8], R18 ;  /* 0x0000c81201007387 */ /* 0x000fe60000100800 */
[----:B0-----:R-:W3:Y:S01]  /*12960*/  LDL.LU.64 R16, [R1+0xce8] ;  /* 0x000ce80001107983 */ /* 0x001ee20000300a00 */
[----:B------:R-:W-:-:S05]  /*12970*/  IMAD.MOV.U32 R28, RZ, RZ, R19 ;  /* 0x000000ffff1c7224 */ /* 0x000fca00078e0013 */
[----:B------:R-:W-:Y:S01]  /*12980*/  STL [R1+0xc7c], R28 ;  /* 0x000c7c1c01007387 */ /* 0x000fe20000100800 */
[C---:B---3--:R-:W-:Y:S11]  /*12990*/  HMMA.16816.F32 R24, R12.reuse, R16, R24 ;  /* 0x000000100c18723c */ /* 0x048ff60000001818 */
        /* <DEDUP_REMOVED lines=9> */
[----:B------:R-:W-:Y:S11]  /*12a30*/  IMAD.MOV.U32 R7, RZ, RZ, R0 ;  /* 0x000000ffff077224 */ /* 0x000ff600078e0000 */
[----:B------:R-:W-:Y:S09]  /*12a40*/  @!UPT UIADD3 URZ, URZ, URZ, URZ ;  /* 0x0000003f3f3ff290 */ /* 0x000ff2000fffe03f */
[----:B------:R-:W-:Y:S01]  /*12a50*/  IMAD.MOV.U32 R0, RZ, RZ, R15 ;  /* 0x000000ffff007224 */ /* 0x000fe200078e000f */
[----:B------:R-:W-:Y:S01]  /*12a60*/  STL.64 [R1+0x90], R12 ;  /* 0x0000900c01007387 */ /* 0x000fe20000100a00 */
[----:B------:R-:W-:Y:S03]  /*12a70*/  STL [R1+0x98], R14 ;  /* 0x0000980e01007387 */ /* 0x000fe60000100800 */
[----:B------:R-:W-:Y:S01]  /*12a80*/  STL [R1+0xbf0], R0 ;  /* 0x000bf00001007387 */ /* 0x000fe20000100800 */
[----:B--2---:R-:W-:Y:S03]  /*12a90*/  HMMA.16816.F32 R20, R24, R20, R8 ;  /* 0x000000141814723c */ /* 0x004fe60000001808 */
[----:B------:R-:W2:Y:S01]  /*12aa0*/  LDL.LU.64 R10, [R1+0xcc0] ;  /* 0x000cc000010a7983 */ /* 0x000ea20000300a00 */
[----:B------:R-:W2:Y:S11]  /*12ab0*/  LDL.LU.64 R8, [R1+0xcb8] ;  /* 0x000cb80001087983 */ /* 0x000eb60000300a00 */
[----:B------:R-:W-:Y:S08]  /*12ac0*/  @!UPT UIADD3 URZ, URZ, URZ, URZ ;  /* 0x0000003f3f3ff290 */ /* 0x000ff0000fffe03f */
[----:B------:R-:W-:Y:S01]  /*12ad0*/  STL.64 [R1+0x40], R20 ;  /* 0x0000401401007387 */ /* 0x000fe20000100a00 */
[----:B------:R0:W-:Y:S03]  /*12ae0*/  STL.64 [R1+0x48], R22 ;  /* 0x0000481601007387 */ /* 0x0001e60000100a00 */
[----:B0-----:R-:W3:Y:S01]  /*12af0*/  LDL.LU.64 R22, [R1+0xcb0] ;  /* 0x000cb00001167983 */ /* 0x001ee20000300a00 */
[----:B------:R-:W3:Y:S02]  /*12b00*/  LDL.LU.64 R20, [R1+0xca8] ;  /* 0x000ca80001147983 */ /* 0x000ee40000300a00 */
[----:B------:R-:W-:Y:S02]  /*12b10*/  IMAD.MOV.U32 R12, RZ, RZ, R3 ;  /* 0x000000ffff0c7224 */ /* 0x000fe400078e0003 */
[----:B------:R-:W-:-:S07]  /*12b20*/  IMAD.MOV.U32 R13, RZ, RZ, R2 ;  /* 0x000000ffff0d7224 */ /* 0x000fce00078e0002 */
[C---:B---3--:R-:W-:Y:S11]  /*12b30*/  HMMA.16816.F32 R20, R24.reuse, R12, R20 ;  /* 0x0000000c1814723c */ /* 0x048ff60000001814 */
[----:B------:R-:W-:Y:S11]  /*12b40*/  @!UPT UIADD3 URZ, URZ, URZ, URZ ;  /* 0x0000003f3f3ff290 */ /* 0x000ff6000fffe03f */
[----:B------:R-:W-:Y:S01]  /*12b50*/  @!UPT UIADD3 URZ, URZ, URZ, URZ ;  /* 0x0000003f3f3ff290 */ /* 0x000fe2000fffe03f */
[----:B------:R-:W-:Y:S01]  /*12b60*/  STL.64 [R1+0x30], R20 ;  /* 0x0000301401007387 */ /* 0x000fe20000100a00 */
[----:B------:R0:W-:Y:S02]  /*12b70*/  STL [R1+0x38], R22 ;  /* 0x0000381601007387 */ /* 0x0001e40000100800 */
[----:B------:R-:W-:Y:S02]  /*12b80*/  IMAD.MOV.U32 R0, RZ, RZ, R23 ;  /* 0x000000ffff007224 */ /* 0x000fe400078e0017 */
[----:B0-----:R-:W3:Y:S01]  /*12b90*/  LDL.LU.64 R22, [R1+0xca0] ;  /* 0x000ca00001167983 */ /* 0x001ee20000300a00 */
[----:B------:R-:W3:Y:S02]  /*12ba0*/  LDL.LU.64 R20, [R1+0xc98] ;  /* 0x000c980001147983 */ /* 0x000ee40000300a00 */
[----:B------:R0:W-:Y:S02]  /*12bb0*/  STL.64 [R1+0xc80], R12 ;  /* 0x000c800c01007387 */ /* 0x0001e40000100a00 */
[----:B0-----:R-:W4:Y:S01]  /*12bc0*/  LDL.LU.64 R12, [R1+0x50] ;  /* 0x00005000010c7983 */ /* 0x001f220000300a00 */
[C---:B---3--:R-:W-:Y:S08]  /*12bd0*/  HMMA.16816.F32 R20, R24.reuse, R16, R20 ;  /* 0x000000101814723c */ /* 0x048ff00000001814 */
[----:B--2---:R-:W-:Y:S11]  /*12be0*/  HMMA.16816.F32 R24, R24, R4, R8 ;  /* 0x000000041818723c */ /* 0x004ff60000001808 */
[----:B------:R-:W-:Y:S05]  /*12bf0*/  @!UPT UIADD3 URZ, URZ, URZ, URZ ;  /* 0x0000003f3f3ff290 */ /* 0x000fea000fffe03f */
[----:B------:R-:W-:Y:S02]  /*12c00*/  IMAD.MOV.U32 R29, RZ, RZ, R22 ;  /* 0x000000ffff1d7224 */ /* 0x000fe400078e0016 */
[----:B------:R-:W-:Y:S02]  /*12c10*/  IMAD.MOV.U32 R2, RZ, RZ, R23 ;  /* 0x000000ffff027224 */ /* 0x000fe400078e0017 */
[----:B------:R-:W-:Y:S02]  /*12c20*/  IMAD.MOV.U32 R28, RZ, RZ, R20 ;  /* 0x000000ffff1c7224 */ /* 0x000fe400078e0014 */
[----:B------:R-:W-:Y:S01]  /*12c30*/  IMAD.MOV.U32 R3, RZ, RZ, R21 ;  /* 0x000000ffff037224 */ /* 0x000fe200078e0015 */
[----:B------:R-:W2:Y:S01]  /*12c40*/  LDL.LU.64 R22, [R1+0xc90] ;  /* 0x000c900001167983 */ /* 0x000ea20000300a00 */
[----:B------:R-:W2:Y:S02]  /*12c50*/  LDL.LU.64 R20, [R1+0xc88] ;  /* 0x000c880001147983 */ /* 0x000ea40000300a00 */
[----:B------:R-:W-:-:S02]  /*12c60*/  IMAD.MOV.U32 R11, RZ, RZ, R24 ;  /* 0x000000ffff0b7224 */ /* 0x000fc400078e0018 */
[----:B------:R-:W-:Y:S01]  /*12c70*/  IMAD.MOV.U32 R10, RZ, RZ, R25 ;  /* 0x000000ffff0a7224 */ /* 0x000fe200078e0019 */
[----:B------:R-:W2:Y:S01]  /*12c80*/  LDL.LU R24, [R1+0xf0] ;  /* 0x0000f00001187983 */ /* 0x000ea20000300800 */
[----:B------:R-:W-:Y:S02]  /*12c90*/  IMAD.MOV.U32 R9, RZ, RZ, R26 ;  /* 0x000000ffff097224 */ /* 0x000fe400078e001a */
[----:B------:R-:W2:Y:S02]  /*12ca0*/  LDL.LU R25, [R1+0xf4] ;  /* 0x0000f40001197983 */ /* 0x000ea40000300800 */
[----:B------:R-:W-:Y:S01]  /*12cb0*/  IMAD.MOV.U32 R8, RZ, RZ, R27 ;  /* 0x000000ffff087224 */ /* 0x000fe200078e001b */
[----:B------:R-:W2:Y:S01]  /*12cc0*/  LDL.LU R26, [R1+0xf8] ;  /* 0x0000f800011a7983 */ /* 0x000ea20000300800 */
[----:B------:R-:W2:Y:S02]  /*12cd0*/  LDL.LU R27, [R1+0xfc] ;  /* 0x0000fc00011b7983 */ /* 0x000ea40000300800 */
[----:B----4-:R-:W-:Y:S02]  /*12ce0*/  STL.64 [R1+0xc58], R6 ;  /* 0x000c580601007387 */ /* 0x010fe40000100a00 */
[----:B------:R0:W-:Y:S02]  /*12cf0*/  STL.64 [R1+0xc50], R4 ;  /* 0x000c500401007387 */ /* 0x0001e40000100a00 */
[----:B------:R-:W-:-:S02]  /*12d00*/  IMAD.MOV.U32 R19, RZ, RZ, R12 ;  /* 0x000000ffff137224 */ /* 0x000fc400078e000c */
[----:B------:R-:W-:Y:S01]  /*12d10*/  IMAD.MOV.U32 R18, RZ, RZ, R13 ;  /* 0x000000ffff127224 */ /* 0x000fe200078e000d */
[----:B0-----:R-:W3:Y:S01]  /*12d20*/  LDL.LU R4, [R1+0x140] ;  /* 0x0001400001047983 */ /* 0x001ee20000300800 */
[----:B------:R-:W3:Y:S02]  /*12d30*/  LDL.LU R5, [R1+0x144] ;  /* 0x0001440001057983 */ /* 0x000ee40000300800 */
[----:B------:R-:W3:Y:S02]  /*12d40*/  LDL.LU R6, [R1+0x148] ;  /* 0x0001480001067983 */ /* 0x000ee40000300800 */
[----:B------:R-:W3:Y:S01]  /*12d50*/  LDL.LU R7, [R1+0x14c] ;  /* 0x00014c0001077983 */ /* 0x000ee20000300800 */
[C---:B--2---:R-:W-:Y:S01]  /*12d60*/  HMMA.16816.F32 R24, R20.reuse, R12, R24 ;  /* 0x0000000c1418723c */ /* 0x044fe20000001818 */
[----:B------:R-:W3:Y:S11]  /*12d70*/  LDL.LU.64 R12, [R1+0xc80] ;  /* 0x000c8000010c7983 */ /* 0x000ef60000300a00 */
[----:B------:R-:W-:Y:S11]  /*12d80*/  @!UPT UIADD3 URZ, URZ, URZ, URZ ;  /* 0x0000003f3f3ff290 */ /* 0x000ff6000fffe03f */
[----:B------:R-:W-:Y:S01]  /*12d90*/  STL.64 [R1+0xb70], R26 ;  /* 0x000b701a01007387 */ /* 0x000fe20000100a00 */
[----:B------:R-:W-:Y:S01]  /*12da0*/  STL.64 [R1+0xb68], R24 ;  /* 0x000b681801007387 */ /* 0x000fe20000100a00 */
[----:B---3--:R-:W-:Y:S11]  /*12db0*/  HMMA.16816.F32 R12, R20, R12, R4 ;  /* 0x0000000c140c723c */ /* 0x008ff60000001804 */
[----:B------:R-:W-:Y:S11]  /*12dc0*/  @!UPT UIADD3 URZ, URZ, URZ, URZ ;  /* 0x0000003f3f3ff290 */ /* 0x000ff6000fffe03f */
[----:B------:R-:W-:Y:S01]  /*12dd0*/  @!UPT UIADD3 URZ, URZ, URZ, URZ ;  /* 0x0000003f3f3ff290 */ /* 0x000fe2000fffe03f */
[----:B------:R-:W-:Y:S01]  /*12de0*/  STL.64 [R1+0xb80], R14 ;  /* 0x000b800e01007387 */ /* 0x000fe20000100a00 */
[----:B------:R0:W-:Y:S02]  /*12df0*/  STL.64 [R1+0xb78], R12 ;  /* 0x000b780c01007387 */ /* 0x0001e40000100a00 */
[----:B0-----:R-:W-:Y:S02]  /*12e00*/  IMAD.MOV.U32 R12, RZ, RZ, R28 ;  /* 0x000000ffff0c7224 */ /* 0x001fe400078e001c */
[----:B------:R-:W-:Y:S01]  /*12e10*/  IMAD.MOV.U32 R13, RZ, RZ, R3 ;  /* 0x000000ffff0d7224 */ /* 0x000fe200078e0003 */
[----:B------:R-:W2:Y:S01]  /*12e20*/  LDL.LU R28, [R1+0xc7c] ;  /* 0x000c7c00011c7983 */ /* 0x000ea20000300800 */
[----:B------:R-:W3:Y:S02]  /*12e30*/  LDL.LU R3, [R1+0xc78] ;  /* 0x000c780001037983 */ /* 0x000ee40000300800 */
[----:B------:R-:W-:Y:S02]  /*12e40*/  IMAD.MOV.U32 R14, RZ, RZ, R29 ;  /* 0x000000ffff0e7224 */ /* 0x000fe400078e001d */
[----:B------:R-:W-:Y:S01]  /*12e50*/  IMAD.MOV.U32 R15, RZ, RZ, R2 ;  /* 0x000000ffff0f7224 */ /* 0x000fe200078e0002 */
[----:B------:R-:W4:Y:S01]  /*12e60*/  LDL.LU R29, [R1+0xc74] ;  /* 0x000c7400011d7983 */ /* 0x000f220000300800 */
[----:B------:R-:W2:Y:S02]  /*12e70*/  LDL.LU R2, [R1+0xc70] ;  /* 0x000c700001027983 */ /* 0x000ea40000300800 */
[----:B------:R-:W2:Y:S02]  /*12e80*/  LDL.LU R4, [R1+0x150] ;  /* 0x0001500001047983 */ /* 0x000ea40000300800 */
[----:B------:R-:W2:Y:S01]  /*12e90*/  LDL.LU R5, [R1+0x154] ;  /* 0x0001540001057983 */ /* 0x000ea20000300800 */
[----:B------:R-:W2:Y:S01]  /*12ea0*/  LDL.LU R6, [R1+0x158] ;  /* 0x0001580001067983 */ /* 0x000ea20000300800 */
[----:B------:R-:W2:Y:S02]  /*12eb0*/  LDL.LU R7, [R1+0x15c] ;  /* 0x00015c0001077983 */ /* 0x000ea40000300800 */
[----:B------:R-:W-:Y:S02]  /*12ec0*/  STL.64 [R1+0xb90], R14 ;  /* 0x000b900e01007387 */ /* 0x000fe40000100a00 */
[----:B------:R0:W-:Y:S02]  /*12ed0*/  STL.64 [R1+0xb88], R12 ;  /* 0x000b880c01007387 */ /* 0x0001e40000100a00 */
[----:B0-----:R-:W2:Y:S01]  /*12ee0*/  LDL.LU.64 R12, [R1+0x60] ;  /* 0x00006000010c7983 */ /* 0x001ea20000300a00 */
[----:B------:R-:W2:Y:S02]  /*12ef0*/  LDL.LU.64 R14, [R1+0x68] ;  /* 0x00006800010e7983 */ /* 0x000ea40000300a00 */
[----:B------:R-:W-:-:S02]  /*12f00*/  IMAD.MOV.U32 R27, RZ, RZ, R8 ;  /* 0x000000ffff1b7224 */ /* 0x000fc400078e0008 */
[----:B------:R-:W-:Y:S02]  /*12f10*/  IMAD.MOV.U32 R26, RZ, RZ, R9 ;  /* 0x000000ffff1a7224 */ /* 0x000fe400078e0009 */
[----:B------:R-:W-:Y:S01]  /*12f20*/  IMAD.MOV.U32 R25, RZ, RZ, R10 ;  /* 0x000000ffff197224 */ /* 0x000fe200078e000a */
[----:B--2---:R-:W-:Y:S01]  /*12f30*/  STL.64 [R1+0xc28], R14 ;  /* 0x000c280e01007387 */ /* 0x004fe20000100a00 */
[----:B------:R0:W-:Y:S03]  /*12f40*/  STL.64 [R1+0xc20], R12 ;  /* 0x000c200c01007387 */ /* 0x0001e60000100a00 */
[----:B0-----:R-:W2:Y:S01]  /*12f50*/  LDL.LU R12, [R1+0x120] ;  /* 0x00012000010c7983 */ /* 0x001ea20000300800 */
[----:B------:R-:W2:Y:S02]  /*12f60*/  LDL.LU R13, [R1+0x124] ;  /* 0x00012400010d7983 */ /* 0x000ea40000300800 */
[----:B------:R-:W2:Y:S02]  /*12f70*/  LDL.LU R14, [R1+0x128] ;  /* 0x00012800010e7983 */ /* 0x000ea40000300800 */
[----:B------:R-:W2:Y:S01]  /*12f80*/  LDL.LU R15, [R1+0x12c] ;  /* 0x00012c00010f7983 */ /* 0x000ea20000300800 */
[----:B------:R-:W2:Y:S01]  /*12f90*/  LDL.LU R8, [R1] ;  /* 0x0000000001087983 */ /* 0x000ea20000300800 */
[----:B------:R-:W2:Y:S02]  /*12fa0*/  LDL.LU R9, [R1+0x4] ;  /* 0x0000040001097983 */ /* 0x000ea40000300800 */
[----:B------:R-:W2:Y:S02]  /*12fb0*/  LDL.LU R10, [R1+0x8] ;  /* 0x00000800010a7983 */ /* 0x000ea40000300800 */
[----:B------:R-:W-:-:S02]  /*12fc0*/  IMAD.MOV.U32 R24, RZ, RZ, R11 ;  /* 0x000000ffff187224 */ /* 0x000fc400078e000b */
[----:B------:R-:W-:Y:S02]  /*12fd0*/  IMAD.MOV.U32 R11, RZ, RZ, R2 ;  /* 0x000000ffff0b7224 */ /* 0x000fe400078e0002 */
[----:B------:R-:W3:Y:S04]  /*12fe0*/  LDL.LU R2, [R1+0xc6c] ;  /* 0x000c6c0001027983 */ /* 0x000ee80000300800 */
[----:B--2---:R-:W-:Y:S01]  /*12ff0*/  STL.64 [R1+0xc00], R10 ;  /* 0x000c000a01007387 */ /* 0x004fe20000100a00 */
[----:B------:R0:W-:Y:S03]  /*13000*/  STL.64 [R1+0xbf8], R8 ;  /* 0x000bf80801007387 */ /* 0x0001e60000100a00 */
[----:B0-----:R-:W2:Y:S01]  /*13010*/  LDL.LU R8, [R1+0xa0] ;  /* 0x0000a00001087983 */ /* 0x001ea20000300800 */
[----:B------:R-:W2:Y:S02]  /*13020*/  LDL.LU R9, [R1+0xa4] ;  /* 0x0000a40001097983 */ /* 0x000ea40000300800 */
[----:B----4-:R-:W-:-:S02]  /*13030*/  IMAD.MOV.U32 R10, RZ, RZ, R29 ;  /* 0x000000ffff0a7224 */ /* 0x010fc400078e001d */
[----:B---3--:R-:W-:Y:S01]  /*13040*/  IMAD.MOV.U32 R11, RZ, RZ, R3 ;  /* 0x000000ffff0b7224 */ /* 0x008fe200078e0003 */
[----:B------:R-:W3:Y:S01]  /*13050*/  LDL.LU R29, [R1+0xc68] ;  /* 0x000c6800011d7983 */ /* 0x000ee20000300800 */
[----:B------:R-:W4:Y:S03]  /*13060*/  LDL.LU R3, [R1+0xc64] ;  /* 0x000c640001037983 */ /* 0x000f260000300800 */
[----:B------:R-:W-:Y:S04]  /*13070*/  STL.64 [R1+0xc18], R10 ;  /* 0x000c180a01007387 */ /* 0x000fe80000100a00 */
[----:B--2---:R0:W-:Y:S02]  /*13080*/  STL.64 [R1+0xc10], R8 ;  /* 0x000c100801007387 */ /* 0x0041e40000100a00 */
[----:B0-----:R-:W-:-:S02]  /*13090*/  IMAD.MOV.U32 R8, RZ, RZ, R2 ;  /* 0x000000ffff087224 */ /* 0x001fc400078e0002 */
[----:B------:R-:W2:Y:S01]  /*130a0*/  LDL.LU R2, [R1+0xc60] ;  /* 0x000c600001027983 */ /* 0x000ea20000300800 */
[----:B------:R-:W2:Y:S02]  /*130b0*/  LDL.LU R9, [R1+0x114] ;  /* 0x0001140001097983 */ /* 0x000ea40000300800 */
[----:B------:R-:W2:Y:S02]  /*130c0*/  LDL.LU R10, [R1+0x118] ;  /* 0x00011800010a7983 */ /* 0x000ea40000300800 */
[----:B------:R-:W-:Y:S01]  /*130d0*/  STL.64 [R1+0xba0], R26 ;  /* 0x000ba01a01007387 */ /* 0x000fe20000100a00 */
[----:B------:R0:W-:Y:S02]  /*130e0*/  STL.64 [R1+0xb98], R24 ;  /* 0x000b981801007387 */ /* 0x0001e40000100a00 */
[----:B0-----:R-:W-:Y:S02]  /*130f0*/  IMAD.MOV.U32 R24, RZ, RZ, R19 ;  /* 0x000000ffff187224 */ /* 0x001fe400078e0013 */
[----:B------:R-:W-:-:S02]  /*13100*/  IMAD.MOV.U32 R25, RZ, RZ, R18 ;  /* 0x000000ffff197224 */ /* 0x000fc400078e0012 */
[C---:B------:R-:W-:Y:S01]  /*13110*/  HMMA.16816.F32 R16, R20.reuse, R16, R4 ;  /* 0x000000101410723c */ /* 0x040fe20000001804 */
[----:B------:R-:W2:Y:S01]  /*13120*/  LDL.LU.64 R6, [R1+0xc58] ;  /* 0x000c580001067983 */ /* 0x000ea20000300a00 */
[----:B----4-:R-:W-:Y:S02]  /*13130*/  IMAD.MOV.U32 R26, RZ, RZ, R3 ;  /* 0x000000ffff1a7224 */ /* 0x010fe400078e0003 */
[----:B------:R-:W4:Y:S02]  /*13140*/  LDL.LU.64 R4, [R1+0xc50] ;  /* 0x000c500001047983 */ /* 0x000f240000300a00 */
[----:B---3--:R-:W-:Y:S11]  /*13150*/  IMAD.MOV.U32 R11, RZ, RZ, R29 ;  /* 0x000000ffff0b7224 */ /* 0x008ff600078e001d */
[----:B------:R-:W-:Y:S06]  /*13160*/  @!UPT UIADD3 URZ, URZ, URZ, URZ ;  /* 0x0000003f3f3ff290 */ /* 0x000fec000fffe03f */
[----:B------:R0:W-:Y:S01]  /*13170*/  STL [R1+0xe0], R16 ;  /* 0x0000e01001007387 */ /* 0x0001e20000100800 */
[----:B------:R-:W-:Y:S02]  /*13180*/  IMAD.MOV.U32 R3, RZ, RZ, R18 ;  /* 0x000000ffff037224 */ /* 0x000fe400078e0012 */
[----:B------:R-:W-:Y:S02]  /*13190*/  IMAD.MOV.U32 R29, RZ, RZ, R17 ;  /* 0x000000ffff1d7224 */ /* 0x000fe400078e0011 */
[----:B--2---:R-:W-:Y:S02]  /*131a0*/  IMAD.MOV.U32 R27, RZ, RZ, R2 ;  /* 0x000000ffff1b7224 */ /* 0x004fe400078e0002 */
[----:B------:R-:W-:Y:S02]  /*131b0*/  IMAD.MOV.U32 R2, RZ, RZ, R19 ;  /* 0x000000ffff027224 */ /* 0x000fe400078e0013 */
[----:B------:R-:W4:Y:S01]  /*131c0*/  LDL.LU.64 R18, [R1+0xc48] ;  /* 0x000c480001127983 */ /* 0x000f220000300a00 */
[----:B0-----:R-:W4:Y:S02]  /*131d0*/  LDL.LU.64 R16, [R1+0xc40] ;  /* 0x000c400001107983 */ /* 0x001f240000300a00 */
[----:B----4-:R-:W-:Y:S01]  /*131e0*/  HMMA.16816.F32 R20, R20, R4, R16 ;  /* 0x000000041414723c */ /* 0x010fe20000001810 */
[----:B------:R-:W2:Y:S01]  /*131f0*/  LDL.LU.64 R18, [R1+0xc38] ;  /* 0x000c380001127983 */ /* 0x000ea20000300a00 */
[----:B------:R-:W2:Y:S11]  /*13200*/  LDL.LU.64 R16, [R1+0xc30] ;  /* 0x000c300001107983 */ /* 0x000eb60000300a00 */
[----:B------:R-:W-:Y:S10]  /*13210*/  @!UPT UIADD3 URZ, URZ, URZ, URZ ;  /* 0x0000003f3f3ff290 */ /* 0x000ff4000fffe03f */
[----:B------:R-:W-:Y:S01]  /*13220*/  STL.64 [R1+0xb40], R22 ;  /* 0x000b401601007387 */ /* 0x000fe20000100a00 */
[----:B------:R0:W-:Y:S03]  /*13230*/  STL.64 [R1+0xb38], R20 ;  /* 0x000b381401007387 */ /* 0x0001e60000100a00 */
[----:B0-----:R-:W3:Y:S01]  /*13240*/  LDL.LU.64 R20, [R1+0x80] ;  /* 0x0000800001147983 */ /* 0x001ee20000300a00 */
[----:B------:R-:W4:Y:S01]  /*13250*/  LDL.LU.64 R22, [R1+0x88] ;  /* 0x0000880001167983 */ /* 0x000f220000300a00 */
        /* <DEDUP_REMOVED lines=14> */
[----:B------:R0:W-:Y:S02]  /*13340*/  STL.64 [R1+0xbe8], R14 ;  /* 0x000be80e01007387 */ /* 0x0001e40000100a00 */
[----:B------:R-:W3:Y:S01]  /*13350*/  LDL.LU R12, [R1+0x100] ;  /* 0x00010000010c7983 */ /* 0x000ee20000300800 */
[----:B------:R-:W3:Y:S04]  /*13360*/  LDL.LU R13, [R1+0x104] ;  /* 0x00010400010d7983 */ /* 0x000ee80000300800 */
[----:B0-----:R-:W3:Y:S01]  /*13370*/  LDL.LU R14, [R1+0x108] ;  /* 0x00010800010e7983 */ /* 0x001ee20000300800 */
[----:B------:R-:W3:Y:S02]  /*13380*/  LDL.LU R15, [R1+0x10c] ;  /* 0x00010c00010f7983 */ /* 0x000ee40000300800 */
[----:B---3--:R-:W-:Y:S11]  /*13390*/  HMMA.16816.F32 R12, R16, R20, R12 ;  /* 0x00000014100c723c */ /* 0x008ff6000000180c */
[----:B------:R-:W-:Y:S11]  /*133a0*/  @!UPT UIADD3 URZ, URZ, URZ, URZ ;  /* 0x0000003f3f3ff290 */ /* 0x000ff6000fffe03f */
[----:B------:R-:W-:Y:S01]  /*133b0*/  @!UPT UIADD3 URZ, URZ, URZ, URZ ;  /* 0x0000003f3f3ff290 */ /* 0x000fe2000fffe03f */
[----:B------:R0:W-:Y:S01]  /*133c0*/  STL.64 [R1+0x120], R12 ;  /* 0x0001200c01007387 */ /* 0x0001e20000100a00 */
[----:B------:R1:W-:Y:S03]  /*133d0*/  STL.64 [R1+0x128], R14 ;  /* 0x0001280e01007387 */ /* 0x0003e60000100a00 */
[----:B0-----:R-:W3:Y:S01]  /*133e0*/  LDL.LU R12, [R1+0xd0] ;  /* 0x0000d000010c7983 */ /* 0x001ee20000300800 */
[----:B------:R-:W3:Y:S02]  /*133f0*/  LDL.LU R13, [R1+0xd4] ;  /* 0x0000d400010d7983 */ /* 0x000ee40000300800 */
[----:B-1----:R-:W3:Y:S02]  /*13400*/  LDL.LU R14, [R1+0xd8] ;  /* 0x0000d800010e7983 */ /* 0x002ee40000300800 */
[----:B------:R-:W3:Y:S01]  /*13410*/  LDL.LU R15, [R1+0xdc] ;  /* 0x0000dc00010f7983 */ /* 0x000ee20000300800 */
[----:B----4-:R0:W-:Y:S01]  /*13420*/  STL.64 [R1+0xbe0], R22 ;  /* 0x000be01601007387 */ /* 0x0101e20000100a00 */
[----:B------:R-:W4:Y:S02]  /*13430*/  LDL.LU R20, [R1+0xc0] ;  /* 0x0000c00001147983 */ /* 0x000f240000300800 */
[----:B------:R-:W4:Y:S01]  /*13440*/  LDL.LU R21, [R1+0xc4] ;  /* 0x0000c40001157983 */ /* 0x000f220000300800 */
[----:B0-----:R-:W4:Y:S01]  /*13450*/  LDL.LU R22, [R1+0xc8] ;  /* 0x0000c80001167983 */ /* 0x001f220000300800 */
[----:B------:R-:W-:-:S02]  /*13460*/  IMAD.MOV.U32 R23, RZ, RZ, R28 ;  /* 0x000000ffff177224 */ /* 0x000fc400078e001c */
[----:B------:R-:W3:Y:S01]  /*13470*/  LDL.LU R28, [R1+0xc08] ;  /* 0x000c0800011c7983 */ /* 0x000ee20000300800 */
[----:B--2---:R-:W-:Y:S01]  /*13480*/  HMMA.16816.F32 R16, R16, R4, R8 ;  /* 0x000000041010723c */ /* 0x004fe20000001808 */
[----:B------:R-:W2:Y:S01]  /*13490*/  LDL.LU.64 R10, [R1+0xc00] ;  /* 0x000c0000010a7983 */ /* 0x000ea20000300a00 */
[----:B------:R-:W2:Y:S02]  /*134a0*/  LDL.LU.64 R8, [R1+0xbf8] ;  /* 0x000bf80001087983 */ /* 0x000ea40000300a00 */
[----:B------:R0:W-:Y:S02]  /*134b0*/  STL.64 [R1+0xbd8], R6 ;  /* 0x000bd80601007387 */ /* 0x0001e40000100a00 */
[----:B------:R-:W2:Y:S11]  /*134c0*/  LDL.LU R4, [R1+0xb0] ;  /* 0x0000b00001047983 */ /* 0x000eb60000300800 */
[----:B------:R-:W-:Y:S06]  /*134d0*/  @!UPT UIADD3 URZ, URZ, URZ, URZ ;  /* 0x0000003f3f3ff290 */ /* 0x000fec000fffe03f */
[----:B------:R-:W-:Y:S01]  /*134e0*/  STL.64 [R1+0x100], R16 ;  /* 0x0001001001007387 */ /* 0x000fe20000100a00 */
[----:B------:R-:W-:Y:S02]  /*134f0*/  STL.64 [R1+0x108], R18 ;  /* 0x0001081201007387 */ /* 0x000fe40000100a00 */
[----:B------:R-:W2:Y:S02]  /*13500*/  LDL.LU R5, [R1+0xb4] ;  /* 0x0000b40001057983 */ /* 0x000ea40000300800 */
[----:B0-----:R-:W2:Y:S01]  /*13510*/  LDL.LU R6, [R1+0xb8] ;  /* 0x0000b80001067983 */ /* 0x001ea20000300800 */
[----:B------:R-:W2:Y:S04]  /*13520*/  LDL.LU R7, [R1+0xbc] ;  /* 0x0000bc0001077983 */ /* 0x000ea80000300800 */
[----:B---3--:R-:W0:Y:S04]  /*13530*/  LDSM.16.MT88.4 R16, [R28+0xa180] ;  /* 0x00a180001c10783b */ /* 0x008e280000004200 */
[----:B0-----:R0:W-:Y:S01]  /*13540*/  STL [R1+0xb30], R16 ;  /* 0x000b301001007387 */ /* 0x0011e20000100800 */
[----:B------:R1:W-:Y:S02]  /*13550*/  STL [R1+0xb2c], R17 ;  /* 0x000b2c1101007387 */ /* 0x0003e40000100800 */
[----:B------:R3:W-:Y:S02]  /*13560*/  STL [R1+0xb28], R18 ;  /* 0x000b281201007387 */ /* 0x0007e40000100800 */
[----:B------:R2:W-:Y:S01]  /*13570*/  STL [R1+0xb24], R19 ;  /* 0x000b241301007387 */ /* 0x0005e20000100800 */
[----:B0-----:R-:W4:Y:S01]  /*13580*/  LDL.LU R16, [R1+0x30] ;  /* 0x0000300001107983 */ /* 0x001f220000300800 */
[----:B-1----:R-:W4:Y:S02]  /*13590*/  LDL.LU R17, [R1+0x34] ;  /* 0x0000340001117983 */ /* 0x002f240000300800 */
[----:B---3--:R-:W3:Y:S02]  /*135a0*/  LDL.LU R18, [R1+0x38] ;  /* 0x0000380001127983 */ /* 0x008ee40000300800 */
[----:B--2---:R-:W-:-:S02]  /*135b0*/  IMAD.MOV.U32 R19, RZ, RZ, R0 ;  /* 0x000000ffff137224 */ /* 0x004fc400078e0000 */
[----:B------:R-:W2:Y:S01]  /*135c0*/  LDL.LU R0, [R1+0xbf0] ;  /* 0x000bf00001007983 */ /* 0x000ea20000300800 */
[----:B------:R-:W-:Y:S03]  /*135d0*/  HMMA.16816.F32 R12, R8, R26, R12 ;  /* 0x0000001a080c723c */ /* 0x000fe6000000180c */
[----:B---3--:R-:W-:Y:S01]  /*135e0*/  STL.64 [R1+0xbb0], R18 ;  /* 0x000bb01201007387 */ /* 0x008fe20000100a00 */
[----:B----4-:R0:W-:Y:S03]  /*135f0*/  STL.64 [R1+0xba8], R16 ;  /* 0x000ba81001007387 */ /* 0x0101e60000100a00 */
[----:B0-----:R-:W3:Y:S01]  /*13600*/  LDL.LU R16, [R1+0x40] ;  /* 0x0000400001107983 */ /* 0x001ee20000300800 */
[----:B------:R-:W3:Y:S02]  /*13610*/  LDL.LU R17, [R1+0x44] ;  /* 0x0000440001117983 */ /* 0x000ee40000300800 */
[----:B------:R-:W4:Y:S02]  /*13620*/  LDL.LU R18, [R1+0x48] ;  /* 0x0000480001127983 */ /* 0x000f240000300800 */
[----:B------:R-:W4:Y:S02]  /*13630*/  LDL.LU R19, [R1+0x4c] ;  /* 0x00004c0001137983 */ /* 0x000f240000300800 */
[----:B----4-:R-:W-:Y:S01]  /*13640*/  STL.64 [R1+0xbd0], R18 ;  /* 0x000bd01201007387 */ /* 0x010fe20000100a00 */
[----:B---3--:R0:W-:Y:S03]  /*13650*/  STL.64 [R1+0xbc8], R16 ;  /* 0x000bc81001007387 */ /* 0x0081e60000100a00 */
[----:B0-----:R-:W3:Y:S01]  /*13660*/  LDL.LU R16, [R1+0x90] ;  /* 0x0000900001107983 */ /* 0x001ee20000300800 */
[----:B------:R-:W3:Y:S02]  /*13670*/  LDL.LU R17, [R1+0x94] ;  /* 0x0000940001117983 */ /* 0x000ee40000300800 */
[----:B------:R-:W3:Y:S02]  /*13680*/  LDL.LU R18, [R1+0x98] ;  /* 0x0000980001127983 */ /* 0x000ee40000300800 */
[----:B--2---:R-:W-:Y:S01]  /*13690*/  IMAD.MOV.U32 R19, RZ, RZ, R0 ;  /* 0x000000ffff137224 */ /* 0x004fe200078e0000 */
[----:B------:R-:W-:Y:S01]  /*136a0*/  STL.64 [R1+0xd0], R12 ;  /* 0x0000d00c01007387 */ /* 0x000fe20000100a00 */
[----:B------:R0:W-:Y:S02]  /*136b0*/  STL [R1+0xd8], R14 ;  /* 0x0000d80e01007387 */ /* 0x0001e40000100800 */
[----:B------:R-:W-:-:S02]  /*136c0*/  IMAD.MOV.U32 R0, RZ, RZ, R15 ;  /* 0x000000ffff007224 */ /* 0x000fc400078e000f */
[----:B0-----:R-:W2:Y:S03]  /*136d0*/  LDL.LU.64 R14, [R1+0xbe8] ;  /* 0x000be800010e7983 */ /* 0x001ea60000300a00 */
[----:B------:R-:W-:Y:S01]  /*136e0*/  STL [R1+0xb18], R0 ;  /* 0x000b180001007387 */ /* 0x000fe20000100800 */
[C---:B--2---:R-:W-:Y:S11]  /*136f0*/  HMMA.16816.F32 R20, R8.reuse, R14, R20 ;  /* 0x0000000e0814723c */ /* 0x044ff60000001814 */
[----:B------:R-:W-:Y:S11]  /*13700*/  @!UPT UIADD3 URZ, URZ, URZ, URZ ;  /* 0x0000003f3f3ff290 */ /* 0x000ff6000fffe03f */
[----:B------:R-:W-:Y:S01]  /*13710*/  @!UPT UIADD3 URZ, URZ, URZ, URZ ;  /* 0x0000003f3f3ff290 */ /* 0x000fe2000fffe03f */
[----:B------:R-:W-:Y:S01]  /*13720*/  STL.64 [R1+0xa0], R20 ;  /* 0x0000a01401007387 */ /* 0x000fe20000100a00 */
[----:B------:R0:W-:Y:S03]  /*13730*/  STL.64 [R1+0xa8], R22 ;  /* 0x0000a81601007387 */ /* 0x0001e60000100a00 */
[----:B0-----:R-:W2:Y:S02]  /*13740*/  LDL.LU.64 R22, [R1+0xbe0] ;  /* 0x000be00001167983 */ /* 0x001ea40000300a00 */
[C---:B--2---:R-:W-:Y:S11]  /*13750*/  HMMA.16816.F32 R4, R8.reuse, R22, R4 ;  /* 0x000000160804723c */ /* 0x044ff60000001804 */
[----:B------:R-:W-:Y:S11]  /*13760*/  @!UPT UIADD3 URZ, URZ, URZ, URZ ;  /* 0x0000003f3f3ff290 */ /* 0x000ff6000fffe03f */
[----:B------:R-:W-:Y:S01]  /*13770*/  @!UPT UIADD3 URZ, URZ, URZ, URZ ;  /* 0x0000003f3f3ff290 */ /* 0x000fe2000fffe03f */
[----:B------:R-:W-:Y:S01]  /*13780*/  STL.64 [R1+0xb0], R4 ;  /* 0x0000b00401007387 */ /* 0x000fe20000100a00 */
[----:B------:R0:W-:Y:S03]  /*13790*/  STL.64 [R1+0xb8], R6 ;  /* 0x0000b80601007387 */ /* 0x0001e60000100a00 */
[----:B0-----:R-:W3:Y:S02]  /*137a0*/  LDL.LU.64 R6, [R1+0xbd8] ;  /* 0x000bd80001067983 */ /* 0x001ee40000300a00 */
[----:B---3--:R-:W-:Y:S02]  /*137b0*/  HMMA.16816.F32 R8, R8, R6, R16 ;  /* 0x000000060808723c */ /* 0x008fe40000001810 */
[----:B------:R-:W2:Y:S01]  /*137c0*/  LDL.LU.64 R18, [R1+0xbd0] ;  /* 0x000bd00001127983 */ /* 0x000ea20000300a00 */
[----:B------:R-:W2:Y:S11]  /*137d0*/  LDL.LU.64 R16, [R1+0xbc8] ;  /* 0x000bc80001107983 */ /* 0x000eb60000300a00 */
[----:B------:R-:W-:Y:S09]  /*137e0*/  @!UPT UIADD3 URZ, URZ, URZ, URZ ;  /* 0x0000003f3f3ff290 */ /* 0x000ff2000fffe03f */
[----:B------:R-:W-:Y:S01]  /*137f0*/  STL.64 [R1+0xc0], R8 ;  /* 0x0000c00801007387 */ /* 0x000fe20000100a00 */
[----:B------:R0:W-:Y:S03]  /*13800*/  STL.64 [R1+0xc8], R10 ;  /* 0x0000c80a01007387 */ /* 0x0001e60000100a00 */
[----:B0-----:R-:W2:Y:S01]  /*13810*/  LDL.LU.64 R10, [R1+0xbc0] ;  /* 0x000bc000010a7983 */ /* 0x001ea20000300a00 */
[----:B------:R-:W2:Y:S02]  /*13820*/  LDL.LU.64 R8, [R1+0xbb8] ;  /* 0x000bb80001087983 */ /* 0x000ea40000300a00 */
[C---:B--2---:R-:W-:Y:S01]  /*13830*/  HMMA.16816.F32 R24, R8.reuse, R26, R16 ;  /* 0x0000001a0818723c */ /* 0x044fe20000001810 */
[----:B------:R-:W2:Y:S01]  /*13840*/  LDL.LU.64 R18, [R1+0xbb0] ;  /* 0x000bb00001127983 */ /* 0x000ea20000300a00 */
[----:B------:R-:W2:Y:S02]  /*13850*/  LDL.LU.64 R16, [R1+0xba8] ;  /* 0x000ba80001107983 */ /* 0x000ea40000300a00 */
[----:B------:R-:W-:Y:S11]  /*13860*/  IMAD.MOV.U32 R0, RZ, RZ, R15 ;  /* 0x000000ffff007224 */ /* 0x000ff600078e000f */
[----:B------:R-:W-:Y:S08]  /*13870*/  @!UPT UIADD3 URZ, URZ, URZ, URZ ;  /* 0x0000003f3f3ff290 */ /* 0x000ff0000fffe03f */
[----:B------:R-:W-:Y:S01]  /*13880*/  STL.64 [R1+0x1b0], R24 ;  /* 0x0001b01801007387 */ /* 0x000fe20000100a00 */
[----:B------:R0:W-:Y:S03]  /*13890*/  STL.64 [R1+0x1b8], R26 ;  /* 0x0001b81a01007387 */ /* 0x0001e60000100a00 */
[----:B0-----:R-:W3:Y:S01]  /*138a0*/  LDL.LU.64 R26, [R1+0xba0] ;  /* 0x000ba000011a7983 */ /* 0x001ee20000300a00 */
[----:B------:R-:W3:Y:S01]  /*138b0*/  LDL.LU.64 R24, [R1+0xb98] ;  /* 0x000b980001187983 */ /* 0x000ee20000300a00 */
[C---:B--2---:R-:W-:Y:S11]  /*138c0*/  HMMA.16816.F32 R16, R8.reuse, R14, R16 ;  /* 0x0000000e0810723c */ /* 0x044ff60000001810 */
[----:B------:R-:W-:Y:S11]  /*138d0*/  @!UPT UIADD3 URZ, URZ, URZ, URZ ;  /* 0x0000003f3f3ff290 */ /* 0x000ff6000fffe03f */
[----:B------:R-:W-:Y:S01]  /*138e0*/  @!UPT UIADD3 URZ, URZ, URZ, URZ ;  /* 0x0000003f3f3ff290 */ /* 0x000fe2000fffe03f */
[----:B------:R0:W-:Y:S01]  /*138f0*/  STL.64 [R1+0x1a0], R16 ;  /* 0x0001a01001007387 */ /* 0x0001e20000100a00 */
[----:B------:R-:W-:Y:S02]  /*13900*/  STL.64 [R1+0x1a8], R18 ;  /* 0x0001a81201007387 */ /* 0x000fe40000100a00 */
[----:B0-----:R-:W-:Y:S02]  /*13910*/  IMAD.MOV.U32 R16, RZ, RZ, R14 ;  /* 0x000000ffff107224 */ /* 0x001fe400078e000e */
[----:B------:R-:W2:Y:S01]  /*13920*/  LDL.LU.64 R14, [R1+0xb90] ;  /* 0x000b9000010e7983 */ /* 0x000ea20000300a00 */
[----:B------:R-:W2:Y:S02]  /*13930*/  LDL.LU.64 R12, [R1+0xb88] ;  /* 0x000b8800010c7983 */ /* 0x000ea40000300a00 */
[C---:B--2---:R-:W-:Y:S08]  /*13940*/  HMMA.16816.F32 R12, R8.reuse, R22, R12 ;  /* 0x00000016080c723c */ /* 0x044ff0000000180c */
[----:B---3--:R-:W-:Y:S11]  /*13950*/  HMMA.16816.F32 R8, R8, R6, R24 ;  /* 0x000000060808723c */ /* 0x008ff60000001818 */
[----:B------:R-:W-:Y:S04]  /*13960*/  @!UPT UIADD3 URZ, URZ, URZ, URZ ;  /* 0x0000003f3f3ff290 */ /* 0x000fe8000fffe03f */
[----:B------:R-:W-:Y:S01]  /*13970*/  STL.64 [R1+0x190], R12 ;  /* 0x0001900c01007387 */ /* 0x000fe20000100a00 */
[----:B------:R0:W-:Y:S03]  /*13980*/  STL.64 [R1+0x198], R14 ;  /* 0x0001980e01007387 */ /* 0x0001e60000100a00 */
[----:B0-----:R-:W2:Y:S01]  /*13990*/  LDL.LU.64 R14, [R1+0xb80] ;  /* 0x000b8000010e7983 */ /* 0x001ea20000300a00 */
[----:B------:R-:W2:Y:S02]  /*139a0*/  LDL.LU.64 R12, [R1+0xb78] ;  /* 0x000b7800010c7983 */ /* 0x000ea40000300a00 */
[----:B------:R0:W-:Y:S02]  /*139b0*/  STL.64 [R1+0xb50], R22 ;  /* 0x000b501601007387 */ /* 0x0001e40000100a00 */
[----:B0-----:R-:W3:Y:S01]  /*139c0*/  LDL.LU.64 R22, [R1+0x58] ;  /* 0x0000580001167983 */ /* 0x001ee20000300a00 */
[----:B------:R-:W3:Y:S02]  /*139d0*/  LDL.LU.64 R26, [R1+0xb70] ;  /* 0x000b7000011a7983 */ /* 0x000ee40000300a00 */
[----:B------:R-:W3:Y:S02]  /*139e0*/  LDL.LU.64 R24, [R1+0xb68] ;  /* 0x000b680001187983 */ /* 0x000ee40000300a00 */
[----:B------:R-:W3:Y:S01]  /*139f0*/  LDL.LU.64 R6, [R1+0xb60] ;  /* 0x000b600001067983 */ /* 0x000ee20000300a00 */
[----:B------:R-:W3:Y:S01]  /*13a00*/  LDL.LU.64 R4, [R1+0xb58] ;  /* 0x000b580001047983 */ /* 0x000ee20000300a00 */
[----:B------:R-:W-:Y:S02]  /*13a10*/  STL.64 [R1+0x180], R8 ;  /* 0x0001800801007387 */ /* 0x000fe40000100a00 */
[----:B------:R0:W-:Y:S02]  /*13a20*/  STL.64 [R1+0x188], R10 ;  /* 0x0001880a01007387 */ /* 0x0001e40000100a00 */
[----:B0-----:R-:W-:-:S02]  /*13a30*/  IMAD.MOV.U32 R10, RZ, RZ, R16 ;  /* 0x000000ffff0a7224 */ /* 0x001fc400078e0010 */
[----:B------:R-:W-:Y:S01]  /*13a40*/  IMAD.MOV.U32 R11, RZ, RZ, R0 ;  /* 0x000000ffff0b7224 */ /* 0x000fe200078e0000 */
[----:B---3--:R-:W-:Y:S01]  /*13a50*/  HMMA.16816.F32 R24, R4, R22, R24 ;  /* 0x000000160418723c */ /* 0x008fe20000001818 */
[----:B------:R-:W-:Y:S02]  /*13a60*/  IMAD.MOV.U32 R16, RZ, RZ, R22 ;  /* 0x000000ffff107224 */ /* 0x000fe400078e0016 */
[----:B------:R-:W-:-:S05]  /*13a70*/  IMAD.MOV.U32 R17, RZ, RZ, R23 ;  /* 0x000000ffff117224 */ /* 0x000fca00078e0017 */
[----:B--2---:R-:W-:Y:S11]  /*13a80*/  HMMA.16816.F32 R20, R4, R10, R12 ;  /* 0x0000000a0414723c */ /* 0x004ff6000000180c */
[----:B------:R-:W-:Y:S04]  /*13a90*/  @!UPT UIADD3 URZ, URZ, URZ, URZ ;  /* 0x0000003f3f3ff290 */ /* 0x000fe8000fffe03f */
[----:B------:R-:W-:Y:S01]  /*13aa0*/  STL.64 [R1+0x90], R24 ;  /* 0x0000901801007387 */ /* 0x000fe20000100a00 */
[----:B------:R-:W-:Y:S02]  /*13ab0*/  STL.64 [R1+0x98], R26 ;  /* 0x0000981a01007387 */ /* 0x000fe40000100a00 */
[----:B------:R0:W-:Y:S02]  /*13ac0*/  STL.64 [R1+0xb48], R16 ;  /* 0x000b481001007387 */ /* 0x0001e40000100a00 */
[----:B------:R-:W1:Y:S01]  /*13ad0*/  LDSM.16.MT88.4 R24, [R28+0xc000] ;  /* 0x00c000001c18783b */ /* 0x000e620000004200 */
[----:B0-----:R-:W2:Y:S03]  /*13ae0*/  LDL.LU R16, [R1+0xe0] ;  /* 0x0000e00001107983 */ /* 0x001ea60000300800 */
[----:B------:R-:W3:Y:S02]  /*13af0*/  LDL R15, [R1+0x814] ;  /* 0x00081400010f7983 */ /* 0x000ee40000100800 */
[----:B------:R-:W-:Y:S02]  /*13b00*/  STL [R1+0xb20], R10 ;  /* 0x000b200a01007387 */ /* 0x000fe40000100800 */
[----:B------:R-:W-:Y:S01]  /*13b10*/  STL.64 [R1+0x170], R20 ;  /* 0x0001701401007387 */ /* 0x000fe20000100a00 */
[----:B------:R-:W-:Y:S01]  /*13b20*/  STL.64 [R1+0x178], R22 ;  /* 0x0001781601007387 */ /* 0x000fe20000100a00 */
[----:B------:R-:W-:Y:S02]  /*13b30*/  STL [R1+0xb1c], R11 ;  /* 0x000b1c0b01007387 */ /* 0x000fe40000100800 */
[----:B------:R-:W-:Y:S01]  /*13b40*/  IMAD.MOV.U32 R17, RZ, RZ, R29 ;  /* 0x000000ffff117224 */ /* 0x000fe200078e001d */
[----:B-1----:R0:W-:Y:S01]  /*13b50*/  STL.64 [R1+0xaf0], R26 ;  /* 0x000af01a01007387 */ /* 0x0021e20000100a00 */
[----:B------:R-:W-:Y:S03]  /*13b60*/  STL.64 [R1+0xae8], R24 ;  /* 0x000ae81801007387 */ /* 0x000fe60000100a00 */
[----:B0-----:R-:W4:Y:S04]  /*13b70*/  LDL.LU.64 R26, [R1+0x78] ;  /* 0x00007800011a7983 */ /* 0x001f280000300a00 */
[----:B---3--:R-:W0:Y:S04]  /*13b80*/  LDSM.16.M88.4 R8, [R15+0x10080] ;  /* 0x010080000f08783b */ /* 0x008e280000000200 */
[----:B------:R-:W1:Y:S04]  /*13b90*/  LDSM.16.M88.4 R20, [R15+0x11080] ;  /* 0x011080000f14783b */ /* 0x000e680000000200 */
[----:B0-----:R-:W-:Y:S01]  /*13ba0*/  STL.64 [R1+0x40], R8 ;  /* 0x0000400801007387 */ /* 0x001fe20000100a00 */
[----:B------:R-:W-:Y:S02]  /*13bb0*/  STL.64 [R1+0x48], R10 ;  /* 0x0000480a01007387 */ /* 0x000fe40000100a00 */
[----:B-1----:R-:W-:Y:S02]  /*13bc0*/  STL.64 [R1+0x30], R20 ;  /* 0x0000301401007387 */ /* 0x002fe40000100a00 */
[----:B------:R0:W-:Y:S02]  /*13bd0*/  STL [R1+0x38], R22 ;  /* 0x0000381601007387 */ /* 0x0001e40000100800 */
[----:B------:R-:W-:-:S02]  /*13be0*/  IMAD.MOV.U32 R29, RZ, RZ, R23 ;  /* 0x000000ffff1d7224 */ /* 0x000fc400078e0017 */
[----:B0-----:R-:W2:Y:S01]  /*13bf0*/  LDL.LU.64 R22, [R1+0xb50] ;  /* 0x000b500001167983 */ /* 0x001ea20000300a00 */
[----:B------:R-:W-:Y:S02]  /*13c00*/  IMAD.MOV.U32 R18, RZ, RZ, R3 ;  /* 0x000000ffff127224 */ /* 0x000fe400078e0003 */
[----:B------:R-:W-:Y:S02]  /*13c10*/  IMAD.MOV.U32 R19, RZ, RZ, R2 ;  /* 0x000000ffff137224 */ /* 0x000fe400078e0002 */
[----:B------:R-:W-:Y:S02]  /*13c20*/  STL [R1+0xa18], R29 ;  /* 0x000a181d01007387 */ /* 0x000fe40000100800 */
[----:B------:R-:W-:Y:S02]  /*13c30*/  IMAD.MOV.U32 R11, RZ, RZ, R20 ;  /* 0x000000ffff0b7224 */ /* 0x000fe400078e0014 */
[----:B------:R-:W-:Y:S01]  /*13c40*/  IMAD.MOV.U32 R0, RZ, RZ, R21 ;  /* 0x000000ffff007224 */ /* 0x000fe200078e0015 */
[----:B--2---:R-:W-:Y:S11]  /*13c50*/  HMMA.16816.F32 R16, R4, R22, R16 ;  /* 0x000000160410723c */ /* 0x004ff60000001810 */
[----:B------:R-:W-:Y:S11]  /*13c60*/  @!UPT UIADD3 URZ, URZ, URZ, URZ ;  /* 0x0000003f3f3ff290 */ /* 0x000ff6000fffe03f */
[----:B------:R-:W-:Y:S01]  /*13c70*/  @!UPT UIADD3 URZ, URZ, URZ, URZ ;  /* 0x0000003f3f3ff290 */ /* 0x000fe2000fffe03f */
[----:B------:R0:W-:Y:S01]  /*13c80*/  STL.64 [R1+0x160], R16 ;  /* 0x0001601001007387 */ /* 0x0001e20000100a00 */
[----:B------:R1:W-:Y:S03]  /*13c90*/  STL.64 [R1+0x168], R18 ;  /* 0x0001681201007387 */ /* 0x0003e60000100a00 */
[----:B0-----:R-:W2:Y:S01]  /*13ca0*/  LDL.LU.64 R16, [R1+0xb48] ;  /* 0x000b480001107983 */ /* 0x001ea20000300a00 */
[----:B-1----:R-:W-:Y:S02]  /*13cb0*/  IMAD.MOV.U32 R18, RZ, RZ, R22 ;  /* 0x000000ffff127224 */ /* 0x002fe400078e0016 */
[----:B------:R-:W-:Y:S02]  /*13cc0*/  IMAD.MOV.U32 R19, RZ, RZ, R23 ;  /* 0x000000ffff137224 */ /* 0x000fe400078e0017 */
[----:B------:R-:W0:Y:S01]  /*13cd0*/  LDSM.16.M88.4 R20, [R15+0x12080] ;  /* 0x012080000f14783b */ /* 0x000e220000000200 */
[----:B----4-:R-:W-:-:S02]  /*13ce0*/  IMAD.MOV.U32 R9, RZ, RZ, R26 ;  /* 0x000000ffff097224 */ /* 0x010fc400078e001a */
[----:B------:R-:W-:Y:S02]  /*13cf0*/  IMAD.MOV.U32 R8, RZ, RZ, R27 ;  /* 0x000000ffff087224 */ /* 0x000fe400078e001b */
[----:B------:R-:W1:Y:S04]  /*13d00*/  LDSM.16.M88.4 R12, [R15+0x13080] ;  /* 0x013080000f0c783b */ /* 0x000e680000000200 */
[----:B0-----:R-:W-:Y:S01]  /*13d10*/  IMAD.MOV.U32 R3, RZ, RZ, R22 ;  /* 0x000000ffff037224 */ /* 0x001fe200078e0016 */
[----:B------:R0:W-:Y:S01]  /*13d20*/  STL.64 [R1+0x20], R20 ;  /* 0x0000201401007387 */ /* 0x0001e20000100a00 */
[----:B------:R-:W-:Y:S02]  /*13d30*/  IMAD.MOV.U32 R2, RZ, RZ, R23 ;  /* 0x000000ffff027224 */ /* 0x000fe400078e0017 */
[----:B------:R-:W-:-:S02]  /*13d40*/  IMAD.MOV.U32 R10, RZ, RZ, R20 ;  /* 0x000000ffff0a7224 */ /* 0x000fc400078e0014 */
[----:B------:R-:W-:Y:S01]  /*13d50*/  IMAD.MOV.U32 R29, RZ, RZ, R21 ;  /* 0x000000ffff1d7224 */ /* 0x000fe200078e0015 */
[----:B------:R-:W3:Y:S04]  /*13d60*/  LDL.LU.64 R22, [R1+0xb40] ;  /* 0x000b400001167983 */ /* 0x000ee80000300a00 */
[----:B0-----:R-:W3:Y:S01]  /*13d70*/  LDL.LU.64 R20, [R1+0xb38] ;  /* 0x000b380001147983 */ /* 0x001ee20000300a00 */
[----:B------:R-:W-:Y:S02]  /*13d80*/  STL [R1+0xa14], R2 ;  /* 0x000a140201007387 */ /* 0x000fe40000100800 */
[----:B------:R-:W-:Y:S01]  /*13d90*/  STL [R1+0xa10], R3 ;  /* 0x000a100301007387 */ /* 0x000fe20000100800 */
[----:B---3--:R-:W-:Y:S07]  /*13da0*/  HMMA.16816.F32 R4, R4, R26, R20 ;  /* 0x0000001a0404723c */ /* 0x008fee0000001814 */
[----:B--2---:R-:W-:-:S02]  /*13db0*/  IMAD.MOV.U32 R22, RZ, RZ, R16 ;  /* 0x000000ffff167224 */ /* 0x004fc400078e0010 */
[----:B------:R-:W-:Y:S11]  /*13dc0*/  IMAD.MOV.U32 R23, RZ, RZ, R17 ;  /* 0x000000ffff177224 */ /* 0x000ff600078e0011 */
[----:B------:R-:W-:Y:S03]  /*13dd0*/  @!UPT UIADD3 URZ, URZ, URZ, URZ ;  /* 0x0000003f3f3ff290 */ /* 0x000fe6000fffe03f */
[----:B------:R0:W-:Y:S01]  /*13de0*/  STL.64 [R1+0x150], R4 ;  /* 0x0001500401007387 */ /* 0x0001e20000100a00 */
[----:B------:R2:W-:Y:S03]  /*13df0*/  STL.64 [R1+0x158], R6 ;  /* 0x0001580601007387 */ /* 0x0005e60000100a00 */
[----:B0-----:R-:W3:Y:S01]  /*13e00*/  LDL.LU R4, [R1+0xf0] ;  /* 0x0000f00001047983 */ /* 0x001ee20000300800 */
[----:B------:R-:W3:Y:S02]  /*13e10*/  LDL.LU R5, [R1+0xf4] ;  /* 0x0000f40001057983 */ /* 0x000ee40000300800 */
[----:B--2---:R-:W3:Y:S02]  /*13e20*/  LDL.LU R6, [R1+0xf8] ;  /* 0x0000f80001067983 */ /* 0x004ee40000300800 */
[----:B------:R-:W3:Y:S01]  /*13e30*/  LDL.LU R7, [R1+0xfc] ;  /* 0x0000fc0001077983 */ /* 0x000ee20000300800 */
[----:B------:R-:W3:Y:S01]  /*13e40*/  LDL.LU R16, [R1+0xb30] ;  /* 0x000b300001107983 */ /* 0x000ee20000300800 */
[----:B------:R-:W3:Y:S02]  /*13e50*/  LDL.LU R17, [R1+0xb2c] ;  /* 0x000b2c0001117983 */ /* 0x000ee40000300800 */
[----:B------:R-:W2:Y:S02]  /*13e60*/  LDL.LU R24, [R1+0x100] ;  /* 0x0001000001187983 */ /* 0x000ea40000300800 */
[----:B------:R-:W2:Y:S01]  /*13e70*/  LDL.LU R25, [R1+0x104] ;  /* 0x0001040001197983 */ /* 0x000ea20000300800 */
[----:B------:R-:W4:Y:S01]  /*13e80*/  LDL.LU R26, [R1+0x108] ;  /* 0x00010800011a7983 */ /* 0x000f220000300800 */
[----:B------:R-:W4:Y:S03]  /*13e90*/  LDL.LU R27, [R1+0x10c] ;  /* 0x00010c00011b7983 */ /* 0x000f260000300800 */
[----:B----4-:R0:W-:Y:S01]  /*13ea0*/  STL.64 [R1+0xb00], R26 ;  /* 0x000b001a01007387 */ /* 0x0101e20000100a00 */
[----:B--2---:R2:W-:Y:S02]  /*13eb0*/  STL.64 [R1+0xaf8], R24 ;  /* 0x000af81801007387 */ /* 0x0045e40000100a00 */
[----:B0-----:R-:W-:-:S02]  /*13ec0*/  IMAD.MOV.U32 R26, RZ, RZ, R18 ;  /* 0x000000ffff1a7224 */ /* 0x001fc400078e0012 */
[----:B------:R-:W-:Y:S01]  /*13ed0*/  IMAD.MOV.U32 R27, RZ, RZ, R19 ;  /* 0x000000ffff1b7224 */ /* 0x000fe200078e0013 */
[----:B------:R-:W3:Y:S01]  /*13ee0*/  LDL.LU R18, [R1+0xb28] ;  /* 0x000b280001127983 */ /* 0x000ee20000300800 */
[----:B------:R-:W3:Y:S03]  /*13ef0*/  LDL.LU R19, [R1+0xb24] ;  /* 0x000b240001137983 */ /* 0x000ee60000300800 */
[----:B------:R0:W-:Y:S01]  /*13f00*/  STL.64 [R1+0xb10], R26 ;  /* 0x000b101a01007387 */ /* 0x0001e20000100a00 */
[----:B--2---:R-:W2:Y:S02]  /*13f10*/  LDL.LU R24, [R1+0x110] ;  /* 0x0001100001187983 */ /* 0x004ea40000300800 */
[----:B------:R-:W2:Y:S02]  /*13f20*/  LDL.LU R25, [R1+0x114] ;  /* 0x0001140001197983 */ /* 0x000ea40000300800 */
[----:B------:R-:W-:-:S02]  /*13f30*/  IMAD.MOV.U32 R20, RZ, RZ, R10 ;  /* 0x000000ffff147224 */ /* 0x000fc400078e000a */
[----:B------:R-:W-:Y:S01]  /*13f40*/  IMAD.MOV.U32 R21, RZ, RZ, R29 ;  /* 0x000000ffff157224 */ /* 0x000fe200078e001d */
[----:B0-----:R-:W2:Y:S01]  /*13f50*/  LDL.LU R26, [R1+0x118] ;  /* 0x00011800011a7983 */ /* 0x001ea20000300800 */
[----:B------:R-:W2:Y:S02]  /*13f60*/  LDL.LU R27, [R1+0x11c] ;  /* 0x00011c00011b7983 */ /* 0x000ea40000300800 */
[----:B-1----:R-:W-:Y:S02]  /*13f70*/  STL [R1+0x9dc], R14 ;  /* 0x0009dc0e01007387 */ /* 0x002fe40000100800 */
[----:B------:R-:W-:Y:S01]  /*13f80*/  STL [R1+0x9d8], R15 ;  /* 0x0009d80f01007387 */ /* 0x000fe20000100800 */
[----:B------:R-:W2:Y:S01]  /*13f90*/  LDL.LU R10, [R1+0xb20] ;  /* 0x000b2000010a7983 */ /* 0x000ea20000300800 */
[----:B---3--:R-:W-:Y:S11]  /*13fa0*/  HMMA.16816.F32 R4, R16, R22, R4 ;  /* 0x000000161004723c */ /* 0x008ff60000001804 */
[----:B------:R-:W-:Y:S11]  /*13fb0*/  @!UPT UIADD3 URZ, URZ, URZ, URZ ;  /* 0x0000003f3f3ff290 */ /* 0x000ff6000fffe03f */
[----:B------:R-:W-:Y:S01]  /*13fc0*/  @!UPT UIADD3 URZ, URZ, URZ, URZ ;  /* 0x0000003f3f3ff290 */ /* 0x000fe2000fffe03f */
[----:B------:R-:W-:Y:S01]  /*13fd0*/  STL.64 [R1+0x50], R4 ;  /* 0x0000500401007387 */ /* 0x000fe20000100a00 */
[----:B------:R-:W-:Y:S02]  /*13fe0*/  STL.64 [R1+0x58], R6 ;  /* 0x0000580601007387 */ /* 0x000fe40000100a00 */
[----:B------:R0:W-:Y:S02]  /*13ff0*/  STL.64 [R1+0xac8], R20 ;  /* 0x000ac81401007387 */ /* 0x0001e40000100a00 */
[----:B------:R-:W1:Y:S04]  /*14000*/  LDSM.16.MT88.4 R4, [R28+0xc080] ;  /* 0x00c080001c04783b */ /* 0x000e680000004200 */
[----:B0-----:R-:W-:Y:S02]  /*14010*/  IMAD.MOV.U32 R20, RZ, RZ, R11 ;  /* 0x000000ffff147224 */ /* 0x001fe400078e000b */
[----:B------:R-:W-:Y:S01]  /*14020*/  IMAD.MOV.U32 R21, RZ, RZ, R0 ;  /* 0x000000ffff157224 */ /* 0x000fe200078e0000 */
[----:B------:R-:W2:Y:S01]  /*14030*/  LDL.LU R11, [R1+0xb1c] ;  /* 0x000b1c00010b7983 */ /* 0x000ea20000300800 */
[----:B------:R-:W3:Y:S03]  /*14040*/  LDL.LU R0, [R1+0xb18] ;  /* 0x000b180001007983 */ /* 0x000ee60000300800 */
[----:B------:R0:W-:Y:S04]  /*14050*/  STL.64 [R1+0xae0], R20 ;  /* 0x000ae01401007387 */ /* 0x0001e80000100a00 */
[----:B0-----:R-:W4:Y:S01]  /*14060*/  LDL.LU.64 R20, [R1+0x40] ;  /* 0x0000400001147983 */ /* 0x001f220000300a00 */
[----:B-1----:R-:W-:-:S02]  /*14070*/  IMAD.MOV.U32 R15, RZ, RZ, R4 ;  /* 0x000000ffff0f7224 */ /* 0x002fc400078e0004 */
[----:B------:R-:W-:Y:S02]  /*14080*/  IMAD.MOV.U32 R14, RZ, RZ, R5 ;  /* 0x000000ffff0e7224 */ /* 0x000fe400078e0005 */
[----:B------:R-:W-:Y:S02]  /*14090*/  IMAD.MOV.U32 R3, RZ, RZ, R6 ;  /* 0x000000ffff037224 */ /* 0x000fe400078e0006 */
[----:B------:R-:W-:Y:S02]  /*140a0*/  IMAD.MOV.U32 R2, RZ, RZ, R7 ;  /* 0x000000ffff027224 */ /* 0x000fe400078e0007 */
[----:B------:R-:W0:Y:S04]  /*140b0*/  LDSM.16.MT88.4 R4, [R28+0xc100] ;  /* 0x00c100001c04783b */ /* 0x000e280000004200 */
[----:B----4-:R1:W-:Y:S04]  /*140c0*/  STL.64 [R1+0xb08], R20 ;  /* 0x000b081401007387 */ /* 0x0103e80000100a00 */
[----:B-1----:R-:W4:Y:S01]  /*140d0*/  LDL.LU R20, [R1+0x120] ;  /* 0x0001200001147983 */ /* 0x002f220000300800 */
[----:B------:R-:W4:Y:S02]  /*140e0*/  LDL.LU R21, [R1+0x124] ;  /* 0x0001240001157983 */ /* 0x000f240000300800 */
[----:B------:R-:W4:Y:S02]  /*140f0*/  LDL.LU R22, [R1+0x128] ;  /* 0x0001280001167983 */ /* 0x000f240000300800 */
[----:B------:R-:W4:Y:S01]  /*14100*/  LDL.LU R23, [R1+0x12c] ;  /* 0x00012c0001177983 */ /* 0x000f220000300800 */
[----:B0-----:R0:W-:Y:S01]  /*14110*/  STL.64 [R1+0xab0], R6 ;  /* 0x000ab00601007387 */ /* 0x0011e20000100a00 */
[----:B------:R-:W-:Y:S02]  /*14120*/  STL.64 [R1+0xaa8], R4 ;  /* 0x000aa80401007387 */ /* 0x000fe40000100a00 */
[----:B0-----:R-:W-:-:S02]  /*14130*/  IMAD.MOV.U32 R6, RZ, RZ, R9 ;  /* 0x000000ffff067224 */ /* 0x001fc400078e0009 */
[----:B------:R-:W-:Y:S02]  /*14140*/  IMAD.MOV.U32 R7, RZ, RZ, R8 ;  /* 0x000000ffff077224 */ /* 0x000fe400078e0008 */
[C---:B--2---:R-:W-:Y:S01]  /*14150*/  HMMA.16816.F32 R8, R16.reuse, R10, R24 ;  /* 0x0000000a1008723c */ /* 0x044fe20000001818 */
[----:B------:R-:W4:Y:S11]  /*14160*/  LDL.LU.64 R26, [R1+0xb10] ;  /* 0x000b1000011a7983 */ /* 0x000f360000300a00 */
[----:B------:R-:W-:Y:S11]  /*14170*/  @!UPT UIADD3 URZ, URZ, URZ, URZ ;  /* 0x0000003f3f3ff290 */ /* 0x000ff6000fffe03f */
[----:B------:R-:W-:Y:S01]  /*14180*/  STL.64 [R1+0x140], R8 ;  /* 0x0001400801007387 */ /* 0x000fe20000100a00 */
[----:B------:R-:W-:Y:S02]  /*14190*/  STL.64 [R1+0x148], R10 ;  /* 0x0001480a01007387 */ /* 0x000fe40000100a00 */
[----:B------:R-:W0:Y:S02]  /*141a0*/  LDSM.16.MT88.4 R8, [R28+0xc180] ;  /* 0x00c180001c08783b */ /* 0x000e240000004200 */
[----:B0-----:R-:W-:Y:S02]  /*141b0*/  STL.64 [R1+0xa68], R10 ;  /* 0x000a680a01007387 */ /* 0x001fe40000100a00 */
[----:B------:R0:W-:Y:S02]  /*141c0*/  STL.64 [R1+0xa60], R8 ;  /* 0x000a600801007387 */ /* 0x0001e40000100a00 */
[----:B0-----:R-:W2:Y:S01]  /*141d0*/  LDL.LU R8, [R1+0xd0] ;  /* 0x0000d00001087983 */ /* 0x001ea20000300800 */
[----:B------:R-:W2:Y:S02]  /*141e0*/  LDL.LU R9, [R1+0xd4] ;  /* 0x0000d40001097983 */ /* 0x000ea40000300800 */
[----:B------:R-:W2:Y:S02]  /*141f0*/  LDL.LU R10, [R1+0xd8] ;  /* 0x0000d800010a7983 */ /* 0x000ea40000300800 */
[----:B---3--:R-:W-:Y:S01]  /*14200*/  IMAD.MOV.U32 R11, RZ, RZ, R0 ;  /* 0x000000ffff0b7224 */ /* 0x008fe200078e0000 */
[C---:B----4-:R-:W-:Y:S01]  /*14210*/  HMMA.16816.F32 R24, R16.reuse, R26, R20 ;  /* 0x0000001a1018723c */ /* 0x050fe20000001814 */
[----:B------:R-:W3:Y:S11]  /*14220*/  LDL.LU.64 R20, [R1+0xb08] ;  /* 0x000b080001147983 */ /* 0x000ef60000300a00 */
[----:B------:R-:W-:Y:S11]  /*14230*/  @!UPT UIADD3 URZ, URZ, URZ, URZ ;  /* 0x0000003f3f3ff290 */ /* 0x000ff6000fffe03f */
[----:B------:R-:W-:Y:S01]  /*14240*/  STL.64 [R1+0x130], R24 ;  /* 0x0001301801007387 */ /* 0x000fe20000100a00 */
[----:B------:R0:W-:Y:S02]  /*14250*/  STL [R1+0x138], R26 ;  /* 0x0001381a01007387 */ /* 0x0001e40000100800 */
[----:B------:R-:W-:Y:S02]  /*14260*/  IMAD.MOV.U32 R0, RZ, RZ, R27 ;  /* 0x000000ffff007224 */ /* 0x000fe400078e001b */
[----:B0-----:R-:W4:Y:S01]  /*14270*/  LDL.LU.64 R26, [R1+0xb00] ;  /* 0x000b0000011a7983 */ /* 0x001f220000300a00 */
[----:B------:R-:W4:Y:S02]  /*14280*/  LDL.LU.64 R24, [R1+0xaf8] ;  /* 0x000af80001187983 */ /* 0x000f240000300a00 */
[----:B----4-:R-:W-:Y:S01]  /*14290*/  HMMA.16816.F32 R4, R16, R6, R24 ;  /* 0x000000061004723c */ /* 0x010fe20000001818 */
[----:B------:R-:W2:Y:S01]  /*142a0*/  LDL.LU.64 R26, [R1+0xaf0] ;  /* 0x000af000011a7983 */ /* 0x000ea20000300a00 */
[----:B------:R-:W2:Y:S02]  /*142b0*/  LDL.LU.64 R24, [R1+0xae8] ;  /* 0x000ae80001187983 */ /* 0x000ea40000300a00 */
[----:B------:R-:W4:Y:S11]  /*142c0*/  LDL.LU R16, [R1+0xb0] ;  /* 0x0000b00001107983 */ /* 0x000f360000300800 */
[----:B------:R-:W-:Y:S08]  /*142d0*/  @!UPT UIADD3 URZ, URZ, URZ, URZ ;  /* 0x0000003f3f3ff290 */ /* 0x000ff0000fffe03f */
[----:B------:R0:W-:Y:S01]  /*142e0*/  STL.64 [R1+0xf0], R4 ;  /* 0x0000f00401007387 */ /* 0x0001e20000100a00 */
[----:B------:R-:W-:Y:S02]  /*142f0*/  STL.64 [R1+0xf8], R6 ;  /* 0x0000f80601007387 */ /* 0x000fe40000100a00 */
[----:B------:R-:W4:Y:S02]  /*14300*/  LDL.LU R17, [R1+0xb4] ;  /* 0x0000b40001117983 */ /* 0x000f240000300800 */
[----:B------:R-:W4:Y:S01]  /*14310*/  LDL.LU R18, [R1+0xb8] ;  /* 0x0000b80001127983 */ /* 0x000f220000300800 */
[----:B------:R-:W4:Y:S01]  /*14320*/  LDL.LU R19, [R1+0xbc] ;  /* 0x0000bc0001137983 */ /* 0x000f220000300800 */
[----:B0-----:R-:W-:Y:S02]  /*14330*/  IMAD.MOV.U32 R4, RZ, RZ, R15 ;  /* 0x000000ffff047224 */ /* 0x001fe400078e000f */
[----:B------:R-:W-:Y:S02]  /*14340*/  IMAD.MOV.U32 R5, RZ, RZ, R14 ;  /* 0x000000ffff057224 */ /* 0x000fe400078e000e */
[----:B---3--:R-:W-:-:S02]  /*14350*/  IMAD.MOV.U32 R15, RZ, RZ, R20 ;  /* 0x000000ffff0f7224 */ /* 0x008fc400078e0014 */
[----:B------:R-:W-:Y:S01]  /*14360*/  IMAD.MOV.U32 R14, RZ, RZ, R21 ;  /* 0x000000ffff0e7224 */ /* 0x000fe200078e0015 */
[----:B--2---:R-:W-:Y:S01]  /*14370*/  HMMA.16816.F32 R8, R24, R20, R8 ;  /* 0x000000141808723c */ /* 0x004fe20000001808 */
[----:B----4-:R-:W-:Y:S01]  /*14380*/  STL.64 [R1+0xad8], R18 ;  /* 0x000ad81201007387 */ /* 0x010fe20000100a00 */
[----:B------:R0:W-:Y:S03]  /*14390*/  STL.64 [R1+0xad0], R16 ;  /* 0x000ad01001007387 */ /* 0x0001e60000100a00 */
[----:B0-----:R-:W2:Y:S01]  /*143a0*/  LDL.LU R16, [R1+0xa0] ;  /* 0x0000a00001107983 */ /* 0x001ea20000300800 */
[----:B------:R-:W2:Y:S02]  /*143b0*/  LDL.LU R17, [R1+0xa4] ;  /* 0x0000a40001117983 */ /* 0x000ea40000300800 */
[----:B------:R-:W2:Y:S02]  /*143c0*/  LDL.LU R18, [R1+0xa8] ;  /* 0x0000a80001127983 */ /* 0x000ea40000300800 */
[----:B------:R-:W2:Y:S01]  /*143d0*/  LDL.LU R19, [R1+0xac] ;  /* 0x0000ac0001137983 */ /* 0x000ea20000300800 */
[----:B------:R-:W2:Y:S01]  /*143e0*/  LDL.LU.64 R20, [R1+0xae0] ;  /* 0x000ae00001147983 */ /* 0x000ea20000300a00 */
[----:B------:R-:W-:Y:S11]  /*143f0*/  IMAD.MOV.U32 R7, RZ, RZ, R2 ;  /* 0x000000ffff077224 */ /* 0x000ff600078e0002 */
[----:B------:R-:W-:Y:S01]  /*14400*/  @!UPT UIADD3 URZ, URZ, URZ, URZ ;  /* 0x0000003f3f3ff290 */ /* 0x000fe2000fffe03f */
[----:B------:R-:W-:Y:S02]  /*14410*/  IMAD.MOV.U32 R29, RZ, RZ, R8 ;  /* 0x000000ffff1d7224 */ /* 0x000fe400078e0008 */
[----:B------:R0:W-:Y:S02]  /*14420*/  STL [R1+0x124], R9 ;  /* 0x0001240901007387 */ /* 0x0001e40000100800 */
[----:B------:R-:W-:Y:S02]  /*14430*/  IMAD.MOV.U32 R6, RZ, RZ, R3 ;  /* 0x000000ffff067224 */ /* 0x000fe400078e0003 */
[----:B------:R-:W-:Y:S01]  /*14440*/  IMAD.MOV.U32 R2, RZ, RZ, R10 ;  /* 0x000000ffff027224 */ /* 0x000fe200078e000a */
[----:B------:R-:W3:Y:S01]  /*14450*/  LDL.LU R8, [R1+0x1b0] ;  /* 0x0001b00001087983 */ /* 0x000ee20000300800 */
[----:B------:R-:W-:-:S03]  /*14460*/  IMAD.MOV.U32 R3, RZ, RZ, R11 ;  /* 0x000000ffff037224 */ /* 0x000fc600078e000b */
[----:B0-----:R-:W3:Y:S01]  /*14470*/  LDL.LU R9, [R1+0x1b4] ;  /* 0x0001b40001097983 */ /* 0x001ee20000300800 */
[----:B------:R-:W3:Y:S02]  /*14480*/  LDL.LU R10, [R1+0x1b8] ;  /* 0x0001b800010a7983 */ /* 0x000ee40000300800 */
[----:B------:R-:W3:Y:S02]  /*14490*/  LDL.LU R11, [R1+0x1bc] ;  /* 0x0001bc00010b7983 */ /* 0x000ee40000300800 */
[----:B------:R-:W-:Y:S01]  /*144a0*/  STL [R1+0xa24], R29 ;  /* 0x000a241d01007387 */ /* 0x000fe20000100800 */
[----:B------:R-:W-:Y:S01]  /*144b0*/  STL [R1+0xa20], R2 ;  /* 0x000a200201007387 */ /* 0x000fe20000100800 */
[----:B------:R-:W-:Y:S01]  /*144c0*/  STL [R1+0xa1c], R3 ;  /* 0x000a1c0301007387 */ /* 0x000fe20000100800 */
[C---:B--2---:R-:W-:Y:S02]  /*144d0*/  HMMA.16816.F32 R20, R24.reuse, R20, R16 ;  /* 0x000000141814723c */ /* 0x044fe40000001810 */
[----:B------:R-:W2:Y:S01]  /*144e0*/  LDL.LU.64 R18, [R1+0xad8] ;  /* 0x000ad80001127983 */ /* 0x000ea20000300a00 */
[----:B------:R-:W2:Y:S11]  /*144f0*/  LDL.LU.64 R16, [R1+0xad0] ;  /* 0x000ad00001107983 */ /* 0x000eb60000300a00 */
[----:B------:R-:W-:Y:S09]  /*14500*/  @!UPT UIADD3 URZ, URZ, URZ, URZ ;  /* 0x0000003f3f3ff290 */ /* 0x000ff2000fffe03f */
[----:B------:R-:W-:Y:S01]  /*14510*/  STL.64 [R1+0x110], R20 ;  /* 0x0001101401007387 */ /* 0x000fe20000100a00 */
[----:B------:R-:W-:Y:S02]  /*14520*/  STL.64 [R1+0x118], R22 ;  /* 0x0001181601007387 */ /* 0x000fe40000100a00 */
[----:B------:R-:W0:Y:S02]  /*14530*/  LDSM.16.MT88.4 R20, [R28+0xe000] ;  /* 0x00e000001c14783b */ /* 0x000e240000004200 */
[----:B0-----:R0:W-:Y:S02]  /*14540*/  STL.64 [R1], R20 ;  /* 0x0000001401007387 */ /* 0x0011e40000100a00 */
[----:B------:R-:W-:Y:S02]  /*14550*/  STL.64 [R1+0x8], R22 ;  /* 0x0000081601007387 */ /* 0x000fe40000100a00 */
[----:B0-----:R-:W2:Y:S02]  /*14560*/  LDL.LU.64 R20, [R1+0xac8] ;  /* 0x000ac80001147983 */ /* 0x001ea40000300a00 */
[----:B--2---:R-:W-:Y:S02]  /*14570*/  HMMA.16816.F32 R16, R24, R20, R16 ;  /* 0x000000141810723c */ /* 0x004fe40000001810 */
[----:B------:R-:W-:Y:S11]  /*14580*/  LDSM.16.MT88.4 R20, [R28+0xe100] ;  /* 0x00e100001c14783b */ /* 0x000ff60000004200 */
[----:B------:R-:W-:Y:S10]  /*14590*/  @!UPT UIADD3 URZ, URZ, URZ, URZ ;  /* 0x0000003f3f3ff290 */ /* 0x000ff4000fffe03f */
[----:B------:R-:W-:Y:S01]  /*145a0*/  STL [R1+0x100], R16 ;  /* 0x0001001001007387 */ /* 0x000fe20000100800 */
[----:B------:R-:W-:Y:S02]  /*145b0*/  IMAD.MOV.U32 R2, RZ, RZ, R17 ;  /* 0x000000ffff027224 */ /* 0x000fe400078e0011 */
[----:B------:R-:W-:Y:S02]  /*145c0*/  STL [R1+0x10c], R19 ;  /* 0x00010c1301007387 */ /* 0x000fe40000100800 */
[----:B------:R-:W-:Y:S02]  /*145d0*/  IMAD.MOV.U32 R3, RZ, RZ, R18 ;  /* 0x000000ffff037224 */ /* 0x000fe400078e0012 */
[----:B------:R-:W0:Y:S04]  /*145e0*/  LDSM.16.MT88.4 R16, [R28+0xe080] ;  /* 0x00e080001c10783b */ /* 0x000e280000004200 */
[----:B------:R-:W-:Y:S01]  /*145f0*/  STL [R1+0xa2c], R3 ;  /* 0x000a2c0301007387 */ /* 0x000fe20000100800 */
[----:B------:R-:W-:Y:S03]  /*14600*/  STL [R1+0xa28], R2 ;  /* 0x000a280201007387 */ /* 0x000fe60000100800 */
[----:B0-----:R-:W-:Y:S01]  /*14610*/  STL.64 [R1+0x9b0], R18 ;  /* 0x0009b01201007387 */ /* 0x001fe20000100a00 */
[----:B------:R-:W-:Y:S02]  /*14620*/  STL.64 [R1+0x9a8], R16 ;  /* 0x0009a81001007387 */ /* 0x000fe40000100a00 */
[----:B------:R-:W-:Y:S02]  /*14630*/  STL [R1+0x968], R22 ;  /* 0x0009681601007387 */ /* 0x000fe40000100800 */
[----:B------:R-:W-:Y:S01]  /*14640*/  STL [R1+0x964], R23 ;  /* 0x0009641701007387 */ /* 0x000fe20000100800 */
[----:B------:R0:W-:Y:S04]  /*14650*/  STL.64 [R1+0xa40], R20 ;  /* 0x000a401401007387 */ /* 0x0001e80000100a00 */
[----:B0-----:R-:W2:Y:S01]  /*14660*/  LDL.LU R20, [R1+0xc0] ;  /* 0x0000c00001147983 */ /* 0x001ea20000300800 */
[----:B------:R-:W2:Y:S02]  /*14670*/  LDL.LU R21, [R1+0xc4] ;  /* 0x0000c40001157983 */ /* 0x000ea40000300800 */
[----:B------:R-:W2:Y:S02]  /*14680*/  LDL.LU R22, [R1+0xc8] ;  /* 0x0000c80001167983 */ /* 0x000ea40000300800 */
[----:B------:R-:W2:Y:S02]  /*14690*/  LDL.LU R23, [R1+0xcc] ;  /* 0x0000cc0001177983 */ /* 0x000ea40000300800 */
[----:B------:R-:W-:-:S02]  /*146a0*/  IMAD.MOV.U32 R16, RZ, RZ, R15 ;  /* 0x000000ffff107224 */ /* 0x000fc400078e000f */
[----:B------:R-:W-:-:S07]  /*146b0*/  IMAD.MOV.U32 R17, RZ, RZ, R14 ;  /* 0x000000ffff117224 */ /* 0x000fce00078e000e */
[----:B---3--:R-:W-:Y:S11]  /*146c0*/  HMMA.16816.F32 R8, R4, R16, R8 ;  /* 0x000000100408723c */ /* 0x008ff60000001808 */
[----:B------:R-:W-:Y:S11]  /*146d0*/  @!UPT UIADD3 URZ, URZ, URZ, URZ ;  /* 0x0000003f3f3ff290 */ /* 0x000ff6000fffe03f */
[----:B------:R-:W-:Y:S02]  /*146e0*/  @!UPT UIADD3 URZ, URZ, URZ, URZ ;  /* 0x0000003f3f3ff290 */ /* 0x000fe4000fffe03f */
[----:B------:R-:W-:Y:S02]  /*146f0*/  IMAD.MOV.U32 R3, RZ, RZ, R10 ;  /* 0x000000ffff037224 */ /* 0x000fe400078e000a */
[----:B------:R-:W-:Y:S01]  /*14700*/  IMAD.MOV.U32 R2, RZ, RZ, R11 ;  /* 0x000000ffff027224 */ /* 0x000fe200078e000b */
[----:B--2---:R-:W-:Y:S11]  /*14710*/  HMMA.16816.F32 R24, R24, R12, R20 ;  /* 0x0000000c1818723c */ /* 0x004ff60000001814 */
[----:B------:R-:W-:Y:S11]  /*14720*/  @!UPT UIADD3 URZ, URZ, URZ, URZ ;  /* 0x0000003f3f3ff290 */ /* 0x000ff6000fffe03f */
[----:B------:R-:W-:Y:S01]  /*14730*/  @!UPT UIADD3 URZ, URZ, URZ, URZ ;  /* 0x0000003f3f3ff290 */ /* 0x000fe2000fffe03f */
[----:B------:R-:W-:Y:S01]  /*14740*/  STL.64 [R1+0xe0], R24 ;  /* 0x0000e01801007387 */ /* 0x000fe20000100a00 */
[----:B------:R-:W-:Y:S02]  /*14750*/  STL [R1+0xe8], R26 ;  /* 0x0000e81a01007387 */ /* 0x000fe40000100800 */
[----:B------:R-:W-:Y:S02]  /*14760*/  IMAD.MOV.U32 R29, RZ, RZ, R27 ;  /* 0x000000ffff1d7224 */ /* 0x000fe400078e001b */
[----:B------:R-:W2:Y:S01]  /*14770*/  LDL.LU R20, [R1+0x1a0] ;  /* 0x0001a00001147983 */ /* 0x000ea20000300800 */
[----:B------:R-:W0:Y:S04]  /*14780*/  LDSM.16.MT88.4 R24, [R28+0xe180] ;  /* 0x00e180001c18783b */ /* 0x000e280000004200 */
[----:B------:R-:W2:Y:S01]  /*14790*/  LDL.LU R21, [R1+0x1a4] ;  /* 0x0001a40001157983 */ /* 0x000ea20000300800 */
[----:B------:R-:W2:Y:S02]  /*147a0*/  LDL.LU R22, [R1+0x1a8] ;  /* 0x0001a80001167983 */ /* 0x000ea40000300800 */
[----:B------:R-:W2:Y:S02]  /*147b0*/  LDL.LU R23, [R1+0x1ac] ;  /* 0x0001ac0001177983 */ /* 0x000ea40000300800 */
[----:B------:R-:W-:Y:S01]  /*147c0*/  STL.64 [R1+0xac0], R12 ;  /* 0x000ac00c01007387 */ /* 0x000fe20000100a00 */
[----:B------:R-:W-:Y:S04]  /*147d0*/  STL [R1+0xa30], R29 ;  /* 0x000a301d01007387 */ /* 0x000fe80000100800 */
[----:B0-----:R-:W-:Y:S01]  /*147e0*/  STL.64 [R1+0x930], R26 ;  /* 0x0009301a01007387 */ /* 0x001fe20000100a00 */
[----:B------:R-:W-:Y:S02]  /*147f0*/  STL.64 [R1+0x928], R24 ;  /* 0x0009281801007387 */ /* 0x000fe40000100a00 */
[----:B------:R-:W-:Y:S02]  /*14800*/  STL [R1+0x828], R28 ;  /* 0x0008281c01007387 */ /* 0x000fe40000100800 */
[----:B------:R0:W-:Y:S01]  /*14810*/  STL.64 [R1+0xd0], R8 ;  /* 0x0000d00801007387 */ /* 0x0001e20000100a00 */
[----:B------:R-:W-:Y:S04]  /*14820*/  STL.64 [R1+0xab8], R16 ;  /* 0x000ab81001007387 */ /* 0x000fe80000100a00 */
[----:B0-----:R-:W3:Y:S01]  /*14830*/  LDL.LU R8, [R1+0x160] ;  /* 0x0001600001087983 */ /* 0x001ee20000300800 */
[----:B------:R-:W3:Y:S02]  /*14840*/  LDL.LU R9, [R1+0x164] ;  /* 0x0001640001097983 */ /* 0x000ee40000300800 */
[----:B------:R-:W4:Y:S02]  /*14850*/  LDL.LU R10, [R1+0x168] ;  /* 0x00016800010a7983 */ /* 0x000f240000300800 */
[----:B------:R-:W4:Y:S02]  /*14860*/  LDL.LU R11, [R1+0x16c] ;  /* 0x00016c00010b7983 */ /* 0x000f240000300800 */
[----:B----4-:R-:W-:Y:S01]  /*14870*/  STL.64 [R1+0xa88], R10 ;  /* 0x000a880a01007387 */ /* 0x010fe20000100a00 */
[----:B---3--:R0:W-:Y:S03]  /*14880*/  STL.64 [R1+0xa80], R8 ;  /* 0x000a800801007387 */ /* 0x0081e60000100a00 */
[----:B0-----:R-:W2:Y:S01]  /*14890*/  LDL.LU.64 R8, [R1+0x30] ;  /* 0x0000300001087983 */ /* 0x001ea20000300a00 */
[----:B------:R-:W3:Y:S02]  /*148a0*/  LDL.LU R24, [R1+0x150] ;  /* 0x0001500001187983 */ /* 0x000ee40000300800 */
[----:B------:R-:W3:Y:S02]  /*148b0*/  LDL.LU R25, [R1+0x154] ;  /* 0x0001540001197983 */ /* 0x000ee40000300800 */
[----:B------:R-:W4:Y:S01]  /*148c0*/  LDL.LU R26, [R1+0x158] ;  /* 0x00015800011a7983 */ /* 0x000f220000300800 */
[----:B------:R-:W4:Y:S01]  /*148d0*/  LDL.LU R27, [R1+0x15c] ;  /* 0x00015c00011b7983 */ /* 0x000f220000300800 */
[----:B------:R-:W3:Y:S02]  /*148e0*/  LDL.LU R12, [R1+0x190] ;  /* 0x00019000010c7983 */ /* 0x000ee40000300800 */
[----:B------:R-:W3:Y:S02]  /*148f0*/  LDL.LU R13, [R1+0x194] ;  /* 0x00019400010d7983 */ /* 0x000ee40000300800 */
[----:B------:R-:W3:Y:S01]  /*14900*/  LDL.LU R14, [R1+0x198] ;  /* 0x00019800010e7983 */ /* 0x000ee20000300800 */
[----:B------:R-:W3:Y:S01]  /*14910*/  LDL.LU R15, [R1+0x19c] ;  /* 0x00019c00010f7983 */ /* 0x000ee20000300800 */
[----:B------:R-:W3:Y:S02]  /*14920*/  LDL.LU R16, [R1+0x180] ;  /* 0x0001800001107983 */ /* 0x000ee40000300800 */
[----:B------:R-:W3:Y:S02]  /*14930*/  LDL.LU R17, [R1+0x184] ;  /* 0x0001840001117983 */ /* 0x000ee40000300800 */
[----:B------:R-:W3:Y:S01]  /*14940*/  LDL.LU R18, [R1+0x188] ;  /* 0x0001880001127983 */ /* 0x000ee20000300800 */
[----:B------:R-:W3:Y:S01]  /*14950*/  LDL.LU R19, [R1+0x18c] ;  /* 0x00018c0001137983 */ /* 0x000ee20000300800 */
[C---:B--2---:R-:W-:Y:S03]  /*14960*/  HMMA.16816.F32 R20, R4.reuse, R8, R20 ;  /* 0x000000080414723c */ /* 0x044fe60000001814 */
[----:B----4-:R-:W-:Y:S01]  /*14970*/  STL.64 [R1+0xa78], R26 ;  /* 0x000a781a01007387 */ /* 0x010fe20000100a00 */
[----:B---3--:R0:W-:Y:S03]  /*14980*/  STL.64 [R1+0xa70], R24 ;  /* 0x000a701801007387 */ /* 0x0081e60000100a00 */
[----:B0-----:R-:W2:Y:S01]  /*14990*/  LDL.LU.64 R24, [R1+0x20] ;  /* 0x0000200001187983 */ /* 0x001ea20000300a00 */
[----:B------:R-:W-:Y:S02]  /*149a0*/  STL [R1+0xa38], R2 ;  /* 0x000a380201007387 */ /* 0x000fe40000100800 */
[----:B------:R-:W-:Y:S11]  /*149b0*/  STL [R1+0xa34], R3 ;  /* 0x000a340301007387 */ /* 0x000ff60000100800 */
[----:B------:R-:W-:Y:S02]  /*149c0*/  @!UPT UIADD3 URZ, URZ, URZ, URZ ;  /* 0x0000003f3f3ff290 */ /* 0x000fe4000fffe03f */
[----:B------:R-:W-:Y:S01]  /*149d0*/  STL.64 [R1+0xc0], R20 ;  /* 0x0000c01401007387 */ /* 0x000fe20000100a00 */
[----:B------:R-:W-:Y:S02]  /*149e0*/  STL [R1+0xc8], R22 ;  /* 0x0000c81601007387 */ /* 0x000fe40000100800 */
[----:B------:R-:W-:Y:S02]  /*149f0*/  IMAD.MOV.U32 R29, RZ, RZ, R23 ;  /* 0x000000ffff1d7224 */ /* 0x000fe400078e0017 */
[----:B------:R0:W-:Y:S02]  /*14a00*/  STL.64 [R1+0xaa0], R8 ;  /* 0x000aa00801007387 */ /* 0x0001e40000100a00 */
[----:B0-----:R-:W3:Y:S01]  /*14a10*/  LDL.LU R8, [R1+0x90] ;  /* 0x0000900001087983 */ /* 0x001ee20000300800 */
[----:B------:R-:W3:Y:S02]  /*14a20*/  LDL.LU R9, [R1+0x94] ;  /* 0x0000940001097983 */ /* 0x000ee40000300800 */
[----:B------:R-:W3:Y:S02]  /*14a30*/  LDL.LU R10, [R1+0x98] ;  /* 0x00009800010a7983 */ /* 0x000ee40000300800 */
[----:B------:R-:W3:Y:S01]  /*14a40*/  LDL.LU R11, [R1+0x9c] ;  /* 0x00009c00010b7983 */ /* 0x000ee20000300800 */
[----:B------:R-:W-:Y:S01]  /*14a50*/  STL [R1+0xa48], R29 ;  /* 0x000a481d01007387 */ /* 0x000fe20000100800 */
[----:B------:R-:W4:Y:S02]  /*14a60*/  LDL.LU R20, [R1+0x140] ;  /* 0x0001400001147983 */ /* 0x000f240000300800 */
[----:B------:R-:W4:Y:S02]  /*14a70*/  LDL.LU R21, [R1+0x144] ;  /* 0x0001440001157983 */ /* 0x000f240000300800 */
[----:B------:R-:W2:Y:S01]  /*14a80*/  LDL.LU R22, [R1+0x148] ;  /* 0x0001480001167983 */ /* 0x000ea20000300800 */
[----:B------:R-:W2:Y:S04]  /*14a90*/  LDL.LU R23, [R1+0x14c] ;  /* 0x00014c0001177983 */ /* 0x000ea80000300800 */
[----:B--2---:R-:W-:Y:S01]  /*14aa0*/  STL.64 [R1+0xa58], R22 ;  /* 0x000a581601007387 */ /* 0x004fe20000100a00 */
[----:B----4-:R0:W-:Y:S03]  /*14ab0*/  STL.64 [R1+0xa50], R20 ;  /* 0x000a501401007387 */ /* 0x0101e60000100a00 */
[----:B0-----:R-:W2:Y:S01]  /*14ac0*/  LDL.LU R20, [R1+0x50] ;  /* 0x0000500001147983 */ /* 0x001ea20000300800 */
[----:B------:R-:W2:Y:S02]  /*14ad0*/  LDL.LU R21, [R1+0x54] ;  /* 0x0000540001157983 */ /* 0x000ea40000300800 */
[----:B------:R-:W4:Y:S02]  /*14ae0*/  LDL.LU R22, [R1+0x58] ;  /* 0x0000580001167983 */ /* 0x000f240000300800 */
[----:B------:R-:W4:Y:S01]  /*14af0*/  LDL.LU R23, [R1+0x5c] ;  /* 0x00005c0001177983 */ /* 0x000f220000300800 */
[----:B------:R-:W-:Y:S01]  /*14b00*/  HMMA.16816.F32 R12, R4, R24, R12 ;  /* 0x00000018040c723c */ /* 0x000fe2000000180c */
[----:B----4-:R-:W-:Y:S01]  /*14b10*/  STL.64 [R1+0xa98], R22 ;  /* 0x000a981601007387 */ /* 0x010fe20000100a00 */
[----:B--2---:R0:W-:Y:S03]  /*14b20*/  STL.64 [R1+0xa90], R20 ;  /* 0x000a901401007387 */ /* 0x0041e60000100a00 */
[----:B0-----:R-:W2:Y:S01]  /*14b30*/  LDL.LU R20, [R1+0x170] ;  /* 0x0001700001147983 */ /* 0x001ea20000300800 */
[----:B------:R-:W2:Y:S02]  /*14b40*/  LDL.LU R21, [R1+0x174] ;  /* 0x0001740001157983 */ /* 0x000ea40000300800 */
[----:B------:R-:W2:Y:S02]  /*14b50*/  LDL.LU R22, [R1+0x178] ;  /* 0x0001780001167983 */ /* 0x000ea40000300800 */
[----:B------:R-:W2:Y:S11]  /*14b60*/  LDL.LU R23, [R1+0x17c] ;  /* 0x00017c0001177983 */ /* 0x000eb60000300800 */
[----:B------:R-:W-:Y:S02]  /*14b70*/  @!UPT UIADD3 URZ, URZ, URZ, URZ ;  /* 0x0000003f3f3ff290 */ /* 0x000fe4000fffe03f */
[----:B------:R0:W-:Y:S04]  /*14b80*/  STL.64 [R1+0xb0], R12 ;  /* 0x0000b00c01007387 */ /* 0x0001e80000100a00 */
[----:B0-----:R-:W4:Y:S01]  /*14b90*/  LDL.LU.64 R12, [R1+0xac0] ;  /* 0x000ac000010c7983 */ /* 0x001f220000300a00 */
[----:B------:R-:W-:Y:S02]  /*14ba0*/  IMAD.MOV.U32 R2, RZ, RZ, R14 ;  /* 0x000000ffff027224 */ /* 0x000fe400078e000e */
[----:B------:R-:W-:-:S03]  /*14bb0*/  IMAD.MOV.U32 R3, RZ, RZ, R15 ;  /* 0x000000ffff037224 */ /* 0x000fc600078e000f */
[----:B------:R-:W-:Y:S01]  /*14bc0*/  STL [R1+0xa4c], R2 ;  /* 0x000a4c0201007387 */ /* 0x000fe20000100800 */
[----:B----4-:R-:W-:Y:S03]  /*14bd0*/  HMMA.16816.F32 R4, R4, R12, R16 ;  /* 0x0000000c0404723c */ /* 0x010fe60000001810 */
[----:B------:R-:W3:Y:S11]  /*14be0*/  LDL.LU.64 R16, [R1+0xab8] ;  /* 0x000ab80001107983 */ /* 0x000ef60000300a00 */
[----:B------:R-:W-:Y:S09]  /*14bf0*/  @!UPT UIADD3 URZ, URZ, URZ, URZ ;  /* 0x0000003f3f3ff290 */ /* 0x000ff2000fffe03f */
[----:B------:R0:W-:Y:S01]  /*14c00*/  STL.64 [R1+0xa8], R6 ;  /* 0x0000a80601007387 */ /* 0x0001e20000100a00 */
[----:B------:R-:W-:Y:S02]  /*14c10*/  IMAD.MOV.U32 R14, RZ, RZ, R4 ;  /* 0x000000ffff0e7224 */ /* 0x000fe400078e0004 */
[----:B------:R-:W-:Y:S01]  /*14c20*/  IMAD.MOV.U32 R15, RZ, RZ, R5 ;  /* 0x000000ffff0f7224 */ /* 0x000fe200078e0005 */
[----:B0-----:R-:W3:Y:S01]  /*14c30*/  LDL.LU.64 R6, [R1+0xab0] ;  /* 0x000ab00001067983 */ /* 0x001ee20000300a00 */
[----:B------:R-:W3:Y:S02]  /*14c40*/  LDL.LU.64 R4, [R1+0xaa8] ;  /* 0x000aa80001047983 */ /* 0x000ee40000300a00 */
[C---:B---3--:R-:W-:Y:S11]  /*14c50*/  HMMA.16816.F32 R8, R4.reuse, R16, R8 ;  /* 0x000000100408723c */ /* 0x048ff60000001808 */
[----:B------:R-:W-:Y:S11]  /*14c60*/  @!UPT UIADD3 URZ, URZ, URZ, URZ ;  /* 0x0000003f3f3ff290 */ /* 0x000ff6000fffe03f */
[----:B------:R-:W-:Y:S01]  /*14c70*/  @!UPT UIADD3 URZ, URZ, URZ, URZ ;  /* 0x0000003f3f3ff290 */ /* 0x000fe2000fffe03f */
[----:B------:R0:W-:Y:S01]  /*14c80*/  STL.64 [R1+0x90], R8 ;  /* 0x0000900801007387 */ /* 0x0001e20000100a00 */
[----:B------:R-:W-:Y:S03]  /*14c90*/  STL.64 [R1+0x98], R10 ;  /* 0x0000980a01007387 */ /* 0x000fe60000100a00 */
[----:B0-----:R-:W2:Y:S02]  /*14ca0*/  LDL.LU.64 R8, [R1+0xaa0] ;  /* 0x000aa00001087983 */ /* 0x001ea40000300a00 */
[----:B--2---:R-:W-:Y:S01]  /*14cb0*/  HMMA.16816.F32 R20, R4, R8, R20 ;  /* 0x000000080414723c */ /* 0x004fe20000001814 */
[----:B------:R-:W-:Y:S02]  /*14cc0*/  IMAD.MOV.U32 R2, RZ, RZ, R8 ;  /* 0x000000ffff027224 */ /* 0x000fe400078e0008 */
[----:B------:R-:W-:Y:S11]  /*14cd0*/  IMAD.MOV.U32 R29, RZ, RZ, R9 ;  /* 0x000000ffff1d7224 */ /* 0x000ff600078e0009 */
[----:B------:R-:W-:Y:S09]  /*14ce0*/  @!UPT UIADD3 URZ, URZ, URZ, URZ ;  /* 0x0000003f3f3ff290 */ /* 0x000ff2000fffe03f */
[----:B------:R-:W-:Y:S01]  /*14cf0*/  STL.64 [R1+0x80], R20 ;  /* 0x0000801401007387 */ /* 0x000fe20000100a00 */
[----:B------:R0:W-:Y:S03]  /*14d00*/  STL.64 [R1+0x88], R22 ;  /* 0x0000881601007387 */ /* 0x0001e60000100a00 */
[----:B0-----:R-:W2:Y:S01]  /*14d10*/  LDL.LU.64 R22, [R1+0xa98] ;  /* 0x000a980001167983 */ /* 0x001ea20000300a00 */
[----:B------:R-:W2:Y:S02]  /*14d20*/  LDL.LU.64 R20, [R1+0xa90] ;  /* 0x000a900001147983 */ /* 0x000ea40000300a00 */
[----:B------:R-:W3:Y:S02]  /*14d30*/  LDL.LU.64 R10, [R1+0xa88] ;  /* 0x000a8800010a7983 */ /* 0x000ee40000300a00 */
[----:B------:R-:W3:Y:S02]  /*14d40*/  LDL.LU.64 R8, [R1+0xa80] ;  /* 0x000a800001087983 */ /* 0x000ee40000300a00 */
[----:B------:R-:W-:-:S02]  /*14d50*/  IMAD.MOV.U32 R19, RZ, RZ, R24 ;  /* 0x000000ffff137224 */ /* 0x000fc400078e0018 */
[----:B------:R-:W-:Y:S01]  /*14d60*/  IMAD.MOV.U32 R18, RZ, RZ, R25 ;  /* 0x000000ffff127224 */ /* 0x000fe200078e0019 */
[----:B------:R-:W4:Y:S01]  /*14d70*/  LDL.LU.64 R26, [R1+0xa78] ;  /* 0x000a7800011a7983 */ /* 0x000f220000300a00 */
[C---:B---3--:R-:W-:Y:S03]  /*14d80*/  HMMA.16816.F32 R8, R4.reuse, R24, R8 ;  /* 0x000000180408723c */ /* 0x048fe60000001808 */
[----:B------:R-:W4:Y:S11]  /*14d90*/  LDL.LU.64 R24, [R1+0xa70] ;  /* 0x000a700001187983 */ /* 0x000f360000300a00 */
[----:B------:R-:W-:Y:S09]  /*14da0*/  @!UPT UIADD3 URZ, URZ, URZ, URZ ;  /* 0x0000003f3f3ff290 */ /* 0x000ff2000fffe03f */
[----:B------:R-:W-:Y:S01]  /*14db0*/  STL.64 [R1+0x70], R8 ;  /* 0x0000700801007387 */ /* 0x000fe20000100a00 */
[----:B------:R0:W-:Y:S02]  /*14dc0*/  STL [R1+0x78], R10 ;  /* 0x0000780a01007387 */ /* 0x0001e40000100800 */
[----:B------:R-:W-:Y:S02]  /*14dd0*/  IMAD.MOV.U32 R28, RZ, RZ, R11 ;  /* 0x000000ffff1c7224 */ /* 0x000fe400078e000b */
[----:B0-----:R-:W2:Y:S01]  /*14de0*/  LDL.LU.64 R10, [R1+0xa68] ;  /* 0x000a6800010a7983 */ /* 0x001ea20000300a00 */
[----:B------:R-:W2:Y:S01]  /*14df0*/  LDL.LU.64 R8, [R1+0xa60] ;  /* 0x000a600001087983 */ /* 0x000ea20000300a00 */
[----:B----4-:R-:W-:Y:S07]  /*14e00*/  HMMA.16816.F32 R24, R4, R12, R24 ;  /* 0x0000000c0418723c */ /* 0x010fee0000001818 */
[----:B------:R-:W-:-:S02]  /*14e10*/  IMAD.MOV.U32 R4, RZ, RZ, R19 ;  /* 0x000000ffff047224 */ /* 0x000fc400078e0013 */
[----:B------:R-:W-:Y:S02]  /*14e20*/  IMAD.MOV.U32 R5, RZ, RZ, R18 ;  /* 0x000000ffff057224 */ /* 0x000fe400078e0012 */
[----:B--2---:R-:W-:Y:S11]  /*14e30*/  HMMA.16816.F32 R16, R8, R16, R20 ;  /* 0x000000100810723c */ /* 0x004ff60000001814 */
[----:B------:R-:W-:Y:S01]  /*14e40*/  @!UPT UIADD3 URZ, URZ, URZ, URZ ;  /* 0x0000003f3f3ff290 */ /* 0x000fe2000fffe03f */
[----:B------:R-:W-:Y:S01]  /*14e50*/  STL.64 [R1+0x940], R26 ;  /* 0x0009401a01007387 */ /* 0x000fe20000100a00 */
[----:B------:R0:W-:Y:S03]  /*14e60*/  STL.64 [R1+0x938], R24 ;  /* 0x0009381801007387 */ /* 0x0001e60000100a00 */
[----:B0-----:R-:W2:Y:S01]  /*14e70*/  LDL.LU R24, [R1+0x130] ;  /* 0x0001300001187983 */ /* 0x001ea20000300800 */
[----:B------:R-:W2:Y:S02]  /*14e80*/  LDL.LU R25, [R1+0x134] ;  /* 0x0001340001197983 */ /* 0x000ea40000300800 */
[----:B------:R-:W2:Y:S02]  /*14e90*/  LDL.LU R26, [R1+0x138] ;  /* 0x00013800011a7983 */ /* 0x000ea40000300800 */
[----:B------:R-:W3:Y:S01]  /*14ea0*/  LDL.LU.64 R22, [R1+0xa58] ;  /* 0x000a580001167983 */ /* 0x000ee20000300a00 */
[----:B------:R-:W3:Y:S01]  /*14eb0*/  LDL.LU.64 R20, [R1+0xa50] ;  /* 0x000a500001147983 */ /* 0x000ee20000300a00 */
[----:B------:R-:W-:-:S03]  /*14ec0*/  IMAD.MOV.U32 R27, RZ, RZ, R0 ;  /* 0x000000ffff1b7224 */ /* 0x000fc600078e0000 */
[----:B------:R0:W-:Y:S01]  /*14ed0*/  STL.64 [R1+0x50], R16 ;  /* 0x0000501001007387 */ /* 0x0001e20000100a00 */
[----:B------:R1:W-:Y:S02]  /*14ee0*/  STL [R1+0x58], R18 ;  /* 0x0000581201007387 */ /* 0x0003e40000100800 */
[----:B------:R-:W-:Y:S01]  /*14ef0*/  IMAD.MOV.U32 R0, RZ, RZ, R19 ;  /* 0x000000ffff007224 */ /* 0x000fe200078e0013 */
[----:B0-----:R-:W4:Y:S01]  /*14f00*/  LDL.LU R16, [R1] ;  /* 0x0000000001107983 */ /* 0x001f220000300800 */
[----:B------:R-:W4:Y:S02]  /*14f10*/  LDL.LU R17, [R1+0x4] ;  /* 0x0000040001117983 */ /* 0x000f240000300800 */
[----:B-1----:R-:W2:Y:S02]  /*14f20*/  LDL.LU R18, [R1+0x8] ;  /* 0x0000080001127983 */ /* 0x002ea40000300800 */
[----:B------:R-:W2:Y:S02]  /*14f30*/  LDL.LU R19, [R1+0xc] ;  /* 0x00000c0001137983 */ /* 0x000ea40000300800 */
[----:B--2---:R-:W-:Y:S01]  /*14f40*/  STL.64 [R1+0xa08], R18 ;  /* 0x000a081201007387 */ /* 0x004fe20000100a00 */
[----:B----4-:R0:W-:Y:S02]  /*14f50*/  STL.64 [R1+0xa00], R16 ;  /* 0x000a001001007387 */ /* 0x0101e40000100a00 */
[----:B0-----:R-:W-:-:S02]  /*14f60*/  IMAD.MOV.U32 R16, RZ, RZ, R2 ;  /* 0x000000ffff107224 */ /* 0x001fc400078e0002 */
[----:B------:R-:W-:Y:S01]  /*14f70*/  IMAD.MOV.U32 R17, RZ, RZ, R29 ;  /* 0x000000ffff117224 */ /* 0x000fe200078e001d */
[----:B------:R-:W2:Y:S01]  /*14f80*/  LDL.LU R2, [R1+0xa4c] ;  /* 0x000a4c0001027983 */ /* 0x000ea20000300800 */
[----:B------:R-:W4:Y:S02]  /*14f90*/  LDL.LU R29, [R1+0xa48] ;  /* 0x000a4800011d7983 */ /* 0x000f240000300800 */
[----:B------:R-:W-:Y:S03]  /*14fa0*/  STL [R1+0x960], R0 ;  /* 0x0009600001007387 */ /* 0x000fe60000100800 */
[C---:B---3--:R-:W-:Y:S01]  /*14fb0*/  HMMA.16816.F32 R16, R8.reuse, R16, R20 ;  /* 0x000000100810723c */ /* 0x048fe20000001814 */
[----:B------:R-:W3:Y:S07]  /*14fc0*/  LDL.LU.64 R20, [R1+0xa40] ;  /* 0x000a400001147983 */ /* 0x000eee0000300a00 */
[----:B------:R-:W-:Y:S11]  /*14fd0*/  HMMA.16816.F32 R4, R8, R4, R24 ;  /* 0x000000040804723c */ /* 0x000ff60000001818 */
[----:B------:R-:W-:Y:S05]  /*14fe0*/  @!UPT UIADD3 URZ, URZ, URZ, URZ ;  /* 0x0000003f3f3ff290 */ /* 0x000fea000fffe03f */
[----:B------:R-:W-:Y:S02]  /*14ff0*/  IMAD.MOV.U32 R22, RZ, RZ, R16 ;  /* 0x000000ffff167224 */ /* 0x000fe400078e0010 */
[----:B------:R-:W-:Y:S01]  /*15000*/  IMAD.MOV.U32 R23, RZ, RZ, R17 ;  /* 0x000000ffff177224 */ /* 0x000fe200078e0011 */
[----:B------:R-:W-:Y:S04]  /*15010*/  STL.64 [R1+0x18], R18 ;  /* 0x0000181201007387 */ /* 0x000fe80000100a00 */
[----:B------:R-:W-:Y:S04]  /*15020*/  STL.64 [R1+0x978], R22 ;  /* 0x0009781601007387 */ /* 0x000fe80000100a00 */
[----:B---3--:R-:W-:Y:S01]  /*15030*/  STL.64 [R1+0x970], R20 ;  /* 0x0009701401007387 */ /* 0x008fe20000100a00 */
[----:B------:R-:W3:Y:S02]  /*15040*/  LDL.LU R24, [R1+0xb0] ;  /* 0x0000b00001187983 */ /* 0x000ee40000300800 */
[----:B------:R-:W3:Y:S02]  /*15050*/  LDL.LU R25, [R1+0xb4] ;  /* 0x0000b40001197983 */ /* 0x000ee40000300800 */
[----:B--2---:R-:W-:-:S02]  /*15060*/  IMAD.MOV.U32 R26, RZ, RZ, R2 ;  /* 0x000000ffff1a7224 */ /* 0x004fc400078e0002 */
[----:B------:R-:W-:Y:S01]  /*15070*/  IMAD.MOV.U32 R27, RZ, RZ, R3 ;  /* 0x000000ffff1b7224 */ /* 0x000fe200078e0003 */
[----:B------:R-:W2:Y:S01]  /*15080*/  LDL.LU R2, [R1+0xa38] ;  /* 0x000a380001027983 */ /* 0x000ea20000300800 */
[----:B------:R-:W2:Y:S03]  /*15090*/  LDL.LU R3, [R1+0xa34] ;  /* 0x000a340001037983 */ /* 0x000ea60000300800 */
[----:B------:R4:W-:Y:S02]  /*150a0*/  STL.64 [R1+0x988], R26 ;  /* 0x0009881a01007387 */ /* 0x0009e40000100a00 */
[----:B----4-:R-:W-:Y:S02]  /*150b0*/  IMAD.MOV.U32 R27, RZ, RZ, R29 ;  /* 0x000000ffff1b7224 */ /* 0x010fe400078e001d */
[----:B---3--:R0:W-:Y:S04]  /*150c0*/  STL.64 [R1+0x980], R24 ;  /* 0x0009801801007387 */ /* 0x0081e80000100a00 */
[----:B0-----:R-:W3:Y:S01]  /*150d0*/  LDL.LU R24, [R1+0xc0] ;  /* 0x0000c00001187983 */ /* 0x001ee20000300800 */
[----:B------:R-:W3:Y:S02]  /*150e0*/  LDL.LU R25, [R1+0xc4] ;  /* 0x0000c40001197983 */ /* 0x000ee40000300800 */
[----:B------:R-:W4:Y:S02]  /*150f0*/  LDL.LU R26, [R1+0xc8] ;  /* 0x0000c800011a7983 */ /* 0x000f240000300800 */
[----:B------:R-:W2:Y:S01]  /*15100*/  LDL.LU R29, [R1+0xa30] ;  /* 0x000a3000011d7983 */ /* 0x000ea20000300800 */
[----:B------:R-:W2:Y:S01]  /*15110*/  LDL.LU R20, [R1+0x110] ;  /* 0x0001100001147983 */ /* 0x000ea20000300800 */
[----:B------:R-:W2:Y:S02]  /*15120*/  LDL.LU R21, [R1+0x114] ;  /* 0x0001140001157983 */ /* 0x000ea40000300800 */
[----:B------:R-:W2:Y:S02]  /*15130*/  LDL.LU R22, [R1+0x118] ;  /* 0x0001180001167983 */ /* 0x000ea40000300800 */
[----:B------:R-:W2:Y:S01]  /*15140*/  LDL.LU R23, [R1+0x11c] ;  /* 0x00011c0001177983 */ /* 0x000ea20000300800 */
[----:B------:R-:W3:Y:S01]  /*15150*/  LDL.LU R16, [R1+0xf0] ;  /* 0x0000f00001107983 */ /* 0x000ee20000300800 */
[----:B------:R-:W3:Y:S02]  /*15160*/  LDL.LU R17, [R1+0xf4] ;  /* 0x0000f40001117983 */ /* 0x000ee40000300800 */
[----:B------:R-:W3:Y:S02]  /*15170*/  LDL.LU R18, [R1+0xf8] ;  /* 0x0000f80001127983 */ /* 0x000ee40000300800 */
[----:B------:R-:W3:Y:S01]  /*15180*/  LDL.LU R19, [R1+0xfc] ;  /* 0x0000fc0001137983 */ /* 0x000ee20000300800 */
[----:B--2---:R0:W-:Y:S01]  /*15190*/  STL.64 [R1+0x9e8], R22 ;  /* 0x0009e81601007387 */ /* 0x0041e20000100a00 */
[----:B------:R-:W-:Y:S03]  /*151a0*/  STL.64 [R1+0x9e0], R20 ;  /* 0x0009e01401007387 */ /* 0x000fe60000100a00 */
[----:B0-----:R-:W2:Y:S04]  /*151b0*/  LDL R22, [R1+0x48] ;  /* 0x0000480001167983 */ /* 0x001ea80000100800 */
[----:B------:R-:W2:Y:S01]  /*151c0*/  LDL R23, [R1+0x4c] ;  /* 0x00004c0001177983 */ /* 0x000ea20000100800 */
[----:B----4-:R-:W-:Y:S02]  /*151d0*/  STL.64 [R1+0x998], R26 ;  /* 0x0009981a01007387 */ /* 0x010fe40000100a00 */
[----:B---3--:R0:W-:Y:S02]  /*151e0*/  STL.64 [R1+0x990], R24 ;  /* 0x0009901801007387 */ /* 0x0081e40000100a00 */
[----:B0-----:R-:W3:Y:S01]  /*151f0*/  LDL.LU R24, [R1+0xd0] ;  /* 0x0000d00001187983 */ /* 0x001ee20000300800 */
[----:B------:R-:W3:Y:S02]  /*15200*/  LDL.LU R25, [R1+0xd4] ;  /* 0x0000d40001197983 */ /* 0x000ee40000300800 */
[----:B------:R-:W-:-:S02]  /*15210*/  IMAD.MOV.U32 R26, RZ, RZ, R3 ;  /* 0x000000ffff1a7224 */ /* 0x000fc400078e0003 */
[----:B------:R-:W-:Y:S01]  /*15220*/  IMAD.MOV.U32 R27, RZ, RZ, R2 ;  /* 0x000000ffff1b7224 */ /* 0x000fe200078e0002 */
[----:B------:R-:W4:Y:S01]  /*15230*/  LDL.LU R3, [R1+0xa2c] ;  /* 0x000a2c0001037983 */ /* 0x000f220000300800 */
[----:B------:R-:W2:Y:S03]  /*15240*/  LDL.LU R2, [R1+0xa28] ;  /* 0x000a280001027983 */ /* 0x000ea60000300800 */
[----:B------:R-:W-:Y:S04]  /*15250*/  STL.64 [R1+0x9c0], R26 ;  /* 0x0009c01a01007387 */ /* 0x000fe80000100a00 */
[----:B---3--:R0:W-:Y:S04]  /*15260*/  STL.64 [R1+0x9b8], R24 ;  /* 0x0009b81801007387 */ /* 0x0081e80000100a00 */
[----:B0-----:R-:W3:Y:S01]  /*15270*/  LDL.LU R24, [R1+0xe0] ;  /* 0x0000e00001187983 */ /* 0x001ee20000300800 */
[----:B------:R-:W3:Y:S02]  /*15280*/  LDL.LU R25, [R1+0xe4] ;  /* 0x0000e40001197983 */ /* 0x000ee40000300800 */
[----:B------:R-:W2:Y:S02]  /*15290*/  LDL.LU R26, [R1+0xe8] ;  /* 0x0000e800011a7983 */ /* 0x000ea40000300800 */
[----:B------:R-:W-:-:S02]  /*152a0*/  IMAD.MOV.U32 R27, RZ, RZ, R29 ;  /* 0x000000ffff1b7224 */ /* 0x000fc400078e001d */
[----:B------:R-:W4:Y:S04]  /*152b0*/  LDL.LU R29, [R1+0xa24] ;  /* 0x000a2400011d7983 */ /* 0x000f280000300800 */
[----:B--2---:R4:W-:Y:S01]  /*152c0*/  STL.64 [R1+0x9d0], R26 ;  /* 0x0009d01a01007387 */ /* 0x0049e20000100a00 */
[----:B---3--:R0:W-:Y:S02]  /*152d0*/  STL.64 [R1+0x9c8], R24 ;  /* 0x0009c81801007387 */ /* 0x0081e40000100a00 */
[----:B----4-:R-:W-:Y:S01]  /*152e0*/  IMAD.MOV.U32 R26, RZ, RZ, R3 ;  /* 0x000000ffff1a7224 */ /* 0x010fe200078e0003 */
[----:B0-----:R-:W2:Y:S01]  /*152f0*/  LDL.LU R24, [R1+0x100] ;  /* 0x0001000001187983 */ /* 0x001ea20000300800 */
[----:B------:R-:W-:Y:S02]  /*15300*/  IMAD.MOV.U32 R25, RZ, RZ, R2 ;  /* 0x000000ffff197224 */ /* 0x000fe400078e0002 */
[----:B------:R-:W3:Y:S02]  /*15310*/  LDL.LU R2, [R1+0xa20] ;  /* 0x000a200001027983 */ /* 0x000ee40000300800 */
[----:B------:R-:W4:Y:S01]  /*15320*/  LDL.LU R3, [R1+0xa1c] ;  /* 0x000a1c0001037983 */ /* 0x000f220000300800 */
[----:B------:R-:W2:Y:S01]  /*15330*/  LDL.LU R27, [R1+0x10c] ;  /* 0x00010c00011b7983 */ /* 0x000ea20000300800 */
[----:B------:R-:W-:Y:S03]  /*15340*/  HMMA.16816.F32 R8, R8, R12, R16 ;  /* 0x0000000c0808723c */ /* 0x000fe60000001810 */
[----:B--2---:R-:W-:Y:S01]  /*15350*/  STL.64 [R1+0x9f8], R26 ;  /* 0x0009f81a01007387 */ /* 0x004fe20000100a00 */
[----:B------:R0:W-:Y:S02]  /*15360*/  STL.64 [R1+0x9f0], R24 ;  /* 0x0009f01801007387 */ /* 0x0001e40000100a00 */
[----:B0-----:R-:W-:-:S02]  /*15370*/  IMAD.MOV.U32 R24, RZ, RZ, R29 ;  /* 0x000000ffff187224 */ /* 0x001fc400078e001d */
[----:B---3--:R-:W-:Y:S01]  /*15380*/  IMAD.MOV.U32 R26, RZ, RZ, R2 ;  /* 0x000000ffff1a7224 */ /* 0x008fe200078e0002 */
[----:B------:R-:W2:Y:S01]  /*15390*/  LDL.LU R29, [R1+0xa18] ;  /* 0x000a1800011d7983 */ /* 0x000ea20000300800 */
[----:B------:R-:W3:Y:S02]  /*153a0*/  LDL.LU R25, [R1+0x124] ;  /* 0x0001240001197983 */ /* 0x000ee40000300800 */
[----:B------:R-:W2:Y:S02]  /*153b0*/  LDL.LU R2, [R1+0xa14] ;  /* 0x000a140001027983 */ /* 0x000ea40000300800 */
[----:B----4-:R-:W-:Y:S02]  /*153c0*/  IMAD.MOV.U32 R27, RZ, RZ, R3 ;  /* 0x000000ffff1b7224 */ /* 0x010fe400078e0003 */
[----:B------:R-:W4:Y:S01]  /*153d0*/  LDL.LU R3, [R1+0xa10] ;  /* 0x000a100001037983 */ /* 0x000f220000300800 */
[----:B------:R0:W-:Y:S02]  /*153e0*/  STL.64 [R1+0x8f8], R6 ;  /* 0x0008f80601007387 */ /* 0x0001e40000100a00 */
[----:B------:R-:W-:Y:S01]  /*153f0*/  STL.64 [R1+0x8f0], R4 ;  /* 0x0008f00401007387 */ /* 0x000fe20000100a00 */
[----:B0-----:R-:W2:Y:S01]  /*15400*/  LDL.LU R6, [R1+0x38] ;  /* 0x0000380001067983 */ /* 0x001ea20000300800 */
[----:B------:R-:W3:Y:S02]  /*15410*/  LDL.LU.64 R18, [R1+0xa08] ;  /* 0x000a080001127983 */ /* 0x000ee40000300a00 */
[----:B------:R-:W3:Y:S02]  /*15420*/  LDL.LU.64 R16, [R1+0xa00] ;  /* 0x000a000001107983 */ /* 0x000ee40000300a00 */
[----:B------:R4:W-:Y:S01]  /*15430*/  STL.64 [R1+0x8e8], R10 ;  /* 0x0008e80a01007387 */ /* 0x0009e20000100a00 */
[----:B------:R-:W-:Y:S01]  /*15440*/  STL.64 [R1+0x8e0], R8 ;  /* 0x0008e00801007387 */ /* 0x000fe20000100a00 */
[----:B---3--:R-:W-:Y:S03]  /*15450*/  HMMA.16816.F32 R20, R16, R22, R24 ;  /* 0x000000161014723c */ /* 0x008fe60000001818 */
[----:B------:R-:W3:Y:S01]  /*15460*/  LDL.LU.64 R26, [R1+0x9f8] ;  /* 0x0009f800011a7983 */ /* 0x000ee20000300a00 */
[----:B------:R-:W3:Y:S02]  /*15470*/  LDL.LU.64 R24, [R1+0x9f0] ;  /* 0x0009f00001187983 */ /* 0x000ee40000300a00 */
[----:B----4-:R-:W-:-:S02]  /*15480*/  IMAD.MOV.U32 R10, RZ, RZ, R3 ;  /* 0x000000ffff0a7224 */ /* 0x010fc400078e0003 */
[----:B--2---:R-:W-:Y:S11]  /*15490*/  IMAD.MOV.U32 R11, RZ, RZ, R2 ;  /* 0x000000ffff0b7224 */ /* 0x004ff600078e0002 */
[----:B------:R-:W-:Y:S04]  /*154a0*/  @!UPT UIADD3 URZ, URZ, URZ, URZ ;  /* 0x0000003f3f3ff290 */ /* 0x000fe8000fffe03f */
[----:B------:R-:W-:Y:S01]  /*154b0*/  STL.64 [R1+0x1b0], R20 ;  /* 0x0001b01401007387 */ /* 0x000fe20000100a00 */
[----:B------:R0:W-:Y:S02]  /*154c0*/  STL.64 [R1+0x1b8], R22 ;  /* 0x0001b81601007387 */ /* 0x0001e40000100a00 */
[----:B------:R-:W-:Y:S02]  /*154d0*/  IMAD.MOV.U32 R3, RZ, RZ, R21 ;  /* 0x000000ffff037224 */ /* 0x000fe400078e0015 */
[----:B------:R-:W-:Y:S01]  /*154e0*/  IMAD.MOV.U32 R2, RZ, RZ, R20 ;  /* 0x000000ffff027224 */ /* 0x000fe200078e0014 */
[----:B0-----:R-:W2:Y:S01]  /*154f0*/  LDL.LU.64 R22, [R1+0x9e8] ;  /* 0x0009e80001167983 */ /* 0x001ea20000300a00 */
[----:B------:R-:W2:Y:S02]  /*15500*/  LDL.LU.64 R20, [R1+0x9e0] ;  /* 0x0009e00001147983 */ /* 0x000ea40000300a00 */
[----:B------:R-:W-:Y:S02]  /*15510*/  IMAD.MOV.U32 R7, RZ, RZ, R29 ;  /* 0x000000ffff077224 */ /* 0x000fe400078e001d */
[----:B------:R-:W-:Y:S01]  /*15520*/  STL [R1+0x830], R2 ;  /* 0x0008300201007387 */ /* 0x000fe20000100800 */
[----:B------:R-:W-:Y:S01]  /*15530*/  STL [R1+0x82c], R3 ;  /* 0x00082c0301007387 */ /* 0x000fe20000100800 */
[C---:B---3--:R-:W-:Y:S08]  /*15540*/  HMMA.16816.F32 R24, R16.reuse, R10, R24 ;  /* 0x0000000a1018723c */ /* 0x048ff00000001818 */
[C---:B--2---:R-:W-:Y:S11]  /*15550*/  HMMA.16816.F32 R20, R16.reuse, R6, R20 ;  /* 0x000000061014723c */ /* 0x044ff60000001814 */
[----:B------:R-:W-:Y:S11]  /*15560*/  @!UPT UIADD3 URZ, URZ, URZ, URZ ;  /* 0x0000003f3f3ff290 */ /* 0x000ff6000fffe03f */
[----:B------:R-:W-:Y:S01]  /*15570*/  @!UPT UIADD3 URZ, URZ, URZ, URZ ;  /* 0x0000003f3f3ff290 */ /* 0x000fe2000fffe03f */
[----:B------:R0:W-:Y:S01]  /*15580*/  STL.64 [R1+0x1a0], R20 ;  /* 0x0001a01401007387 */ /* 0x0001e20000100a00 */
[----:B------:R-:W-:Y:S02]  /*15590*/  STL.64 [R1+0x1a8], R22 ;  /* 0x0001a81601007387 */ /* 0x000fe40000100a00 */
[----:B------:R-:W-:Y:S02]  /*155a0*/  IMAD.MOV.U32 R29, RZ, RZ, R20 ;  /* 0x000000ffff1d7224 */ /* 0x000fe400078e0014 */
[----:B------:R1:W-:Y:S02]  /*155b0*/  STL.64 [R1+0x9a0], R6 ;  /* 0x0009a00601007387 */ /* 0x0003e40000100a00 */
[----:B0-----:R-:W-:Y:S02]  /*155c0*/  IMAD.MOV.U32 R20, RZ, RZ, R14 ;  /* 0x000000ffff147224 */ /* 0x001fe400078e000e */
[----:B------:R-:W-:Y:S01]  /*155d0*/  IMAD.MOV.U32 R21, RZ, RZ, R15 ;  /* 0x000000ffff157224 */ /* 0x000fe200078e000f */
[----:B-1----:R-:W2:Y:S01]  /*155e0*/  LDL.64 R6, [R1+0x48] ;  /* 0x0000480001067983 */ /* 0x002ea20000100a00 */
[----:B------:R-:W3:Y:S02]  /*155f0*/  LDL.LU R14, [R1+0x9dc] ;  /* 0x0009dc00010e7983 */ /* 0x000ee40000300800 */
[----:B------:R-:W3:Y:S02]  /*15600*/  LDL.LU R15, [R1+0x9d8] ;  /* 0x0009d800010f7983 */ /* 0x000ee40000300800 */
[----:B------:R-:W4:Y:S01]  /*15610*/  LDL.LU R22, [R1+0xa8] ;  /* 0x0000a80001167983 */ /* 0x000f220000300800 */
[----:B------:R-:W4:Y:S01]  /*15620*/  LDL.LU R23, [R1+0xac] ;  /* 0x0000ac0001177983 */ /* 0x000f220000300800 */
[----:B------:R-:W-:Y:S02]  /*15630*/  STL [R1+0x834], R29 ;  /* 0x0008341d01007387 */ /* 0x000fe40000100800 */
[----:B------:R-:W-:Y:S02]  /*15640*/  STL.64 [R1+0x190], R24 ;  /* 0x0001901801007387 */ /* 0x000fe40000100a00 */
[----:B------:R0:W-:Y:S02]  /*15650*/  STL.64 [R1+0x198], R26 ;  /* 0x0001981a01007387 */ /* 0x0001e40000100a00 */
[----:B0-----:R-:W3:Y:S01]  /*15660*/  LDL.LU.64 R26, [R1+0x9d0] ;  /* 0x0009d000011a7983 */ /* 0x001ee20000300a00 */
[----:B------:R-:W3:Y:S02]  /*15670*/  LDL.LU.64 R24, [R1+0x9c8] ;  /* 0x0009c80001187983 */ /* 0x000ee40000300a00 */
[----:B---3--:R-:W-:Y:S01]  /*15680*/  HMMA.16816.F32 R16, R16, R14, R24 ;  /* 0x0000000e1010723c */ /* 0x008fe20000001818 */
[----:B------:R-:W3:Y:S01]  /*15690*/  LDL.LU.64 R26, [R1+0x9c0] ;  /* 0x0009c000011a7983 */ /* 0x000ee20000300a00 */
[----:B------:R-:W3:Y:S11]  /*156a0*/  LDL.LU.64 R24, [R1+0x9b8] ;  /* 0x0009b80001187983 */ /* 0x000ef60000300a00 */
[----:B------:R-:W-:Y:S10]  /*156b0*/  @!UPT UIADD3 URZ, URZ, URZ, URZ ;  /* 0x0000003f3f3ff290 */ /* 0x000ff4000fffe03f */
[----:B------:R-:W-:Y:S01]  /*156c0*/  STL.64 [R1+0x180], R16 ;  /* 0x0001801001007387 */ /* 0x000fe20000100a00 */
[----:B------:R0:W-:Y:S03]  /*156d0*/  STL.64 [R1+0x188], R18 ;  /* 0x0001881201007387 */ /* 0x0001e60000100a00 */
[----:B0-----:R-:W3:Y:S01]  /*156e0*/  LDL.LU.64 R18, [R1+0x9b0] ;  /* 0x0009b00001127983 */ /* 0x001ee20000300a00 */
[----:B------:R-:W3:Y:S02]  /*156f0*/  LDL.LU.64 R16, [R1+0x9a8] ;  /* 0x0009a80001107983 */ /* 0x000ee40000300a00 */
[----:B--2---:R-:W-:Y:S01]  /*15700*/  IMAD.MOV.U32 R0, RZ, RZ, R7 ;  /* 0x000000ffff007224 */ /* 0x004fe200078e0007 */
[C---:B---3--:R-:W-:Y:S01]  /*15710*/  HMMA.16816.F32 R24, R16.reuse, R6, R24 ;  /* 0x000000061018723c */ /* 0x048fe20000001818 */
[----:B------:R-:W2:Y:S11]  /*15720*/  LDL.LU.64 R6, [R1+0x9a0] ;  /* 0x0009a00001067983 */ /* 0x000eb60000300a00 */
[----:B------:R-:W-:Y:S11]  /*15730*/  @!UPT UIADD3 URZ, URZ, URZ, URZ ;  /* 0x0000003f3f3ff290 */ /* 0x000ff6000fffe03f */
[----:B------:R-:W-:Y:S01]  /*15740*/  STL.64 [R1+0x170], R24 ;  /* 0x0001701801007387 */ /* 0x000fe20000100a00 */
[----:B------:R0:W-:Y:S02]  /*15750*/  STL.64 [R1+0x178], R26 ;  /* 0x0001781a01007387 */ /* 0x0001e40000100a00 */
[----:B------:R-:W-:Y:S02]  /*15760*/  IMAD.MOV.U32 R12, RZ, RZ, R26 ;  /* 0x000000ffff0c7224 */ /* 0x000fe400078e001a */
[----:B0-----:R-:W2:Y:S01]  /*15770*/  LDL.LU.64 R26, [R1+0x998] ;  /* 0x00099800011a7983 */ /* 0x001ea20000300a00 */
[----:B------:R-:W2:Y:S02]  /*15780*/  LDL.LU.64 R24, [R1+0x990] ;  /* 0x0009900001187983 */ /* 0x000ea40000300a00 */
[----:B------:R-:W-:Y:S01]  /*15790*/  STL [R1+0x838], R12 ;  /* 0x0008380c01007387 */ /* 0x000fe20000100800 */
[C---:B--2---:R-:W-:Y:S11]  /*157a0*/  HMMA.16816.F32 R24, R16.reuse, R6, R24 ;  /* 0x000000061018723c */ /* 0x044ff60000001818 */
[----:B------:R-:W-:Y:S11]  /*157b0*/  @!UPT UIADD3 URZ, URZ, URZ, URZ ;  /* 0x0000003f3f3ff290 */ /* 0x000ff6000fffe03f */
[----:B------:R-:W-:Y:S01]  /*157c0*/  @!UPT UIADD3 URZ, URZ, URZ, URZ ;  /* 0x0000003f3f3ff290 */ /* 0x000fe2000fffe03f */
[----:B------:R-:W-:Y:S01]  /*157d0*/  STL.64 [R1+0x160], R24 ;  /* 0x0001601801007387 */ /* 0x000fe20000100a00 */
[----:B------:R0:W-:Y:S02]  /*157e0*/  STL.64 [R1+0x168], R26 ;  /* 0x0001681a01007387 */ /* 0x0001e40000100a00 */
[----:B------:R-:W-:Y:S02]  /*157f0*/  IMAD.MOV.U32 R13, RZ, RZ, R26 ;  /* 0x000000ffff0d7224 */ /* 0x000fe400078e001a */
[----:B0-----:R-:W2:Y:S01]  /*15800*/  LDL.LU.64 R26, [R1+0x988] ;  /* 0x00098800011a7983 */ /* 0x001ea20000300a00 */
[----:B------:R-:W2:Y:S02]  /*15810*/  LDL.LU.64 R24, [R1+0x980] ;  /* 0x0009800001187983 */ /* 0x000ea40000300a00 */
[----:B------:R0:W-:Y:S02]  /*15820*/  STL.64 [R1+0x958], R6 ;  /* 0x0009580601007387 */ /* 0x0001e40000100a00 */
[----:B------:R-:W-:Y:S01]  /*15830*/  STL [R1+0x83c], R13 ;  /* 0x00083c0d01007387 */ /* 0x000fe20000100800 */
[----:B------:R-:W3:Y:S01]  /*15840*/  LDL.LU R4, [R1+0x90] ;  /* 0x0000900001047983 */ /* 0x000ee20000300800 */
[C---:B--2---:R-:W-:Y:S08]  /*15850*/  HMMA.16816.F32 R24, R16.reuse, R10, R24 ;  /* 0x0000000a1018723c */ /* 0x044ff00000001818 */
[----:B----4-:R-:W-:Y:S11]  /*15860*/  HMMA.16816.F32 R16, R16, R14, R20 ;  /* 0x0000000e1010723c */ /* 0x010ff60000001814 */
[----:B------:R-:W-:Y:S04]  /*15870*/  @!UPT UIADD3 URZ, URZ, URZ, URZ ;  /* 0x0000003f3f3ff290 */ /* 0x000fe8000fffe03f */
[----:B------:R-:W-:Y:S01]  /*15880*/  STL.64 [R1+0x150], R24 ;  /* 0x0001501801007387 */ /* 0x000fe20000100a00 */
[----:B------:R-:W-:Y:S02]  /*15890*/  STL.64 [R1+0x158], R26 ;  /* 0x0001581a01007387 */ /* 0x000fe40000100a00 */
[----:B------:R-:W3:Y:S02]  /*158a0*/  LDL.LU R5, [R1+0x94] ;  /* 0x0000940001057983 */ /* 0x000ee40000300800 */
[----:B0-----:R-:W3:Y:S01]  /*158b0*/  LDL.LU R6, [R1+0x98] ;  /* 0x0000980001067983 */ /* 0x001ee20000300800 */
[----:B------:R-:W3:Y:S01]  /*158c0*/  LDL.LU R7, [R1+0x9c] ;  /* 0x00009c0001077983 */ /* 0x000ee20000300800 */
[----:B------:R0:W-:Y:S02]  /*158d0*/  STL.64 [R1+0x950], R10 ;  /* 0x0009500a01007387 */ /* 0x0001e40000100a00 */
[----:B------:R-:W2:Y:S02]  /*158e0*/  LDL.LU R8, [R1+0x80] ;  /* 0x0000800001087983 */ /* 0x000ea40000300800 */
[----:B------:R-:W2:Y:S01]  /*158f0*/  LDL.LU R9, [R1+0x84] ;  /* 0x0000840001097983 */ /* 0x000ea20000300800 */
[----:B0-----:R-:W2:Y:S01]  /*15900*/  LDL.LU R10, [R1+0x88] ;  /* 0x00008800010a7983 */ /* 0x001ea20000300800 */
[----:B------:R-:W2:Y:S02]  /*15910*/  LDL.LU R11, [R1+0x8c] ;  /* 0x00008c00010b7983 */ /* 0x000ea40000300800 */
[----:B------:R-:W4:Y:S02]  /*15920*/  LDL.LU R24, [R1+0x70] ;  /* 0x0000700001187983 */ /* 0x000f240000300800 */
[----:B------:R-:W4:Y:S01]  /*15930*/  LDL.LU R25, [R1+0x74] ;  /* 0x0000740001197983 */ /* 0x000f220000300800 */
[----:B------:R-:W4:Y:S01]  /*15940*/  LDL.LU R26, [R1+0x78] ;  /* 0x00007800011a7983 */ /* 0x000f220000300800 */
[----:B------:R-:W2:Y:S02]  /*15950*/  LDL.LU R13, [R1+0x6d0] ;  /* 0x0006d000010d7983 */ /* 0x000ea40000300800 */
[----:B------:R-:W2:Y:S02]  /*15960*/  LDL.LU R12, [R1+0x1fc] ;  /* 0x0001fc00010c7983 */ /* 0x000ea40000300800 */
[----:B------:R-:W2:Y:S01]  /*15970*/  LDL.LU R29, [R1+0x6c8] ;  /* 0x0006c800011d7983 */ /* 0x000ea20000300800 */
[----:B------:R-:W2:Y:S01]  /*15980*/  LDL.LU R3, [R1+0x6ec] ;  /* 0x0006ec0001037983 */ /* 0x000ea20000300800 */
[----:B------:R-:W-:-:S02]  /*15990*/  IMAD.MOV.U32 R27, RZ, RZ, R28 ;  /* 0x000000ffff1b7224 */ /* 0x000fc400078e001c */
[----:B------:R-:W2:Y:S02]  /*159a0*/  LDL.LU R2, [R1+0x6c0] ;  /* 0x0006c00001027983 */ /* 0x000ea40000300800 */
[----:B------:R-:W2:Y:S01]  /*159b0*/  LDL.LU R28, [R1+0x6e4] ;  /* 0x0006e400011c7983 */ /* 0x000ea20000300800 */
[----:B------:R-:W2:Y:S01]  /*159c0*/  LDL.LU.64 R22, [R1+0x978] ;  /* 0x0009780001167983 */ /* 0x000ea20000300a00 */
[----:B------:R-:W3:Y:S02]  /*159d0*/  LDL.LU.64 R20, [R1+0x970] ;  /* 0x0009700001147983 */ /* 0x000ee40000300a00 */
[----:B------:R-:W-:Y:S02]  /*159e0*/  STL.64 [R1+0x140], R16 ;  /* 0x0001401001007387 */ /* 0x000fe40000100a00 */
[----:B------:R0:W-:Y:S02]  /*159f0*/  STL.64 [R1+0x148], R18 ;  /* 0x0001481201007387 */ /* 0x0001e40000100a00 */
[----:B0-----:R-:W-:-:S02]  /*15a00*/  IMAD.MOV.U32 R19, RZ, RZ, R16 ;  /* 0x000000ffff137224 */ /* 0x001fc400078e0010 */
[----:B------:R-:W2:Y:S01]  /*15a10*/  LDL.LU R16, [R1+0x6e8] ;  /* 0x0006e80001107983 */ /* 0x000ea20000300800 */
[----:B------:R-:W2:Y:S02]  /*15a20*/  LDL.LU R17, [R1+0x6e0] ;  /* 0x0006e00001117983 */ /* 0x000ea40000300800 */
[----:B------:R-:W2:Y:S02]  /*15a30*/  LDL.LU R18, [R1+0x6d8] ;  /* 0x0006d80001127983 */ /* 0x000ea40000300800 */
[----:B------:R0:W-:Y:S02]  /*15a40*/  STL [R1+0x840], R19 ;  /* 0x0008401301007387 */ /* 0x0001e40000100800 */
[----:B0-----:R-:W2:Y:S04]  /*15a50*/  LDL.LU R19, [R1+0x6f0] ;  /* 0x0006f00001137983 */ /* 0x001ea80000300800 */
[----:B--2---:R-:W-:Y:S01]  /*15a60*/  STL.64 [R1+0x908], R18 ;  /* 0x0009081201007387 */ /* 0x004fe20000100a00 */
[----:B------:R0:W-:Y:S02]  /*15a70*/  STL.64 [R1+0x900], R16 ;  /* 0x0009001001007387 */ /* 0x0001e40000100a00 */
[----:B0-----:R-:W-:-:S02]  /*15a80*/  IMAD.MOV.U32 R16, RZ, RZ, R22 ;  /* 0x000000ffff107224 */ /* 0x001fc400078e0016 */
[----:B------:R-:W-:Y:S01]  /*15a90*/  IMAD.MOV.U32 R17, RZ, RZ, R23 ;  /* 0x000000ffff117224 */ /* 0x000fe200078e0017 */
[----:B------:R-:W3:Y:S01]  /*15aa0*/  LDL.LU R22, [R1+0x968] ;  /* 0x0009680001167983 */ /* 0x000ee20000300800 */
[----:B------:R-:W3:Y:S02]  /*15ab0*/  LDL.LU R23, [R1+0x964] ;  /* 0x0009640001177983 */ /* 0x000ee40000300800 */
[----:B------:R-:W2:Y:S02]  /*15ac0*/  LDL.LU R18, [R1+0x18] ;  /* 0x0000180001127983 */ /* 0x000ea40000300800 */
[----:B------:R-:W2:Y:S02]  /*15ad0*/  LDL.LU R19, [R1+0x1c] ;  /* 0x00001c0001137983 */ /* 0x000ea40000300800 */
[----:B--2---:R0:W-:Y:S01]  /*15ae0*/  STL.64 [R1+0x918], R18 ;  /* 0x0009181201007387 */ /* 0x0041e20000100a00 */
[----:B------:R-:W-:Y:S03]  /*15af0*/  STL.64 [R1+0x910], R16 ;  /* 0x0009101001007387 */ /* 0x000fe60000100a00 */
[----:B0-----:R-:W3:Y:S01]  /*15b00*/  LDL.LU R18, [R1+0x48] ;  /* 0x0000480001127983 */ /* 0x001ee20000300800 */
[----:B------:R-:W-:-:S02]  /*15b10*/  IMAD.MOV.U32 R19, RZ, RZ, R0 ;  /* 0x000000ffff137224 */ /* 0x000fc400078e0000 */
[----:B------:R-:W2:Y:S05]  /*15b20*/  LDL.LU R0, [R1+0x960] ;  /* 0x0009600001007983 */ /* 0x000eaa0000300800 */
[C---:B---3--:R-:W-:Y:S11]  /*15b30*/  HMMA.16816.F32 R4, R20.reuse, R18, R4 ;  /* 0x000000121404723c */ /* 0x048ff60000001804 */
[----:B------:R-:W-:Y:S11]  /*15b40*/  @!UPT UIADD3 URZ, URZ, URZ, URZ ;  /* 0x0000003f3f3ff290 */ /* 0x000ff6000fffe03f */
[----:B------:R-:W-:Y:S01]  /*15b50*/  @!UPT UIADD3 URZ, URZ, URZ, URZ ;  /* 0x0000003f3f3ff290 */ /* 0x000fe2000fffe03f */
[----:B------:R-:W-:Y:S01]  /*15b60*/  STL.64 [R1+0xd0], R4 ;  /* 0x0000d00401007387 */ /* 0x000fe20000100a00 */
[----:B------:R0:W-:Y:S03]  /*15b70*/  STL.64 [R1+0xd8], R6 ;  /* 0x0000d80601007387 */ /* 0x0001e60000100a00 */
[----:B0-----:R-:W3:Y:S02]  /*15b80*/  LDL.LU.64 R6, [R1+0x958] ;  /* 0x0009580001067983 */ /* 0x001ee40000300a00 */
[----:B---3--:R-:W-:Y:S11]  /*15b90*/  HMMA.16816.F32 R8, R20, R6, R8 ;  /* 0x000000061408723c */ /* 0x008ff60000001808 */
[----:B------:R-:W-:Y:S11]  /*15ba0*/  @!UPT UIADD3 URZ, URZ, URZ, URZ ;  /* 0x0000003f3f3ff290 */ /* 0x000ff6000fffe03f */
[----:B------:R-:W-:Y:S01]  /*15bb0*/  @!UPT UIADD3 URZ, URZ, URZ, URZ ;  /* 0x0000003f3f3ff290 */ /* 0x000fe2000fffe03f */
[----:B------:R-:W-:Y:S01]  /*15bc0*/  STL.64 [R1+0xf0], R8 ;  /* 0x0000f00801007387 */ /* 0x000fe20000100a00 */
[----:B------:R0:W-:Y:S03]  /*15bd0*/  STL.64 [R1+0xf8], R10 ;  /* 0x0000f80a01007387 */ /* 0x0001e60000100a00 */
[----:B0-----:R-:W4:Y:S01]  /*15be0*/  LDL.LU.64 R10, [R1+0x950] ;  /* 0x00095000010a7983 */ /* 0x001f220000300a00 */
[----:B------:R0:W-:Y:S02]  /*15bf0*/  STL.64 [R1+0x920], R6 ;  /* 0x0009200601007387 */ /* 0x0001e40000100a00 */
[----:B------:R-:W3:Y:S02]  /*15c00*/  LDL.LU R4, [R1+0x50] ;  /* 0x0000500001047983 */ /* 0x000ee40000300800 */
[----:B------:R-:W3:Y:S01]  /*15c10*/  LDL.LU R5, [R1+0x54] ;  /* 0x0000540001057983 */ /* 0x000ee20000300800 */
[----:B0-----:R-:W3:Y:S01]  /*15c20*/  LDL.LU R6, [R1+0x58] ;  /* 0x0000580001067983 */ /* 0x001ee20000300800 */
[----:B--2---:R-:W-:-:S02]  /*15c30*/  IMAD.MOV.U32 R7, RZ, RZ, R0 ;  /* 0x000000ffff077224 */ /* 0x004fc400078e0000 */
[----:B------:R-:W2:Y:S01]  /*15c40*/  LDL.LU R0, [R1+0x948] ;  /* 0x0009480001007983 */ /* 0x000ea20000300800 */
[C---:B----4-:R-:W-:Y:S11]  /*15c50*/  HMMA.16816.F32 R24, R20.reuse, R10, R24 ;  /* 0x0000000a1418723c */ /* 0x050ff60000001818 */
[----:B------:R-:W-:Y:S11]  /*15c60*/  @!UPT UIADD3 URZ, URZ, URZ, URZ ;  /* 0x0000003f3f3ff290 */ /* 0x000ff6000fffe03f */
[----:B------:R-:W-:Y:S01]  /*15c70*/  @!UPT UIADD3 URZ, URZ, URZ, URZ ;  /* 0x0000003f3f3ff290 */ /* 0x000fe2000fffe03f */
[----:B------:R-:W-:Y:S01]  /*15c80*/  STL.64 [R1+0x110], R24 ;  /* 0x0001101801007387 */ /* 0x000fe20000100a00 */
[----:B------:R0:W-:Y:S03]  /*15c90*/  STL.64 [R1+0x118], R26 ;  /* 0x0001181a01007387 */ /* 0x0001e60000100a00 */
[----:B0-----:R-:W4:Y:S01]  /*15ca0*/  LDL.LU.64 R26, [R1+0x940] ;  /* 0x00094000011a7983 */ /* 0x001f220000300a00 */
[----:B------:R-:W4:Y:S02]  /*15cb0*/  LDL.LU.64 R24, [R1+0x938] ;  /* 0x0009380001187983 */ /* 0x000f240000300a00 */
[----:B----4-:R-:W-:Y:S01]  /*15cc0*/  HMMA.16816.F32 R20, R20, R14, R24 ;  /* 0x0000000e1414723c */ /* 0x010fe20000001818 */
[----:B------:R-:W3:Y:S01]  /*15cd0*/  LDL.LU.64 R26, [R1+0x930] ;  /* 0x00093000011a7983 */ /* 0x000ee20000300a00 */
[----:B------:R-:W3:Y:S11]  /*15ce0*/  LDL.LU.64 R24, [R1+0x928] ;  /* 0x0009280001187983 */ /* 0x000ef60000300a00 */
[----:B------:R-:W-:Y:S10]  /*15cf0*/  @!UPT UIADD3 URZ, URZ, URZ, URZ ;  /* 0x0000003f3f3ff290 */ /* 0x000ff4000fffe03f */
[----:B------:R0:W-:Y:S01]  /*15d00*/  STL.64 [R1+0x100], R20 ;  /* 0x0001001401007387 */ /* 0x0001e20000100a00 */
[----:B------:R1:W-:Y:S03]  /*15d10*/  STL.64 [R1+0x108], R22 ;  /* 0x0001081601007387 */ /* 0x0003e60000100a00 */
[----:B0-----:R-:W4:Y:S01]  /*15d20*/  LDL R20, [R1+0x7f4] ;  /* 0x0007f40001147983 */ /* 0x001f220000100800 */
[----:B------:R-:W2:Y:S02]  /*15d30*/  LDL.LU R21, [R1+0x2f4] ;  /* 0x0002f40001157983 */ /* 0x000ea40000300800 */
[----:B-1----:R-:W2:Y:S01]  /*15d40*/  LDL.LU R22, [R1+0x200] ;  /* 0x0002000001167983 */ /* 0x002ea20000300800 */
[C---:B---3--:R-:W-:Y:S01]  /*15d50*/  HMMA.16816.F32 R16, R24.reuse, R18, R4 ;  /* 0x000000121810723c */ /* 0x048fe20000001804 */
[----:B------:R-:W3:Y:S11]  /*15d60*/  LDL.LU.64 R6, [R1+0x920] ;  /* 0x0009200001067983 */ /* 0x000ef60000300a00 */
[----:B------:R-:W-:Y:S11]  /*15d70*/  @!UPT UIADD3 URZ, URZ, URZ, URZ ;  /* 0x0000003f3f3ff290 */ /* 0x000ff6000fffe03f */
[----:B------:R-:W-:Y:S01]  /*15d80*/  STL.64 [R1+0x130], R16 ;  /* 0x0001301001007387 */ /* 0x000fe20000100a00 */
[----:B------:R0:W-:Y:S03]  /*15d90*/  STL.64 [R1+0x138], R18 ;  /* 0x0001381201007387 */ /* 0x0001e60000100a00 */
[----:B0-----:R-:W3:Y:S01]  /*15da0*/  LDL.LU.64 R18, [R1+0x918] ;  /* 0x0009180001127983 */ /* 0x001ee20000300a00 */
[----:B------:R-:W3:Y:S02]  /*15db0*/  LDL.LU.64 R16, [R1+0x910] ;  /* 0x0009100001107983 */ /* 0x000ee40000300a00 */
[C---:B---3--:R-:W-:Y:S01]  /*15dc0*/  HMMA.16816.F32 R4, R24.reuse, R6, R16 ;  /* 0x000000061804723c */ /* 0x048fe20000001810 */
[----:B------:R-:W3:Y:S01]  /*15dd0*/  LDL.LU.64 R18, [R1+0x908] ;  /* 0x0009080001127983 */ /* 0x000ee20000300a00 */
[----:B------:R-:W2:Y:S11]  /*15de0*/  LDL.LU.64 R16, [R1+0x900] ;  /* 0x0009000001107983 */ /* 0x000eb60000300a00 */
[----:B------:R-:W-:Y:S10]  /*15df0*/  @!UPT UIADD3 URZ, URZ, URZ, URZ ;  /* 0x0000003f3f3ff290 */ /* 0x000ff4000fffe03f */
[----:B------:R-:W-:Y:S01]  /*15e00*/  STL.64 [R1+0x120], R4 ;  /* 0x0001200401007387 */ /* 0x000fe20000100a00 */
[----:B------:R0:W-:Y:S03]  /*15e10*/  STL.64 [R1+0x128], R6 ;  /* 0x0001280601007387 */ /* 0x0001e60000100a00 */
[----:B0-----:R-:W2:Y:S01]  /*15e20*/  LDL.LU.64 R6, [R1+0x8f8] ;  /* 0x0008f80001067983 */ /* 0x001ea20000300a00 */
[----:B------:R-:W2:Y:S02]  /*15e30*/  LDL.LU.64 R4, [R1+0x8f0] ;  /* 0x0008f00001047983 */ /* 0x000ea40000300a00 */
[----:B--2---:R-:W-:Y:S01]  /*15e40*/  HMMA.16816.F32 R4, R24, R10, R4 ;  /* 0x0000000a1804723c */ /* 0x004fe20000001804 */
[----:B------:R-:W2:Y:S01]  /*15e50*/  LDL.LU.64 R10, [R1+0x8e8] ;  /* 0x0008e800010a7983 */ /* 0x000ea20000300a00 */
[----:B------:R-:W2:Y:S02]  /*15e60*/  LDL.LU.64 R8, [R1+0x8e0] ;  /* 0x0008e00001087983 */ /* 0x000ea40000300a00 */
[----:B------:R-:W-:-:S04]  /*15e70*/  IMAD.MOV.U32 R23, RZ, RZ, c[0x0][0x188] ;  /* 0x00006200ff177624 */ /* 0x000fc800078e00ff */
[----:B------:R-:W-:Y:S01]  /*15e80*/  IMAD.SHL.U32 R23, R23, 0x80, RZ ;  /* 0x0000008017177824 */ /* 0x000fe200078e00ff */
[----:B------:R-:W-:-:S03]  /*15e90*/  IADD3 R21, R21, 0x1, RZ ;  /* 0x0000000115157810 */ /* 0x000fc60007ffe0ff */
[----:B------:R-:W-:-:S05]  /*15ea0*/  IMAD.SHL.U32 R23, R23, 0x2, RZ ;  /* 0x0000000217177824 */ /* 0x000fca00078e00ff */
[-C--:B------:R-:W-:Y:S02]  /*15eb0*/  IADD3 R22, P2, R22, R23.reuse, RZ ;  /* 0x0000001716167210 */ /* 0x080fe40007f5e0ff */
[-C--:B---3--:R-:W-:Y:S02]  /*15ec0*/  IADD3 R19, P3, R19, R23.reuse, RZ ;  /* 0x0000001713137210 */ /* 0x088fe40007f7e0ff */
[-C--:B------:R-:W-:Y:S02]  /*15ed0*/  IADD3 R16, P4, R16, R23.reuse, RZ ;  /* 0x0000001710107210 */ /* 0x080fe40007f9e0ff */
[----:B------:R0:W-:Y:S01]  /*15ee0*/  STL.64 [R1+0xe0], R4 ;  /* 0x0000e00401007387 */ /* 0x0001e20000100a00 */
[----:B------:R-:W-:Y:S01]  /*15ef0*/  STL.64 [R1+0xe8], R6 ;  /* 0x0000e80601007387 */ /* 0x000fe20000100a00 */
[-C--:B------:R-:W-:Y:S02]  /*15f00*/  IADD3 R17, P5, R17, R23.reuse, RZ ;  /* 0x0000001711117210 */ /* 0x080fe40007fbe0ff */
[----:B------:R-:W-:-:S02]  /*15f10*/  IADD3 R18, P6, R18, R23, RZ ;  /* 0x0000001712127210 */ /* 0x000fc40007fde0ff */
[-C--:B------:R-:W-:Y:S01]  /*15f20*/  IADD3 R13, P1, R13, R23.reuse, RZ ;  /* 0x000000170d0d7210 */ /* 0x080fe20007f3e0ff */
[--C-:B------:R-:W-:Y:S01]  /*15f30*/  IMAD.X R12, R12, 0x1, R0.reuse, P2 ;  /* 0x000000010c0c7824 */ /* 0x100fe200010e0600 */
[-C--:B------:R-:W-:Y:S01]  /*15f40*/  IADD3 R29, P2, R29, R23.reuse, RZ ;  /* 0x000000171d1d7210 */ /* 0x080fe20007f5e0ff */
[--C-:B------:R-:W-:Y:S01]  /*15f50*/  IMAD.X R3, R3, 0x1, R0.reuse, P3 ;  /* 0x0000000103037824 */ /* 0x100fe200018e0600 */
[----:B------:R-:W-:Y:S01]  /*15f60*/  IADD3 R2, P3, R2, R23, RZ ;  /* 0x0000001702027210 */ /* 0x000fe20007f7e0ff */
[----:B------:R-:W-:Y:S01]  /*15f70*/  IMAD.X R28, R28, 0x1, R0, P4 ;  /* 0x000000011c1c7824 */ /* 0x000fe200020e0600 */
[----:B--2---:R-:W-:Y:S11]  /*15f80*/  HMMA.16816.F32 R8, R24, R14, R8 ;  /* 0x0000000e1808723c */ /* 0x004ff60000001808 */
[----:B------:R-:W-:Y:S11]  /*15f90*/  @!UPT UIADD3 URZ, URZ, URZ, URZ ;  /* 0x0000003f3f3ff290 */ /* 0x000ff6000fffe03f */
[----:B------:R-:W-:Y:S02]  /*15fa0*/  @!UPT UIADD3 URZ, URZ, URZ, URZ ;  /* 0x0000003f3f3ff290 */ /* 0x000fe4000fffe03f */
[----:B0-----:R-:W-:Y:S02]  /*15fb0*/  IMAD.MOV.U32 R4, RZ, RZ, R11 ;  /* 0x000000ffff047224 */ /* 0x001fe400078e000b */
[----:B------:R-:W-:Y:S01]  /*15fc0*/  IMAD.MOV.U32 R5, RZ, RZ, R10 ;  /* 0x000000ffff057224 */ /* 0x000fe200078e000a */
[----:B------:R-:W-:Y:S01]  /*15fd0*/  STL.64 [R1+0x50], R8 ;  /* 0x0000500801007387 */ /* 0x000fe20000100a00 */
[----:B------:R-:W-:Y:S02]  /*15fe0*/  STL.64 [R1+0x58], R10 ;  /* 0x0000580a01007387 */ /* 0x000fe40000100a00 */
[----:B------:R-:W-:Y:S02]  /*15ff0*/  STL [R1+0x2f4], R21 ;  /* 0x0002f41501007387 */ /* 0x000fe40000100800 */
[----:B------:R-:W-:Y:S01]  /*16000*/  STL [R1+0x848], R4 ;  /* 0x0008480401007387 */ /* 0x000fe20000100800 */
[----:B------:R-:W-:Y:S01]  /*16010*/  STL [R1+0x844], R5 ;  /* 0x0008440501007387 */ /* 0x000fe20000100800 */
[----:B------:R-:W-:Y:S02]  /*16020*/  STL [R1+0x200], R22 ;  /* 0x0002001601007387 */ /* 0x000fe40000100800 */
[----:B------:R-:W-:Y:S02]  /*16030*/  STL [R1+0x6f0], R19 ;  /* 0x0006f01301007387 */ /* 0x000fe40000100800 */
[----:B------:R-:W-:Y:S01]  /*16040*/  STL [R1+0x6e8], R16 ;  /* 0x0006e81001007387 */ /* 0x000fe20000100800 */
[----:B------:R-:W-:Y:S01]  /*16050*/  STL [R1+0x6e0], R17 ;  /* 0x0006e01101007387 */ /* 0x000fe20000100800 */
[----:B------:R-:W-:Y:S02]  /*16060*/  STL [R1+0x6d8], R18 ;  /* 0x0006d81201007387 */ /* 0x000fe40000100800 */
[----:B------:R-:W-:Y:S02]  /*16070*/  STL [R1+0x6d0], R13 ;  /* 0x0006d00d01007387 */ /* 0x000fe40000100800 */
[----:B------:R-:W-:Y:S01]  /*16080*/  STL [R1+0x1fc], R12 ;  /* 0x0001fc0c01007387 */ /* 0x000fe20000100800 */
[----:B------:R-:W-:Y:S01]  /*16090*/  STL [R1+0x6c8], R29 ;  /* 0x0006c81d01007387 */ /* 0x000fe20000100800 */
[----:B------:R0:W-:Y:S02]  /*160a0*/  STL [R1+0x8dc], R0 ;  /* 0x0008dc0001007387 */ /* 0x0001e40000100800 */
[----:B------:R-:W-:Y:S01]  /*160b0*/  STL [R1+0x6ec], R3 ;  /* 0x0006ec0301007387 */ /* 0x000fe20000100800 */
[----:B0-----:R-:W2:Y:S01]  /*160c0*/  LDL.LU R0, [R1+0x6b8] ;  /* 0x0006b80001007983 */ /* 0x001ea20000300800 */
[----:B------:R-:W-:Y:S02]  /*160d0*/  STL [R1+0x6c0], R2 ;  /* 0x0006c00201007387 */ /* 0x000fe40000100800 */
[----:B------:R-:W3:Y:S02]  /*160e0*/  LDL.LU R5, [R1+0x6a8] ;  /* 0x0006a80001057983 */ /* 0x000ee40000300800 */
[----:B------:R-:W-:Y:S01]  /*160f0*/  STL [R1+0x6e4], R28 ;  /* 0x0006e41c01007387 */ /* 0x000fe20000100800 */
[----:B---3--:R0:W-:Y:S04]  /*16100*/  STL [R1+0x8d0], R5 ;  /* 0x0008d00501007387 */ /* 0x0081e80000100800 */
[----:B0-----:R-:W3:Y:S04]  /*16110*/  LDL.LU R5, [R1+0x6d4] ;  /* 0x0006d40001057983 */ /* 0x001ee80000300800 */
[----:B---3--:R0:W-:Y:S04]  /*16120*/  STL [R1+0x8d4], R5 ;  /* 0x0008d40501007387 */ /* 0x0081e80000100800 */
[----:B0-----:R-:W3:Y:S01]  /*16130*/  LDL.LU R5, [R1+0x6b0] ;  /* 0x0006b00001057983 */ /* 0x001ee20000300800 */
[----:B----4-:R-:W-:-:S02]  /*16140*/  ISETP.NE.U32.AND P0, PT, R21, R20, PT ;  /* 0x000000141500720c */ /* 0x010fc40003f05070 */
[----:B--2---:R-:W-:Y:S01]  /*16150*/  IADD3 R0, P4, R0, R23, RZ ;  /* 0x0000001700007210 */ /* 0x004fe20007f9e0ff */
[----:B---3--:R0:W-:Y:S04]  /*16160*/  STL [R1+0x8d8], R5 ;  /* 0x0008d80501007387 */ /* 0x0081e80000100800 */
[----:B0-----:R-:W2:Y:S01]  /*16170*/  LDL.LU R5, [R1+0x6dc] ;  /* 0x0006dc0001057983 */ /* 0x001ea20000300800 */
[----:B------:R-:W3:Y:S02]  /*16180*/  LDL.LU R4, [R1+0x6cc] ;  /* 0x0006cc0001047983 */ /* 0x000ee40000300800 */
[----:B------:R-:W4:Y:S02]  /*16190*/  LDL.LU R24, [R1+0x6a0] ;  /* 0x0006a00001187983 */ /* 0x000f240000300800 */
[----:B------:R-:W2:Y:S01]  /*161a0*/  LDL.LU R25, [R1+0x6c4] ;  /* 0x0006c40001197983 */ /* 0x000ea20000300800 */
[----:B------:R-:W2:Y:S01]  /*161b0*/  LDL.LU R26, [R1+0x698] ;  /* 0x00069800011a7983 */ /* 0x000ea20000300800 */
[----:B------:R-:W2:Y:S02]  /*161c0*/  LDL.LU R27, [R1+0x6bc] ;  /* 0x0006bc00011b7983 */ /* 0x000ea40000300800 */
[----:B------:R-:W2:Y:S02]  /*161d0*/  LDL.LU R14, [R1+0x690] ;  /* 0x00069000010e7983 */ /* 0x000ea40000300800 */
        /* <DEDUP_REMOVED lines=20> */
[----:B------:R0:W-:Y:S02]  /*16320*/  STL [R1+0x6b8], R0 ;  /* 0x0006b80001007387 */ /* 0x0001e40000100800 */
[----:B0-----:R-:W2:Y:S02]  /*16330*/  LDL.LU R0, [R1+0x8dc] ;  /* 0x0008dc0001007983 */ /* 0x001ea40000300800 */
[----:B--2---:R-:W-:-:S05]  /*16340*/  IMAD.X R5, R5, 0x1, R0, P5 ;  /* 0x0000000105057824 */ /* 0x004fca00028e0600 */
[----:B------:R0:W-:Y:S04]  /*16350*/  STL [R1+0x6dc], R5 ;  /* 0x0006dc0501007387 */ /* 0x0001e80000100800 */
[----:B0-----:R-:W2:Y:S02]  /*16360*/  LDL.LU R5, [R1+0x8d8] ;  /* 0x0008d80001057983 */ /* 0x001ea40000300800 */
[----:B--2---:R-:W-:-:S05]  /*16370*/  IADD3 R5, P5, R5, R23, RZ ;  /* 0x0000001705057210 */ /* 0x004fca0007fbe0ff */
[----:B------:R0:W-:Y:S04]  /*16380*/  STL [R1+0x6b0], R5 ;  /* 0x0006b00501007387 */ /* 0x0001e80000100800 */
[----:B0-----:R-:W2:Y:S02]  /*16390*/  LDL.LU R5, [R1+0x8d4] ;  /* 0x0008d40001057983 */ /* 0x001ea40000300800 */
[----:B--2---:R-:W-:-:S05]  /*163a0*/  IMAD.X R5, R5, 0x1, R0, P6 ;  /* 0x0000000105057824 */ /* 0x004fca00030e0600 */
[----:B------:R0:W-:Y:S04]  /*163b0*/  STL [R1+0x6d4], R5 ;  /* 0x0006d40501007387 */ /* 0x0001e80000100800 */
[----:B0-----:R-:W2:Y:S01]  /*163c0*/  LDL.LU R5, [R1+0x8d0] ;  /* 0x0008d00001057983 */ /* 0x001ea20000300800 */
[--C-:B---3--:R-:W-:Y:S01]  /*163d0*/  IMAD.X R4, R4, 0x1, R0.reuse, P1 ;  /* 0x0000000104047824 */ /* 0x108fe200008e0600 */
[-C--:B----4-:R-:W-:Y:S01]  /*163e0*/  IADD3 R24, P1, R24, R23.reuse, RZ ;  /* 0x0000001718187210 */ /* 0x090fe20007f3e0ff */
[--C-:B------:R-:W-:Y:S01]  /*163f0*/  IMAD.X R25, R25, 0x1, R0.reuse, P2 ;  /* 0x0000000119197824 */ /* 0x100fe200010e0600 */
[-C--:B------:R-:W-:Y:S01]  /*16400*/  IADD3 R26, P2, R26, R23.reuse, RZ ;  /* 0x000000171a1a7210 */ /* 0x080fe20007f5e0ff */
        /* <DEDUP_REMOVED lines=16> */
[----:B------:R-:W-:Y:S01]  /*16510*/  IMAD.X R2, R2, 0x1, R0, P1 ;  /* 0x0000000102027824 */ /* 0x000fe200008e0600 */
[----:B------:R-:W-:-:S02]  /*16520*/  IADD3 R28, P1, R28, R23, RZ ;  /* 0x000000171c1c7210 */ /* 0x000fc40007f3e0ff */
[----:B--2---:R-:W-:-:S05]  /*16530*/  IADD3 R5, P6, R5, R23, RZ ;  /* 0x0000001705057210 */ /* 0x004fca0007fde0ff */
[----:B------:R-:W-:Y:S01]  /*16540*/  STL [R1+0x6a8], R5 ;  /* 0x0006a80501007387 */ /* 0x000fe20000100800 */
[----:B------:R-:W-:Y:S02]  /*16550*/  STL [R1+0x6cc], R4 ;  /* 0x0006cc0401007387 */ /* 0x000fe40000100800 */
[----:B------:R-:W-:Y:S02]  /*16560*/  STL [R1+0x6a0], R24 ;  /* 0x0006a01801007387 */ /* 0x000fe40000100800 */
[----:B------:R-:W-:Y:S01]  /*16570*/  STL [R1+0x6c4], R25 ;  /* 0x0006c41901007387 */ /* 0x000fe20000100800 */
[----:B------:R-:W-:Y:S01]  /*16580*/  STL [R1+0x698], R26 ;  /* 0x0006981a01007387 */ /* 0x000fe20000100800 */
[----:B------:R-:W-:Y:S02]  /*16590*/  STL [R1+0x6bc], R27 ;  /* 0x0006bc1b01007387 */ /* 0x000fe40000100800 */
[----:B------:R-:W-:Y:S02]  /*165a0*/  STL [R1+0x690], R14 ;  /* 0x0006900e01007387 */ /* 0x000fe40000100800 */
[--C-:B------:R-:W-:Y:S01]  /*165b0*/  IMAD.X R11, R11, 0x1, R0.reuse, P6 ;  /* 0x000000010b0b7824 */ /* 0x100fe200030e0600 */
[----:B------:R-:W-:Y:S01]  /*165c0*/  STL [R1+0x6b4], R15 ;  /* 0x0006b40f01007387 */ /* 0x000fe20000100800 */
[----:B------:R-:W-:Y:S01]  /*165d0*/  IADD3 R6, P6, R6, R23, RZ ;  /* 0x0000001706067210 */ /* 0x000fe20007fde0ff */
        /* <DEDUP_REMOVED lines=11> */
[----:B------:R-:W-:-:S02]  /*16690*/  IMAD.X R29, R29, 0x1, R0, P6 ;  /* 0x000000011d1d7824 */ /* 0x000fc400030e0600 */
[----:B------:R-:W-:Y:S02]  /*166a0*/  STL [R1+0x684], R17 ;  /* 0x0006841101007387 */ /* 0x000fe40000100800 */
[----:B------:R-:W-:Y:S01]  /*166b0*/  STL [R1+0x658], R18 ;  /* 0x0006581201007387 */ /* 0x000fe20000100800 */
[----:B------:R-:W-:Y:S01]  /*166c0*/  IADD3 R3, P6, R3, R23, RZ ;  /* 0x0000001703037210 */ /* 0x000fe20007fde0ff */
[----:B------:R-:W-:Y:S01]  /*166d0*/  STL [R1+0x67c], R13 ;  /* 0x00067c0d01007387 */ /* 0x000fe20000100800 */
[----:B------:R-:W-:Y:S02]  /*166e0*/  STL [R1+0x650], R12 ;  /* 0x0006500c01007387 */ /* 0x000fe40000100800 */
[----:B------:R-:W-:Y:S02]  /*166f0*/  STL [R1+0x674], R29 ;  /* 0x0006741d01007387 */ /* 0x000fe40000100800 */
[----:B------:R0:W-:Y:S01]  /*16700*/  STL [R1+0x8cc], R23 ;  /* 0x0008cc1701007387 */ /* 0x0001e20000100800 */
[----:B------:R-:W-:Y:S04]  /*16710*/  STL [R1+0x648], R3 ;  /* 0x0006480301007387 */ /* 0x000fe80000100800 */
        /* <DEDUP_REMOVED lines=8> */
[----:B--2---:R-:W-:-:S03]  /*167a0*/  IMAD.X R23, R23, 0x1, R0, P2 ;  /* 0x0000000117177824 */ /* 0x004fc600010e0600 */
        /* <DEDUP_REMOVED lines=30> */
[----:B--2---:R-:W-:-:S05]  /*16990*/  IADD3 R5, P2, R5, R23, RZ ;  /* 0x0000001705057210 */ /* 0x004fca0007f5e0ff */
[----:B------:R0:W-:Y:S04]  /*169a0*/  STL [R1+0x638], R5 ;  /* 0x0006380501007387 */ /* 0x0001e80000100800 */
[----:B0-----:R-:W2:Y:S02]  /*169b0*/  LDL.LU R5, [R1+0x8c8] ;  /* 0x0008c80001057983 */ /* 0x001ea40000300800 */
[----:B--2---:R-:W-:-:S05]  /*169c0*/  IMAD.X R5, R5, 0x1, R0, P3 ;  /* 0x0000000105057824 */ /* 0x004fca00018e0600 */
[----:B------:R0:W-:Y:S04]  /*169d0*/  STL [R1+0x65c], R5 ;  /* 0x00065c0501007387 */ /* 0x0001e80000100800 */
[----:B0-----:R-:W2:Y:S02]  /*169e0*/  LDL.LU R5, [R1+0x8c4] ;  /* 0x0008c40001057983 */ /* 0x001ea40000300800 */
[----:B--2---:R-:W-:-:S05]  /*169f0*/  IADD3 R5, P3, R5, R23, RZ ;  /* 0x0000001705057210 */ /* 0x004fca0007f7e0ff */
[----:B------:R0:W-:Y:S04]  /*16a00*/  STL [R1+0x630], R5 ;  /* 0x0006300501007387 */ /* 0x0001e80000100800 */
[----:B0-----:R-:W2:Y:S01]  /*16a10*/  LDL.LU R5, [R1+0x8c0] ;  /* 0x0008c00001057983 */ /* 0x001ea20000300800 */
[--C-:B----4-:R-:W-:Y:S01]  /*16a20*/  IMAD.X R24, R24, 0x1, R0.reuse, P5 ;  /* 0x0000000118187824 */ /* 0x110fe200028e0600 */
        /* <DEDUP_REMOVED lines=18> */
[----:B------:R-:W-:Y:S01]  /*16b50*/  IADD3 R29, P3, R29, R23, RZ ;  /* 0x000000171d1d7210 */ /* 0x000fe20007f7e0ff */
[----:B------:R-:W-:-:S02]  /*16b60*/  IMAD.X R28, R28, 0x1, R0, P5 ;  /* 0x000000011c1c7824 */ /* 0x000fc400028e0600 */
[----:B--2---:R-:W-:Y:S01]  /*16b70*/  IMAD.X R5, R5, 0x1, R0, P4 ;  /* 0x0000000105057824 */ /* 0x004fe200020e0600 */
[----:B---3--:R-:W-:-:S04]  /*16b80*/  IADD3 R4, P4, R4, R23, RZ ;  /* 0x0000001704047210 */ /* 0x008fc80007f9e0ff */
[----:B------:R-:W-:Y:S01]  /*16b90*/  STL [R1+0x654], R5 ;  /* 0x0006540501007387 */ /* 0x000fe20000100800 */
[----:B------:R-:W-:Y:S02]  /*16ba0*/  STL [R1+0x628], R4 ;  /* 0x0006280401007387 */ /* 0x000fe40000100800 */
[----:B------:R-:W-:Y:S02]  /*16bb0*/  STL [R1+0x64c], R24 ;  /* 0x00064c1801007387 */ /* 0x000fe40000100800 */
[----:B------:R-:W-:Y:S01]  /*16bc0*/  STL [R1+0x620], R25 ;  /* 0x0006201901007387 */ /* 0x000fe20000100800 */
[----:B------:R-:W-:Y:S01]  /*16bd0*/  STL [R1+0x644], R26 ;  /* 0x0006441a01007387 */ /* 0x000fe20000100800 */
[----:B------:R-:W-:Y:S02]  /*16be0*/  STL [R1+0x618], R27 ;  /* 0x0006181b01007387 */ /* 0x000fe40000100800 */
        /* <DEDUP_REMOVED lines=17> */
[----:B------:R-:W-:-:S02]  /*16d00*/  IMAD.X R3, R3, 0x1, R0, P4 ;  /* 0x0000000103037824 */ /* 0x000fc400020e0600 */
[----:B------:R-:W-:Y:S01]  /*16d10*/  STL [R1+0x5d8], R13 ;  /* 0x0005d80d01007387 */ /* 0x000fe20000100800 */
[-C--:B------:R-:W-:Y:S01]  /*16d20*/  IADD3 R2, P4, R2, R23.reuse, RZ ;  /* 0x0000001702027210 */ /* 0x080fe20007f9e0ff */
[----:B------:R-:W-:Y:S01]  /*16d30*/  STL [R1+0x5fc], R12 ;  /* 0x0005fc0c01007387 */ /* 0x000fe20000100800 */
[----:B------:R-:W-:Y:S02]  /*16d40*/  STL [R1+0x5d0], R29 ;  /* 0x0005d01d01007387 */ /* 0x000fe40000100800 */
        /* <DEDUP_REMOVED lines=10> */
[----:B--2---:R-:W-:-:S03]  /*16df0*/  IADD3 R0, P5, R0, R23, RZ ;  /* 0x0000001700007210 */ /* 0x004fc60007fbe0ff */
        /* <DEDUP_REMOVED lines=558> */
[--C-:B------:R-:W-:Y:S01]  /*190e0*/  IMAD.X R16, R16, 0x1, R0.reuse, P4 ;  /* 0x0000000110107824 */ /* 0x100fe200020e0600 */
[----:B------:R-:W-:Y:S01]  /*190f0*/  IADD3 R17, P4, R17, UR8, RZ ;  /* 0x0000000811117c10 */ /* 0x000fe2000ff9e0ff */
[--C-:B------:R-:W-:Y:S01]  /*19100*/  IMAD.X R18, R18, 0x1, R0.reuse, P5 ;  /* 0x0000000112127824 */ /* 0x100fe200028e0600 */
[----:B------:R-:W-:Y:S01]  /*19110*/  IADD3 R13, P5, R13, UR8, RZ ;  /* 0x000000080d0d7c10 */ /* 0x000fe2000ffbe0ff */
[--C-:B------:R-:W-:Y:S01]  /*19120*/  IMAD.X R12, R12, 0x1, R0.reuse, P6 ;  /* 0x000000010c0c7824 */ /* 0x100fe200030e0600 */
[----:B------:R-:W-:Y:S01]  /*19130*/  IADD3 R29, P6, R29, UR8, RZ ;  /* 0x000000081d1d7c10 */ /* 0x000fe2000ffde0ff */
        /* <DEDUP_REMOVED lines=28> */
[----:B------:R-:W-:Y:S01]  /*19300*/  IADD3 R2, P1, R2, UR8, RZ ;  /* 0x0000000802027c10 */ /* 0x000fe2000ff3e0ff */
        /* <DEDUP_REMOVED lines=9> */
[----:B0-----:R-:W3:Y:S01]  /*193a0*/  LDL.LU R5, [R1+0x2fc] ;  /* 0x0002fc0001057983 */ /* 0x001ee20000300800 */
[----:B------:R-:W4:Y:S02]  /*193b0*/  LDL.LU R4, [R1+0x6f4] ;  /* 0x0006f40001047983 */ /* 0x000f240000300800 */
[----:B------:R-:W3:Y:S02]  /*193c0*/  LDL.LU R24, [R1+0x7b8] ;  /* 0x0007b80001187983 */ /* 0x000ee40000300800 */
[----:B------:R-:W3:Y:S01]  /*193d0*/  LDL.LU R25, [R1+0x70c] ;  /* 0x00070c0001197983 */ /* 0x000ee20000300800 */
[----:B------:R-:W3:Y:S01]  /*193e0*/  LDL.LU R26, [R1+0x7b4] ;  /* 0x0007b400011a7983 */ /* 0x000ee20000300800 */
        /* <DEDUP_REMOVED lines=19> */
[----:B--2---:R-:W-:Y:S01]  /*19520*/  IADD3 R0, P2, R0, UR8, RZ ;  /* 0x0000000800007c10 */ /* 0x004fe2000ff5e0ff */
[----:B------:R-:W2:Y:S01]  /*19530*/  LDL.LU R29, [R1+0x764] ;  /* 0x00076400011d7983 */ /* 0x000ea20000300800 */
[----:B------:R-:W2:Y:S02]  /*19540*/  LDL.LU R3, [R1+0x788] ;  /* 0x0007880001037983 */ /* 0x000ea40000300800 */
[----:B------:R-:W2:Y:S02]  /*19550*/  LDL.LU R2, [R1+0x75c] ;  /* 0x00075c0001027983 */ /* 0x000ea40000300800 */
[----:B------:R-:W2:Y:S01]  /*19560*/  LDL.LU R28, [R1+0x780] ;  /* 0x00078000011c7983 */ /* 0x000ea20000300800 */
[----:B------:R0:W-:Y:S04]  /*19570*/  STL [R1+0x7c0], R0 ;  /* 0x0007c00001007387 */ /* 0x0001e80000100800 */
[----:B0-----:R-:W3:Y:S02]  /*19580*/  LDL.LU R0, [R1+0x85c] ;  /* 0x00085c0001007983 */ /* 0x001ee40000300800 */
[----:B---3--:R-:W-:-:S05]  /*19590*/  IMAD.X R5, R5, 0x1, R0, P3 ;  /* 0x0000000105057824 */ /* 0x008fca00018e0600 */
[----:B------:R0:W-:Y:S04]  /*195a0*/  STL [R1+0x2fc], R5 ;  /* 0x0002fc0501007387 */ /* 0x0001e80000100800 */
[----:B0-----:R-:W3:Y:S01]  /*195b0*/  LDL.LU R5, [R1+0x858] ;  /* 0x0008580001057983 */ /* 0x001ee20000300800 */
[----:B----4-:R-:W-:Y:S01]  /*195c0*/  IADD3.X R4, R4, UR5, RZ, P4, !PT ;  /* 0x0000000504047c10 */ /* 0x010fe2000a7fe4ff */
[----:B------:R-:W-:Y:S01]  /*195d0*/  IADD3 R24, P4, R24, UR8, RZ ;  /* 0x0000000818187c10 */ /* 0x000fe2000ff9e0ff */
[----:B------:R-:W-:Y:S01]  /*195e0*/  IADD3.X R25, R25, UR5, RZ, P5, !PT ;  /* 0x0000000519197c10 */ /* 0x000fe2000affe4ff */
[----:B------:R0:W-:Y:S01]  /*195f0*/  STL [R1+0x84c], R0 ;  /* 0x00084c0001007387 */ /* 0x0001e20000100800 */
[----:B------:R-:W-:Y:S02]  /*19600*/  IADD3 R26, P5, R26, UR8, RZ ;  /* 0x000000081a1a7c10 */ /* 0x000fe4000ffbe0ff */
[----:B------:R-:W-:Y:S01]  /*19610*/  IADD3.X R27, R27, UR5, RZ, P6, !PT ;  /* 0x000000051b1b7c10 */ /* 0x000fe2000b7fe4ff */
[----:B------:R-:W-:Y:S01]  /*19620*/  IADD3 R14, P6, R14, UR8, RZ ;  /* 0x000000080e0e7c10 */ /* 0x000fe2000ffde0ff */
        /* <DEDUP_REMOVED lines=14> */
[----:B---3--:R-:W-:-:S05]  /*19710*/  IADD3 R5, P3, R5, UR8, RZ ;  /* 0x0000000805057c10 */ /* 0x008fca000ff7e0ff */
[----:B------:R-:W-:Y:S01]  /*19720*/  STL [R1+0x7bc], R5 ;  /* 0x0007bc0501007387 */ /* 0x000fe20000100800 */
[----:B------:R-:W-:Y:S02]  /*19730*/  STL [R1+0x6f4], R4 ;  /* 0x0006f40401007387 */ /* 0x000fe40000100800 */
[----:B------:R-:W-:Y:S02]  /*19740*/  STL [R1+0x7b8], R24 ;  /* 0x0007b81801007387 */ /* 0x000fe40000100800 */
[----:B------:R-:W-:Y:S01]  /*19750*/  STL [R1+0x70c], R25 ;  /* 0x00070c1901007387 */ /* 0x000fe20000100800 */
[----:B------:R-:W-:Y:S01]  /*19760*/  STL [R1+0x7b4], R26 ;  /* 0x0007b41a01007387 */ /* 0x000fe20000100800 */
[----:B------:R-:W-:Y:S02]  /*19770*/  STL [R1+0x708], R27 ;  /* 0x0007081b01007387 */ /* 0x000fe40000100800 */
[----:B------:R-:W-:Y:S01]  /*19780*/  STL [R1+0x7ac], R14 ;  /* 0x0007ac0e01007387 */ /* 0x000fe20000100800 */
[----:B------:R-:W-:Y:S01]  /*19790*/  IADD3.X R11, R11, UR5, RZ, P3, !PT ;  /* 0x000000050b0b7c10 */ /* 0x000fe20009ffe4ff */
[----:B------:R-:W-:Y:S01]  /*197a0*/  STL [R1+0x704], R15 ;  /* 0x0007040f01007387 */ /* 0x000fe20000100800 */
[----:B------:R-:W-:Y:S01]  /*197b0*/  IADD3 R6, P3, R6, UR8, RZ ;  /* 0x0000000806067c10 */ /* 0x000fe2000ff7e0ff */
        /* <DEDUP_REMOVED lines=11> */
[----:B------:R-:W-:Y:S01]  /*19870*/  IADD3.X R12, R12, UR5, RZ, P3, !PT ;  /* 0x000000050c0c7c10 */ /* 0x000fe20009ffe4ff */
[----:B------:R-:W-:Y:S01]  /*19880*/  STL [R1+0x7a0], R16 ;  /* 0x0007a01001007387 */ /* 0x000fe20000100800 */
[----:B--2---:R-:W-:Y:S01]  /*19890*/  IADD3 R29, P3, R29, UR8, RZ ;  /* 0x000000081d1d7c10 */ /* 0x004fe2000ff7e0ff */
[----:B------:R-:W-:Y:S01]  /*198a0*/  STL [R1+0x774], R17 ;  /* 0x0007741101007387 */ /* 0x000fe20000100800 */
[----:B------:R-:W-:Y:S02]  /*198b0*/  STL [R1+0x798], R18 ;  /* 0x0007981201007387 */ /* 0x000fe40000100800 */
[----:B------:R-:W-:Y:S02]  /*198c0*/  STL [R1+0x76c], R13 ;  /* 0x00076c0d01007387 */ /* 0x000fe40000100800 */
[----:B------:R-:W-:Y:S01]  /*198d0*/  STL [R1+0x790], R12 ;  /* 0x0007900c01007387 */ /* 0x000fe20000100800 */
[----:B------:R-:W-:Y:S01]  /*198e0*/  STL [R1+0x764], R29 ;  /* 0x0007641d01007387 */ /* 0x000fe20000100800 */
[----:B0-----:R-:W2:Y:S01]  /*198f0*/  LDL.LU R0, [R1+0x74c] ;  /* 0x00074c0001007983 */ /* 0x001ea20000300800 */
[----:B------:R-:W-:Y:S01]  /*19900*/  IADD3.X R3, R3, UR5, RZ, P4, !PT ;  /* 0x0000000503037c10 */ /* 0x000fe2000a7fe4ff */
[----:B------:R-:W-:-:S04]  /*19910*/  IADD3 R2, P4, R2, UR8, RZ ;  /* 0x0000000802027c10 */ /* 0x000fc8000ff9e0ff */
[----:B------:R-:W-:Y:S04]  /*19920*/  STL [R1+0x788], R3 ;  /* 0x0007880301007387 */ /* 0x000fe80000100800 */
[----:B--2---:R0:W-:Y:S01]  /*19930*/  STL [R1+0x850], R0 ;  /* 0x0008500001007387 */ /* 0x0041e20000100800 */
[----:B------:R-:W-:Y:S03]  /*19940*/  STL [R1+0x75c], R2 ;  /* 0x00075c0201007387 */ /* 0x000fe60000100800 */
[----:B0-----:R-:W2:Y:S01]  /*19950*/  LDL.LU R0, [R1+0x778] ;  /* 0x0007780001007983 */ /* 0x001ea20000300800 */
[----:B------:R-:W-:-:S05]  /*19960*/  IADD3.X R28, R28, UR5, RZ, P5, !PT ;  /* 0x000000051c1c7c10 */ /* 0x000fca000affe4ff */
[----:B------:R-:W-:Y:S04]  /*19970*/  STL [R1+0x780], R28 ;  /* 0x0007801c01007387 */ /* 0x000fe80000100800 */
[----:B--2---:R0:W-:Y:S04]  /*19980*/  STL [R1+0x854], R0 ;  /* 0x0008540001007387 */ /* 0x0041e80000100800 */
[----:B0-----:R-:W2:Y:S01]  /*19990*/  LDL.LU R0, [R1+0x754] ;  /* 0x0007540001007983 */ /* 0x001ea20000300800 */
[----:B------:R-:W3:Y:S02]  /*199a0*/  LDL.LU R4, [R1+0x770] ;  /* 0x0007700001047983 */ /* 0x000ee40000300800 */
[----:B------:R-:W4:Y:S02]  /*199b0*/  LDL.LU R5, [R1+0x744] ;  /* 0x0007440001057983 */ /* 0x000f240000300800 */
        /* <DEDUP_REMOVED lines=26> */
[----:B--2---:R-:W-:-:S05]  /*19b60*/  IADD3 R0, P5, R0, UR8, RZ ;  /* 0x0000000800007c10 */ /* 0x004fca000ffbe0ff */
[----:B------:R0:W-:Y:S04]  /*19b70*/  STL [R1+0x754], R0 ;  /* 0x0007540001007387 */ /* 0x0001e80000100800 */
[----:B0-----:R-:W2:Y:S02]  /*19b80*/  LDL.LU R0, [R1+0x854] ;  /* 0x0008540001007983 */ /* 0x001ea40000300800 */
[----:B--2---:R-:W-:-:S05]  /*19b90*/  IADD3.X R0, R0, UR5, RZ, P6, !PT ;  /* 0x0000000500007c10 */ /* 0x004fca000b7fe4ff */
[----:B------:R0:W-:Y:S04]  /*19ba0*/  STL [R1+0x778], R0 ;  /* 0x0007780001007387 */ /* 0x0001e80000100800 */
[----:B0-----:R-:W2:Y:S01]  /*19bb0*/  LDL.LU R0, [R1+0x850] ;  /* 0x0008500001007983 */ /* 0x001ea20000300800 */
[----:B---3--:R-:W-:Y:S01]  /*19bc0*/  IADD3.X R4, R4, UR5, RZ, P1, !PT ;  /* 0x0000000504047c10 */ /* 0x008fe20008ffe4ff */
[----:B----4-:R-:W-:Y:S01]  /*19bd0*/  IADD3 R5, P1, R5, UR8, RZ ;  /* 0x0000000805057c10 */ /* 0x010fe2000ff3e0ff */
        /* <DEDUP_REMOVED lines=18> */
[----:B------:R-:W-:-:S02]  /*19d00*/  IADD3.X R22, R22, UR5, RZ, P1, !PT ;  /* 0x0000000516167c10 */ /* 0x000fc40008ffe4ff */
[----:B------:R-:W-:Y:S02]  /*19d10*/  IADD3.X R23, R23, UR5, RZ, P2, !PT ;  /* 0x0000000517177c10 */ /* 0x000fe400097fe4ff */
[----:B------:R-:W-:Y:S02]  /*19d20*/  IADD3.X R16, R16, UR5, RZ, P3, !PT ;  /* 0x0000000510107c10 */ /* 0x000fe40009ffe4ff */
[----:B------:R-:W-:Y:S02]  /*19d30*/  IADD3.X R18, R18, UR5, RZ, P5, !PT ;  /* 0x0000000512127c10 */ /* 0x000fe4000affe4ff */
[----:B------:R-:W-:Y:S02]  /*19d40*/  IADD3.X R17, R17, UR5, RZ, P4, !PT ;  /* 0x0000000511117c10 */ /* 0x000fe4000a7fe4ff */
[----:B--2---:R-:W-:-:S05]  /*19d50*/  IADD3 R0, P6, R0, UR8, RZ ;  /* 0x0000000800007c10 */ /* 0x004fca000ffde0ff */
[----:B------:R0:W-:Y:S04]  /*19d60*/  STL [R1+0x74c], R0 ;  /* 0x00074c0001007387 */ /* 0x0001e80000100800 */
[----:B0-----:R0:W5:Y:S01]  /*19d70*/  LDL.LU R0, [R1+0x84c] ;  /* 0x00084c0001007983 */ /* 0x0011620000300800 */
[----:B------:R1:W-:Y:S03]  /*19d80*/  STL [R1+0x770], R4 ;  /* 0x0007700401007387 */ /* 0x0003e60000100800 */
[----:B-1----:R0:W5:Y:S01]  /*19d90*/  LDL.LU R4, [R1+0x848] ;  /* 0x0008480001047983 */ /* 0x0021620000300800 */
[----:B------:R1:W-:Y:S03]  /*19da0*/  STL [R1+0x744], R5 ;  /* 0x0007440501007387 */ /* 0x0003e60000100800 */
[----:B-1----:R0:W5:Y:S01]  /*19db0*/  LDL.LU R5, [R1+0x844] ;  /* 0x0008440001057983 */ /* 0x0021620000300800 */
[----:B------:R1:W-:Y:S01]  /*19dc0*/  STL [R1+0x768], R19 ;  /* 0x0007681301007387 */ /* 0x0003e20000100800 */
[----:B------:R-:W-:-:S02]  /*19dd0*/  IADD3.X R25, R25, UR5, RZ, P6, !PT ;  /* 0x0000000519197c10 */ /* 0x000fc4000b7fe4ff */
[----:B-1----:R0:W5:Y:S01]  /*19de0*/  LDL.LU R19, [R1+0x840] ;  /* 0x0008400001137983 */ /* 0x0021620000300800 */
[----:B------:R1:W-:Y:S01]  /*19df0*/  STL [R1+0x73c], R13 ;  /* 0x00073c0d01007387 */ /* 0x0003e20000100800 */
[----:B------:R-:W-:Y:S02]  /*19e00*/  IADD3 R26, P6, R26, UR8, RZ ;  /* 0x000000081a1a7c10 */ /* 0x000fe4000ffde0ff */
[----:B-1----:R0:W5:Y:S01]  /*19e10*/  LDL.LU R13, [R1+0x83c] ;  /* 0x00083c00010d7983 */ /* 0x0021620000300800 */
[----:B------:R1:W-:Y:S03]  /*19e20*/  STL [R1+0x760], R12 ;  /* 0x0007600c01007387 */ /* 0x0003e60000100800 */
[----:B-1----:R0:W5:Y:S01]  /*19e30*/  LDL.LU R12, [R1+0x838] ;  /* 0x00083800010c7983 */ /* 0x0021620000300800 */
[----:B------:R1:W-:Y:S03]  /*19e40*/  STL [R1+0x734], R29 ;  /* 0x0007341d01007387 */ /* 0x0003e60000100800 */
[----:B-1----:R0:W5:Y:S01]  /*19e50*/  LDL.LU R29, [R1+0x834] ;  /* 0x00083400011d7983 */ /* 0x0021620000300800 */
[----:B------:R1:W-:Y:S03]  /*19e60*/  STL [R1+0x758], R2 ;  /* 0x0007580201007387 */ /* 0x0003e60000100800 */
[----:B-1----:R0:W5:Y:S01]  /*19e70*/  LDL.LU R2, [R1+0x830] ;  /* 0x0008300001027983 */ /* 0x0021620000300800 */
[----:B------:R1:W-:Y:S03]  /*19e80*/  STL [R1+0x7d4], R3 ;  /* 0x0007d40301007387 */ /* 0x0003e60000100800 */
[----:B-1----:R0:W5:Y:S01]  /*19e90*/  LDL.LU R3, [R1+0x82c] ;  /* 0x00082c0001037983 */ /* 0x0021620000300800 */
[----:B------:R1:W-:Y:S01]  /*19ea0*/  STL [R1+0x750], R28 ;  /* 0x0007501c01007387 */ /* 0x0003e20000100800 */
[----:B------:R-:W-:-:S02]  /*19eb0*/  IADD3.X R21, R21, UR5, RZ, P6, !PT ;  /* 0x0000000515157c10 */ /* 0x000fc4000b7fe4ff */
[----:B-1----:R0:W5:Y:S01]  /*19ec0*/  LDL.LU R28, [R1+0x828] ;  /* 0x00082800011c7983 */ /* 0x0021620000300800 */
[----:B------:R0:W-:Y:S02]  /*19ed0*/  STL [R1+0x7f0], R24 ;  /* 0x0007f01801007387 */ /* 0x0001e40000100800 */
[----:B------:R0:W-:Y:S02]  /*19ee0*/  STL [R1+0x748], R25 ;  /* 0x0007481901007387 */ /* 0x0001e40000100800 */
[----:B------:R0:W-:Y:S01]  /*19ef0*/  STL [R1+0x7ec], R26 ;  /* 0x0007ec1a01007387 */ /* 0x0001e20000100800 */
[----:B------:R0:W-:Y:S01]  /*19f00*/  STL [R1+0x740], R27 ;  /* 0x0007401b01007387 */ /* 0x0001e20000100800 */
        /* <DEDUP_REMOVED lines=15> */
[----:B------:R-:W-:Y:S01]  /*1a000*/  @!P0 CALL.REL.NOINC `(.L_x_1) ;  /* 0x0000001000008944 */ /* 0x000fe20003c00000 */
[----:B------:R-:W-:Y:S05]  /*1a010*/  BRA `(.L_x_2) ;  /* 0xfffec73000007947 */ /* 0x000fea000383ffff */
.L_x_1:
[----:B0-----:R-:W2:Y:S04]  /*1a020*/  LDL.LU R7, [R1+0x108] ;  /* 0x0001080001077983 */ /* 0x001ea80000300800 */
[----:B--2---:R0:W-:Y:S04]  /*1a030*/  STL [R1+0x874], R7 ;  /* 0x0008740701007387 */ /* 0x0041e80000100800 */
        /* <DEDUP_REMOVED lines=14> */
[----:B------:R-:W2:Y:S01]  /*1a120*/  LDL.LU R6, [R1+0x118] ;  /* 0x0001180001067983 */ /* 0x000ea20000300800 */
[----:B0----5:R-:W-:-:S03]  /*1a130*/  IMAD.MOV.U32 R7, RZ, RZ, R5 ;  /* 0x000000ffff077224 */ /* 0x021fc600078e0005 */
        /* <DEDUP_REMOVED lines=18> */
[----:B0-----:R-:W-:-:S03]  /*1a260*/  IMAD.MOV.U32 R6, RZ, RZ, R4 ;  /* 0x000000ffff067224 */ /* 0x001fc600078e0004 */
[----:B--2---:R0:W-:Y:S04]  /*1a270*/  STL [R1+0x86c], R5 ;  /* 0x00086c0501007387 */ /* 0x0041e80000100800 */
[----:B0-----:R-:W2:Y:S04]  /*1a280*/  LDL.LU R5, [R1+0x11c] ;  /* 0x00011c0001057983 */ /* 0x001ea80000300800 */
[----:B------:R-:W3:Y:S04]  /*1a290*/  LDL.LU R4, [R1+0xd8] ;  /* 0x0000d80001047983 */ /* 0x000ee80000300800 */
[----:B---3--:R0:W-:Y:S04]  /*1a2a0*/  STL [R1+0x868], R4 ;  /* 0x0008680401007387 */ /* 0x0081e80000100800 */
[----:B0-----:R-:W3:Y:S04]  /*1a2b0*/  LDL.LU R4, [R1+0xfc] ;  /* 0x0000fc0001047983 */ /* 0x001ee80000300800 */
[----:B------:R-:W4:Y:S04]  /*1a2c0*/  LDL.LU R11, [R1+0x100] ;  /* 0x00010000010b7983 */ /* 0x000f280000300800 */
[----:B----4-:R0:W-:Y:S04]  /*1a2d0*/  STL [R1+0x864], R11 ;  /* 0x0008640b01007387 */ /* 0x0101e80000100800 */
[----:B0-----:R-:W4:Y:S04]  /*1a2e0*/  LDL.LU R11, [R1+0xdc] ;  /* 0x0000dc00010b7983 */ /* 0x001f280000300800 */
[----:B------:R-:W2:Y:S04]  /*1a2f0*/  LDL.LU R10, [R1+0x110] ;  /* 0x00011000010a7983 */ /* 0x000ea80000300800 */
[----:B--2---:R0:W-:Y:S04]  /*1a300*/  STL [R1+0x860], R10 ;  /* 0x0008600a01007387 */ /* 0x0041e80000100800 */
[----:B0-----:R-:W2:Y:S04]  /*1a310*/  LDL.LU R10, [R1+0x104] ;  /* 0x00010400010a7983 */ /* 0x001ea80000300800 */
        /* <DEDUP_REMOVED lines=9> */
[----:B------:R0:W-:Y:S04]  /*1a3b0*/  STL [R1+0x84c], R13 ;  /* 0x00084c0d01007387 */ /* 0x0001e80000100800 */
[----:B0-----:R-:W2:Y:S04]  /*1a3c0*/  LDL.LU R13, [R1+0x15c] ;  /* 0x00015c00010d7983 */ /* 0x001ea80000300800 */
[----:B--2---:R0:W-:Y:S04]  /*1a3d0*/  STL [R1+0x850], R13 ;  /* 0x0008500d01007387 */ /* 0x0041e80000100800 */
[----:B0-----:R-:W2:Y:S04]  /*1a3e0*/  LDL.LU R13, [R1+0x14c] ;  /* 0x00014c00010d7983 */ /* 0x001ea80000300800 */
[----:B------:R-:W2:Y:S04]  /*1a3f0*/  LDL.LU R14, [R1+0x158] ;  /* 0x00015800010e7983 */ /* 0x000ea80000300800 */
[----:B------:R0:W-:Y:S04]  /*1a400*/  STL [R1+0x848], R12 ;  /* 0x0008480c01007387 */ /* 0x0001e80000100800 */
[----:B0-----:R-:W2:Y:S04]  /*1a410*/  LDL.LU R12, [R1+0x16c] ;  /* 0x00016c00010c7983 */ /* 0x001ea80000300800 */
[----:B------:R0:W-:Y:S04]  /*1a420*/  STL [R1+0x844], R19 ;  /* 0x0008441301007387 */ /* 0x0001e80000100800 */
        /* <DEDUP_REMOVED lines=11> */
[----:B0-----:R-:W2:Y:S01]  /*1a4e0*/  LDL.LU R29, [R1+0x18c] ;  /* 0x00018c00011d7983 */ /* 0x001ea20000300800 */
[----:B------:R-:W-:-:S03]  /*1a4f0*/  F2FP.PACK_AB R7, R6, R7 ;  /* 0x000000070607723e */ /* 0x000fc600000000ff */
[----:B--2---:R0:W-:Y:S04]  /*1a500*/  STL [R1+0x834], R29 ;  /* 0x0008341d01007387 */ /* 0x0041e80000100800 */
[----:B0-----:R-:W2:Y:S04]  /*1a510*/  LDL.LU R29, [R1+0x174] ;  /* 0x00017400011d7983 */ /* 0x001ea80000300800 */
[----:B------:R-:W2:Y:S04]  /*1a520*/  LDL.LU R23, [R1+0x188] ;  /* 0x0001880001177983 */ /* 0x000ea80000300800 */
[----:B------:R0:W-:Y:S04]  /*1a530*/  STL [R1+0x82c], R2 ;  /* 0x00082c0201007387 */ /* 0x0001e80000100800 */
[----:B0-----:R-:W2:Y:S04]  /*1a540*/  LDL.LU R2, [R1+0x19c] ;  /* 0x00019c0001027983 */ /* 0x001ea80000300800 */
[----:B------:R-:W2:Y:S04]  /*1a550*/  LDL.LU R22, [R1+0x198] ;  /* 0x0001980001167983 */ /* 0x000ea80000300800 */
[----:B------:R0:W-:Y:S04]  /*1a560*/  STL [R1+0x828], R3 ;  /* 0x0008280301007387 */ /* 0x0001e80000100800 */
        /* <DEDUP_REMOVED lines=10> */
[----:B------:R0:W-:Y:S04]  /*1a610*/  STL [R1+0x1c], R7 ;  /* 0x00001c0701007387 */ /* 0x0001e80000100800 */
[----:B0-----:R-:W2:Y:S02]  /*1a620*/  LDL.LU R7, [R1+0x8ac] ;  /* 0x0008ac0001077983 */ /* 0x001ea40000300800 */
[----:B--2---:R-:W-:-:S02]  /*1a630*/  F2FP.PACK_AB R7, R6, R7 ;  /* 0x000000070607723e */ /* 0x004fc400000000ff */
        /* <DEDUP_REMOVED lines=25> */
[----:B------:R0:W-:Y:S04]  /*1a7d0*/  STL [R1], R7 ;  /* 0x0000000701007387 */ /* 0x0001e80000100800 */
[----:B0-----:R-:W2:Y:S02]  /*1a7e0*/  LDL.LU R7, [R1+0x874] ;  /* 0x0008740001077983 */ /* 0x001ea40000300800 */
[----:B--2---:R-:W-:-:S02]  /*1a7f0*/  F2FP.PACK_AB R7, R6, R7 ;  /* 0x000000070607723e */ /* 0x004fc400000000ff */
[----:B------:R-:W2:Y:S02]  /*1a800*/  LDL.LU R6, [R1+0x870] ;  /* 0x0008700001067983 */ /* 0x000ea40000300800 */
[----:B--2---:R-:W-:Y:S02]  /*1a810*/  F2FP.PACK_AB R6, R5, R6 ;  /* 0x000000060506723e */ /* 0x004fe400000000ff */
[----:B------:R-:W3:Y:S02]  /*1a820*/  LDL.LU R5, [R1+0x86c] ;  /* 0x00086c0001057983 */ /* 0x000ee40000300800 */
[----:B---3--:R-:W-:Y:S02]  /*1a830*/  F2FP.PACK_AB R5, R4, R5 ;  /* 0x000000050405723e */ /* 0x008fe400000000ff */
[----:B------:R-:W4:Y:S02]  /*1a840*/  LDL.LU R4, [R1+0x868] ;  /* 0x0008680001047983 */ /* 0x000f240000300800 */
[----:B----4-:R-:W-:-:S02]  /*1a850*/  F2FP.PACK_AB R4, R11, R4 ;  /* 0x000000040b04723e */ /* 0x010fc400000000ff */
[----:B------:R-:W2:Y:S02]  /*1a860*/  LDL.LU R11, [R1+0x864] ;  /* 0x00086400010b7983 */ /* 0x000ea40000300800 */
[----:B--2---:R-:W-:Y:S02]  /*1a870*/  F2FP.PACK_AB R11, R10, R11 ;  /* 0x0000000b0a0b723e */ /* 0x004fe400000000ff */
[----:B------:R-:W2:Y:S02]  /*1a880*/  LDL.LU R10, [R1+0x860] ;  /* 0x00086000010a7983 */ /* 0x000ea40000300800 */
[----:B--2---:R-:W-:Y:S02]  /*1a890*/  F2FP.PACK_AB R10, R9, R10 ;  /* 0x0000000a090a723e */ /* 0x004fe400000000ff */
[----:B------:R-:W2:Y:S02]  /*1a8a0*/  LDL.LU R9, [R1+0x85c] ;  /* 0x00085c0001097983 */ /* 0x000ea40000300800 */
[----:B--2---:R-:W-:-:S02]  /*1a8b0*/  F2FP.PACK_AB R9, R8, R9 ;  /* 0x000000090809723e */ /* 0x004fc400000000ff */
        /* <DEDUP_REMOVED lines=18> */
[----:B------:R-:W2:Y:S01]  /*1a9e0*/  LDL.LU R29, [R1+0x834] ;  /* 0x00083400011d7983 */ /* 0x000ea20000300800 */
[----:B------:R-:W-:Y:S02]  /*1a9f0*/  F2FP.PACK_AB R22, R2, R22 ;  /* 0x000000160216723e */ /* 0x000fe400000000ff */
[----:B------:R-:W-:Y:S02]  /*1aa00*/  F2FP.PACK_AB R21, R3, R21 ;  /* 0x000000150315723e */ /* 0x000fe400000000ff */
[----:B--2---:R-:W-:Y:S02]  /*1aa10*/  F2FP.PACK_AB R23, R29, R23 ;  /* 0x000000171d17723e */ /* 0x004fe400000000ff */
[----:B------:R-:W2:Y:S04]  /*1aa20*/  LDL.LU R29, [R1+0x830] ;  /* 0x00083000011d7983 */ /* 0x000ea80000300800 */
[----:B------:R-:W3:Y:S04]  /*1aa30*/  LDL.LU R2, [R1+0x82c] ;  /* 0x00082c0001027983 */ /* 0x000ee80000300800 */
[----:B------:R-:W3:Y:S01]  /*1aa40*/  LDL.LU R3, [R1+0x828] ;  /* 0x0008280001037983 */ /* 0x000ee20000300800 */
[----:B------:R-:W-:-:S02]  /*1aa50*/  F2FP.PACK_AB R26, R24, R26 ;  /* 0x0000001a181a723e */ /* 0x000fc400000000ff */
[----:B------:R-:W-:Y:S02]  /*1aa60*/  F2FP.PACK_AB R20, R28, R20 ;  /* 0x000000141c14723e */ /* 0x000fe400000000ff */
[----:B------:R-:W-:Y:S02]  /*1aa70*/  F2FP.PACK_AB R27, R0, R27 ;  /* 0x0000001b001b723e */ /* 0x000fe400000000ff */
[----:B--2---:R-:W-:Y:S02]  /*1aa80*/  F2FP.PACK_AB R25, R25, R29 ;  /* 0x0000001d1919723e */ /* 0x004fe400000000ff */
[----:B---3--:R-:W-:Y:S02]  /*1aa90*/  F2FP.PACK_AB R24, R3, R2 ;  /* 0x000000020318723e */ /* 0x008fe400000000ff */
.L_x_0:
[----:B------:R-:W0:Y:S04]  /*1aaa0*/  S2R R3, SR_TID.X ;  /* 0x0000000000037919 */ /* 0x000e280000002100 */
[----:B------:R-:W-:Y:S01]  /*1aab0*/  BAR.SYNC.DEFER_BLOCKING 0x0 ;  /* 0x0000000000007b1d */ /* 0x000fe20000010000 */
[----:B01----:R-:W-:-:S02]  /*1aac0*/  IMAD.SHL.U32 R0, R3, 0x400, RZ ;  /* 0x0000040003007824 */ /* 0x003fc400078e00ff */
[C---:B------:R-:W-:Y:S02]  /*1aad0*/  IMAD.SHL.U32 R2, R3.reuse, 0x20, RZ ;  /* 0x0000002003027824 */ /* 0x040fe400078e00ff */
[C---:B------:R-:W-:Y:S01]  /*1aae0*/  IMAD.SHL.U32 R29, R3.reuse, 0x4, RZ ;  /* 0x00000004031d7824 */ /* 0x040fe200078e00ff */
[----:B------:R-:W-:Y:S01]  /*1aaf0*/  LOP3.LUT R0, R0, 0x6000, RZ, 0xc0, !PT ;  /* 0x0000600000007812 */ /* 0x000fe200078ec0ff */
[C---:B------:R-:W-:Y:S02]  /*1ab00*/  IMAD.SHL.U32 R28, R3.reuse, 0x80, RZ ;  /* 0x00000080031c7824 */ /* 0x040fe400078e00ff */
[----:B------:R-:W-:Y:S01]  /*1ab10*/  IMAD.SHL.U32 R3, R3, 0x1000, RZ ;  /* 0x0000100003037824 */ /* 0x000fe200078e00ff */
[----:B------:R-:W-:Y:S02]  /*1ab20*/  LOP3.LUT R0, R0, 0x60, R2, 0xf8, !PT ;  /* 0x0000006000007812 */ /* 0x000fe400078ef802 */
[----:B------:R-:W-:Y:S02]  /*1ab30*/  LOP3.LUT R2, R28, 0x1000, RZ, 0xc0, !PT ;  /* 0x000010001c027812 */ /* 0x000fe400078ec0ff */
[----:B------:R-:W-:Y:S01]  /*1ab40*/  LOP3.LUT R0, R0, 0x370, R29, 0x78, !PT ;  /* 0x0000037000007812 */ /* 0x000fe200078e781d */
[----:B------:R-:W2:Y:S01]  /*1ab50*/  LDL.LU R28, [R1+0x824] ;  /* 0x00082400011c7983 */ /* 0x000ea20000300800 */
[----:B------:R-:W-:-:S03]  /*1ab60*/  LOP3.LUT R3, R3, 0x6000, RZ, 0xc0, !PT ;  /* 0x0000600003037812 */ /* 0x000fc600078ec0ff */
[----:B------:R-:W-:Y:S01]  /*1ab70*/  IMAD.IADD R0, R2, 0x1, R0 ;  /* 0x0000000102007824 */ /* 0x000fe200078e0200 */
[----:B------:R-:W0:Y:S04]  /*1ab80*/  S2R R29, SR_TID.X ;  /* 0x00000000001d7919 */ /* 0x000e280000002100 */
[----:B------:R1:W-:Y:S04]  /*1ab90*/  STS.128 [R0+0x400], R16 ;  /* 0x0004001000007388 */ /* 0x0003e80000000c00 */
[----:B------:R3:W-:Y:S04]  /*1aba0*/  STS.128 [R0+0x480], R12 ;  /* 0x0004800c00007388 */ /* 0x0007e80000000c00 */
[----:B------:R4:W-:Y:S04]  /*1abb0*/  STS.128 [R0], R24 ;  /* 0x0000001800007388 */ /* 0x0009e80000000c00 */
[----:B------:R-:W-:Y:S04]  /*1abc0*/  STS.128 [R0+0x80], R20 ;  /* 0x0000801400007388 */ /* 0x000fe80000000c00 */
[----:B-1----:R-:W5:Y:S04]  /*1abd0*/  LDL.LU R16, [R1+0x10] ;  /* 0x0000100001107983 */ /* 0x002f680000300800 */
[----:B------:R-:W5:Y:S01]  /*1abe0*/  LDL.LU R17, [R1+0x14] ;  /* 0x0000140001117983 */ /* 0x000f620000300800 */
[----:B0-----:R-:W-:-:S03]  /*1abf0*/  LOP3.LUT R29, R29, 0xff, RZ, 0xc0, !PT ;  /* 0x000000ff1d1d7812 */ /* 0x001fc600078ec0ff */
[----:B------:R-:W5:Y:S02]  /*1ac00*/  LDL.LU R18, [R1+0x18] ;  /* 0x0000180001127983 */ /* 0x000f640000300800 */
[----:B------:R-:W-:Y:S02]  /*1ac10*/  IMAD R3, R29, 0x10, R3 ;  /* 0x000000101d037824 */ /* 0x000fe400078e0203 */
[----:B------:R-:W5:Y:S04]  /*1ac20*/  LDL.LU R19, [R1+0x1c] ;  /* 0x00001c0001137983 */ /* 0x000f680000300800 */
[----:B---3--:R-:W3:Y:S04]  /*1ac30*/  LDL.LU R12, [R1] ;  /* 0x00000000010c7983 */ /* 0x008ee80000300800 */
[----:B------:R-:W3:Y:S04]  /*1ac40*/  LDL.LU R13, [R1+0x4] ;  /* 0x00000400010d7983 */ /* 0x000ee80000300800 */
[----:B------:R-:W3:Y:S04]  /*1ac50*/  LDL.LU R14, [R1+0x8] ;  /* 0x00000800010e7983 */ /* 0x000ee80000300800 */
[----:B------:R-:W3:Y:S04]  /*1ac60*/  LDL.LU R15, [R1+0xc] ;  /* 0x00000c00010f7983 */ /* 0x000ee80000300800 */
[----:B------:R-:W-:Y:S04]  /*1ac70*/  STS.128 [R0+0x800], R8 ;  /* 0x0008000800007388 */ /* 0x000fe80000000c00 */
[----:B------:R-:W-:Y:S01]  /*1ac80*/  STS.128 [R0+0x880], R4 ;  /* 0x0008800400007388 */ /* 0x000fe20000000c00 */
[----:B----4-:R-:W-:-:S03]  /*1ac90*/  LOP3.LUT R24, R3, 0x20, RZ, 0x3c, !PT ;  /* 0x0000002003187812 */ /* 0x010fc600078e3cff */
[----:B-----5:R-:W-:Y:S04]  /*1aca0*/  STS.128 [R0+0xc80], R16 ;  /* 0x000c801000007388 */ /* 0x020fe80000000c00 */
[----:B---3--:R-:W-:Y:S04]  /*1acb0*/  STS.128 [R0+0xc00], R12 ;  /* 0x000c000c00007388 */ /* 0x008fe80000000c00 */
[----:B------:R-:W-:Y:S06]  /*1acc0*/  BAR.SYNC.DEFER_BLOCKING 0x0 ;  /* 0x0000000000007b1d */ /* 0x000fec0000010000 */
[----:B------:R-:W0:Y:S04]  /*1acd0*/  LDS.128 R4, [R3] ;  /* 0x0000000003047984 */ /* 0x000e280000000c00 */
[----:B0-----:R-:W-:Y:S01]  /*1ace0*/  STL [R1+0x14], R5 ;  /* 0x0000140501007387 */ /* 0x001fe20000100800 */
[----:B------:R-:W-:-:S03]  /*1acf0*/  IMAD.MOV.U32 R18, RZ, RZ, R4 ;  /* 0x000000ffff127224 */ /* 0x000fc600078e0004 */
[----:B------:R-:W-:Y:S04]  /*1ad00*/  STL.64 [R1+0x18], R6 ;  /* 0x0000180601007387 */ /* 0x000fe80000100a00 */
[----:B------:R-:W0:Y:S04]  /*1ad10*/  LDS.128 R4, [R24] ;  /* 0x0000000018047984 */ /* 0x000e280000000c00 */
[----:B0-----:R0:W-:Y:S04]  /*1ad20*/  STL [R1+0x840], R5 ;  /* 0x0008400501007387 */ /* 0x0011e80000100800 */
[----:B0-----:R-:W3:Y:S01]  /*1ad30*/  LDL R5, [R1+0x2f8] ;  /* 0x0002f80001057983 */ /* 0x001ee20000100800 */
[C---:B--2---:R-:W-:Y:S01]  /*1ad40*/  ISETP.GE.AND P0, PT, R28.reuse, c[0x0][0x178], PT ;  /* 0x00005e001c007a0c */ /* 0x044fe20003f06270 */
[----:B------:R-:W-:Y:S01]  /*1ad50*/  IMAD R8, R28, c[0x0][0x194], RZ ;  /* 0x000065001c087a24 */ /* 0x000fe200078e02ff */
[----:B------:R-:W-:Y:S01]  /*1ad60*/  LOP3.LUT R28, R3, 0x40, RZ, 0x3c, !PT ;  /* 0x00000040031c7812 */ /* 0x000fe200078e3cff */
[----:B------:R-:W-:Y:S04]  /*1ad70*/  STL [R1+0x830], R6 ;  /* 0x0008300601007387 */ /* 0x000fe80000100800 */
[----:B------:R-:W-:Y:S01]  /*1ad80*/  STL [R1+0x82c], R7 ;  /* 0x00082c0701007387 */ /* 0x000fe20000100800 */
[----:B---3--:R-:W-:-:S04]  /*1ad90*/  IADD3 R2, R5, 0x2, RZ ;  /* 0x0000000205027810 */ /* 0x008fc80007ffe0ff */
[----:B------:R-:W-:Y:S02]  /*1ada0*/  ISETP.LT.AND P1, PT, R2, c[0x0][0x17c], !P0 ;  /* 0x00005f0002007a0c */ /* 0x000fe40004721270 */
[----:B------:R-:W-:-:S04]  /*1adb0*/  LEA R2, P3, R8, c[0x0][0x170], 0x1 ;  /* 0x00005c0008027a11 */ /* 0x000fc800078608ff */
[----:B------:R-:W-:Y:S02]  /*1adc0*/  LEA.HI.X.SX32 R0, R8, c[0x0][0x174], 0x1, P3 ;  /* 0x00005d0008007a11 */ /* 0x000fe400018f0eff */
[----:B------:R-:W0:Y:S01]  /*1add0*/  LDS.128 R8, [R28] ;  /* 0x000000001c087984 */ /* 0x000e220000000c00 */
[C---:B------:R-:W-:Y:S01]  /*1ade0*/  IMAD R15, R5.reuse, c[0x0][0x198], RZ ;  /* 0x00006600050f7a24 */ /* 0x040fe200078e02ff */
[----:B------:R-:W-:-:S04]  /*1adf0*/  ISETP.LT.AND P6, PT, R5, c[0x0][0x17c], !P0 ;  /* 0x00005f0005007a0c */ /* 0x000fc800047c1270 */
[----:B------:R-:W-:-:S04]  /*1ae00*/  LEA R26, P3, R15, R2, 0x1 ;  /* 0x000000020f1a7211 */ /* 0x000fc800078608ff */
[----:B------:R-:W-:-:S05]  /*1ae10*/  LEA.HI.X.SX32 R27, R15, R0, 0x1, P3 ;  /* 0x000000000f1b7211 */ /* 0x000fca00018f0eff */
[----:B------:R-:W-:Y:S04]  /*1ae20*/  @P6 STG.E.U16 [R26.64], R18 ;  /* 0x000000121a006986 */ /* 0x000fe8000c101506 */
[----:B0-----:R-:W-:Y:S04]  /*1ae30*/  STL.64 [R1+0x838], R10 ;  /* 0x0008380a01007387 */ /* 0x001fe80000100a00 */
[----:B------:R-:W-:Y:S04]  /*1ae40*/  STL.64 [R1+0x848], R24 ;  /* 0x0008481801007387 */ /* 0x000fe80000100a00 */
[----:B------:R-:W0:Y:S02]  /*1ae50*/  LDS.128 R24, [R3+0x1000] ;  /* 0x0010000003187984 */ /* 0x000e240000000c00 */
[----:B0-----:R-:W-:-:S02]  /*1ae60*/  IMAD.MOV.U32 R10, RZ, RZ, R24 ;  /* 0x000000ffff0a7224 */ /* 0x001fc400078e0018 */
[----:B------:R-:W-:Y:S01]  /*1ae70*/  STL [R1+0xc], R27 ;  /* 0x00000c1b01007387 */ /* 0x000fe20000100800 */
[----:B------:R-:W-:-:S03]  /*1ae80*/  IMAD.MOV.U32 R6, RZ, RZ, R25 ;  /* 0x000000ffff067224 */ /* 0x000fc600078e0019 */
[----:B------:R-:W2:Y:S01]  /*1ae90*/  LDL.LU.64 R24, [R1+0x848] ;  /* 0x0008480001187983 */ /* 0x000ea20000300a00 */
[----:B------:R-:W-:Y:S02]  /*1aea0*/  IADD3 R16, R5, 0x1, RZ ;  /* 0x0000000105107810 */ /* 0x000fe40007ffe0ff */
[----:B------:R-:W-:Y:S02]  /*1aeb0*/  IADD3 R15, R15, c[0x0][0x198], RZ ;  /* 0x000066000f0f7a10 */ /* 0x000fe40007ffe0ff */
[----:B------:R-:W-:Y:S02]  /*1aec0*/  ISETP.LT.AND P2, PT, R16, c[0x0][0x17c], !P0 ;  /* 0x00005f0010007a0c */ /* 0x000fe40004741270 */
[C---:B------:R-:W-:Y:S02]  /*1aed0*/  IADD3 R13, R5.reuse, 0x3, RZ ;  /* 0x00000003050d7810 */ /* 0x040fe40007ffe0ff */
[C---:B------:R-:W-:Y:S02]  /*1aee0*/  IADD3 R14, R5.reuse, 0x4, RZ ;  /* 0x00000004050e7810 */ /* 0x040fe40007ffe0ff */
[----:B------:R-:W-:-:S02]  /*1aef0*/  IADD3 R12, R5, 0x5, RZ ;  /* 0x00000005050c7810 */ /* 0x000fc40007ffe0ff */
[----:B------:R-:W-:Y:S02]  /*1af00*/  LEA R16, P6, R15, R2, 0x1 ;  /* 0x000000020f107211 */ /* 0x000fe400078c08ff */
[----:B------:R-:W-:Y:S02]  /*1af10*/  LOP3.LUT R29, R3, 0x60, RZ, 0x3c, !PT ;  /* 0x00000060031d7812 */ /* 0x000fe400078e3cff */
[----:B------:R-:W-:Y:S02]  /*1af20*/  ISETP.LT.AND P5, PT, R13, c[0x0][0x17c], !P0 ;  /* 0x00005f000d007a0c */ /* 0x000fe400047a1270 */
[----:B------:R-:W-:Y:S02]  /*1af30*/  ISETP.LT.AND P4, PT, R14, c[0x0][0x17c], !P0 ;  /* 0x00005f000e007a0c */ /* 0x000fe40004781270 */
[----:B------:R-:W-:Y:S02]  /*1af40*/  ISETP.LT.AND P3, PT, R12, c[0x0][0x17c], !P0 ;  /* 0x00005f000c007a0c */ /* 0x000fe40004761270 */
[----:B------:R-:W-:-:S02]  /*1af50*/  IADD3 R19, R15, c[0x0][0x198], RZ ;  /* 0x000066000f137a10 */ /* 0x000fc40007ffe0ff */
[----:B------:R-:W-:Y:S02]  /*1af60*/  LEA.HI.X.SX32 R17, R15, R0, 0x1, P6 ;  /* 0x000000000f117211 */ /* 0x000fe400030f0eff */
[----:B------:R-:W0:Y:S01]  /*1af70*/  LDS.128 R12, [R29] ;  /* 0x000000001d0c7984 */ /* 0x000e220000000c00 */
[----:B------:R-:W-:Y:S02]  /*1af80*/  PRMT R20, R18, 0x7632, R20 ;  /* 0x0000763212147816 */ /* 0x000fe40000000014 */
[C---:B------:R-:W-:Y:S02]  /*1af90*/  LEA R18, P6, R19.reuse, R2, 0x1 ;  /* 0x0000000213127211 */ /* 0x040fe400078c08ff */
[C---:B------:R-:W-:Y:S01]  /*1afa0*/  IADD3 R21, R19.reuse, c[0x0][0x198], RZ ;  /* 0x0000660013157a10 */ /* 0x040fe20007ffe0ff */
[----:B------:R1:W-:Y:S01]  /*1afb0*/  @P2 STG.E.U16 [R16.64], R20 ;  /* 0x0000001410002986 */ /* 0x0003e2000c101506 */
[----:B------:R-:W-:Y:S02]  /*1afc0*/  LEA.HI.X.SX32 R19, R19, R0, 0x1, P6 ;  /* 0x0000000013137211 */ /* 0x000fe400030f0eff */
[----:B------:R-:W-:-:S03]  /*1afd0*/  IADD3 R22, R5, 0x6, RZ ;  /* 0x0000000605167810 */ /* 0x000fc60007ffe0ff */
[----:B------:R3:W-:Y:S01]  /*1afe0*/  @P1 STG.E.U16 [R18.64], R4 ;  /* 0x0000000412001986 */ /* 0x0007e2000c101506 */
[C---:B-1----:R-:W-:Y:S02]  /*1aff0*/  LEA R16, P6, R21.reuse, R2, 0x1 ;  /* 0x0000000215107211 */ /* 0x042fe400078c08ff */
[C---:B------:R-:W-:Y:S02]  /*1b000*/  IADD3 R20, R21.reuse, c[0x0][0x198], RZ ;  /* 0x0000660015147a10 */ /* 0x040fe40007ffe0ff */
[----:B------:R-:W-:Y:S02]  /*1b010*/  LEA.HI.X.SX32 R17, R21, R0, 0x1, P6 ;  /* 0x0000000015117211 */ /* 0x000fe400030f0eff */
[----:B---3--:R-:W-:Y:S02]  /*1b020*/  LEA R18, P6, R20, R2, 0x1 ;  /* 0x0000000214127211 */ /* 0x008fe400078c08ff */
[----:B------:R-:W-:Y:S02]  /*1b030*/  ISETP.LT.AND P2, PT, R22, c[0x0][0x17c], !P0 ;  /* 0x00005f0016007a0c */ /* 0x000fe40004741270 */
[----:B------:R-:W-:-:S02]  /*1b040*/  IADD3 R22, R5, 0x7, RZ ;  /* 0x0000000705167810 */ /* 0x000fc40007ffe0ff */
[----:B------:R-:W-:Y:S02]  /*1b050*/  PRMT R4, R4, 0x7632, R4 ;  /* 0x0000763204047816 */ /* 0x000fe40000000004 */
[C---:B------:R-:W-:Y:S02]  /*1b060*/  LEA.HI.X.SX32 R19, R20.reuse, R0, 0x1, P6 ;  /* 0x0000000014137211 */ /* 0x040fe400030f0eff */
[----:B------:R-:W-:Y:S01]  /*1b070*/  IADD3 R20, R20, c[0x0][0x198], RZ ;  /* 0x0000660014147a10 */ /* 0x000fe20007ffe0ff */
[----:B------:R1:W-:Y:S01]  /*1b080*/  @P5 STG.E.U16 [R16.64], R4 ;  /* 0x0000000410005986 */ /* 0x0003e2000c101506 */
[----:B------:R-:W-:Y:S02]  /*1b090*/  ISETP.LT.AND P1, PT, R22, c[0x0][0x17c], !P0 ;  /* 0x00005f0016007a0c */ /* 0x000fe40004721270 */
[----:B------:R-:W-:Y:S02]  /*1b0a0*/  LEA R22, P6, R20, R2, 0x1 ;  /* 0x0000000214167211 */ /* 0x000fe400078c08ff */
[C---:B------:R-:W-:Y:S01]  /*1b0b0*/  IADD3 R3, R5.reuse, 0x9, RZ ;  /* 0x0000000905037810 */ /* 0x040fe20007ffe0ff */
[----:B------:R-:W-:Y:S01]  /*1b0c0*/  @P4 STG.E.U16 [R18.64], R8 ;  /* 0x0000000812004986 */ /* 0x000fe2000c101506 */
[----:B------:R-:W-:-:S02]  /*1b0d0*/  IADD3 R21, R5, 0x8, RZ ;  /* 0x0000000805157810 */ /* 0x000fc40007ffe0ff */
[C---:B------:R-:W-:Y:S02]  /*1b0e0*/  LEA.HI.X.SX32 R23, R20.reuse, R0, 0x1, P6 ;  /* 0x0000000014177211 */ /* 0x040fe400030f0eff */
[----:B-1----:R-:W-:Y:S02]  /*1b0f0*/  IADD3 R4, R20, c[0x0][0x198], RZ ;  /* 0x0000660014047a10 */ /* 0x002fe40007ffe0ff */
[----:B------:R-:W-:Y:S02]  /*1b100*/  ISETP.LT.AND P4, PT, R3, c[0x0][0x17c], !P0 ;  /* 0x00005f0003007a0c */ /* 0x000fe40004781270 */
[C---:B------:R-:W-:Y:S02]  /*1b110*/  LEA R20, P6, R4.reuse, R2, 0x1 ;  /* 0x0000000204147211 */ /* 0x040fe400078c08ff */
[----:B------:R-:W-:Y:S01]  /*1b120*/  IADD3 R3, R4, c[0x0][0x198], RZ ;  /* 0x0000660004037a10 */ /* 0x000fe20007ffe0ff */
[----:B------:R-:W-:Y:S01]  /*1b130*/  IMAD.MOV.U32 R7, RZ, RZ, R26 ;  /* 0x000000ffff077224 */ /* 0x000fe200078e001a */
[----:B------:R-:W-:-:S02]  /*1b140*/  ISETP.LT.AND P5, PT, R21, c[0x0][0x17c], !P0 ;  /* 0x00005f0015007a0c */ /* 0x000fc400047a1270 */
[----:B------:R-:W-:Y:S02]  /*1b150*/  LEA.HI.X.SX32 R21, R4, R0, 0x1, P6 ;  /* 0x0000000004157211 */ /* 0x000fe400030f0eff */
[C---:B------:R-:W-:Y:S02]  /*1b160*/  LEA R26, P6, R3.reuse, R2, 0x1 ;  /* 0x00000002031a7211 */ /* 0x040fe400078c08ff */
[C---:B------:R-:W-:Y:S02]  /*1b170*/  IADD3 R4, R3.reuse, c[0x0][0x198], RZ ;  /* 0x0000660003047a10 */ /* 0x040fe40007ffe0ff */
[----:B------:R-:W-:Y:S02]  /*1b180*/  LEA.HI.X.SX32 R27, R3, R0, 0x1, P6 ;  /* 0x00000000031b7211 */ /* 0x000fe400030f0eff */
[----:B------:R-:W-:Y:S02]  /*1b190*/  IADD3 R3, R5, 0xc, RZ ;  /* 0x0000000c05037810 */ /* 0x000fe40007ffe0ff */
[----:B--2---:R-:W-:Y:S01]  /*1b1a0*/  PRMT R25, R8, 0x7632, R25 ;  /* 0x0000763208197816 */ /* 0x004fe20000000019 */
[----:B------:R1:W-:Y:S04]  /*1b1b0*/  LDS.128 R16, [R24+0x1000] ;  /* 0x0010000018107984 */ /* 0x0003e80000000c00 */
[----:B------:R2:W-:Y:S01]  /*1b1c0*/  @P3 STG.E.U16 [R22.64], R25 ;  /* 0x0000001916003986 */ /* 0x0005e2000c101506 */
[----:B-1----:R-:W-:-:S03]  /*1b1d0*/  LEA R24, P6, R4, R2, 0x1 ;  /* 0x0000000204187211 */ /* 0x002fc600078c08ff */
[----:B0-----:R0:W-:Y:S01]  /*1b1e0*/  @P2 STG.E.U16 [R20.64], R12 ;  /* 0x0000000c14002986 */ /* 0x0011e2000c101506 */
[----:B------:R-:W-:-:S03]  /*1b1f0*/  IADD3 R8, R5, 0xa, RZ ;  /* 0x0000000a05087810 */ /* 0x000fc60007ffe0ff */
[----:B------:R1:W-:Y:S01]  /*1b200*/  LDS.128 R20, [R28+0x1000] ;  /* 0x001000001c147984 */ /* 0x0003e20000000c00 */
[----:B--2---:R-:W-:Y:S02]  /*1b210*/  LEA.HI.X.SX32 R25, R4, R0, 0x1, P6 ;  /* 0x0000000004197211 */ /* 0x004fe400030f0eff */
[----:B0-----:R-:W-:-:S05]  /*1b220*/  PRMT R12, R12, 0x7632, R12 ;  /* 0x000076320c0c7816 */ /* 0x001fca000000000c */
[----:B------:R-:W-:Y:S04]  /*1b230*/  @P1 STG.E.U16 [R26.64], R12 ;  /* 0x0000000c1a001986 */ /* 0x000fe8000c101506 */
[----:B------:R-:W-:Y:S04]  /*1b240*/  @P5 STG.E.U16 [R24.64], R10 ;  /* 0x0000000a18005986 */ /* 0x000fe8000c101506 */
[----:B------:R-:W0:Y:S01]  /*1b250*/  LDS.128 R24, [R29+0x1000] ;  /* 0x001000001d187984 */ /* 0x000e220000000c00 */
[----:B------:R-:W-:Y:S02]  /*1b260*/  ISETP.LT.AND P3, PT, R8, c[0x0][0x17c], !P0 ;  /* 0x00005f0008007a0c */ /* 0x000fe40004761270 */
[----:B------:R-:W-:-:S04]  /*1b270*/  IADD3 R8, R5, 0xb, RZ ;  /* 0x0000000b05087810 */ /* 0x000fc80007ffe0ff */
[----:B------:R-:W-:Y:S02]  /*1b280*/  ISETP.LT.AND P2, PT, R8, c[0x0][0x17c], !P0 ;  /* 0x00005f0008007a0c */ /* 0x000fe40004741270 */
[----:B------:R-:W-:Y:S02]  /*1b290*/  IADD3 R8, R5, 0xd, RZ ;  /* 0x0000000d05087810 */ /* 0x000fe40007ffe0ff */
[----:B------:R-:W2:Y:S01]  /*1b2a0*/  LDL.LU R5, [R1+0x840] ;  /* 0x0008400001057983 */ /* 0x000ea20000300800 */
[----:B------:R-:W-:Y:S02]  /*1b2b0*/  IADD3 R4, R4, c[0x0][0x198], RZ ;  /* 0x0000660004047a10 */ /* 0x000fe40007ffe0ff */
[----:B------:R-:W-:Y:S01]  /*1b2c0*/  ISETP.LT.AND P5, PT, R8, c[0x0][0x17c], !P0 ;  /* 0x00005f0008007a0c */ /* 0x000fe200047a1270 */
[----:B------:R-:W-:Y:S01]  /*1b2d0*/  IMAD.MOV.U32 R8, RZ, RZ, R10 ;  /* 0x000000ffff087224 */ /* 0x000fe200078e000a */
[----:B------:R-:W-:Y:S02]  /*1b2e0*/  ISETP.LT.AND P1, PT, R3, c[0x0][0x17c], !P0 ;  /* 0x00005f0003007a0c */ /* 0x000fe40004721270 */
[----:B-1----:R-:W-:-:S02]  /*1b2f0*/  LEA R28, P6, R4, R2, 0x1 ;  /* 0x00000002041c7211 */ /* 0x002fc400078c08ff */
[C---:B------:R-:W-:Y:S01]  /*1b300*/  IADD3 R3, R4.reuse, c[0x0][0x198], RZ ;  /* 0x0000660004037a10 */ /* 0x040fe20007ffe0ff */
[----:B0-----:R0:W-:Y:S04]  /*1b310*/  STL [R1+0x828], R27 ;  /* 0x0008281b01007387 */ /* 0x0011e80000100800 */
[----:B0-----:R-:W3:Y:S01]  /*1b320*/  LDL.LU R27, [R1+0x2f8] ;  /* 0x0002f800011b7983 */ /* 0x001ee20000300800 */
[----:B------:R-:W-:Y:S02]  /*1b330*/  LEA.HI.X.SX32 R29, R4, R0, 0x1, P6 ;  /* 0x00000000041d7211 */ /* 0x000fe400030f0eff */
[----:B------:R-:W-:Y:S02]  /*1b340*/  LEA R10, P6, R3, R2, 0x1 ;  /* 0x00000002030a7211 */ /* 0x000fe400078c08ff */
[----:B------:R-:W-:-:S02]  /*1b350*/  PRMT R12, R8, 0x7632, R12 ;  /* 0x00007632080c7816 */ /* 0x000fc4000000000c */
[C---:B------:R-:W-:Y:S02]  /*1b360*/  IADD3 R8, R3.reuse, c[0x0][0x198], RZ ;  /* 0x0000660003087a10 */ /* 0x040fe40007ffe0ff */
[----:B------:R-:W-:Y:S01]  /*1b370*/  LEA.HI.X.SX32 R11, R3, R0, 0x1, P6 ;  /* 0x00000000030b7211 */ /* 0x000fe200030f0eff */
[----:B------:R0:W-:Y:S04]  /*1b380*/  @P4 STG.E.U16 [R28.64], R12 ;  /* 0x0000000c1c004986 */ /* 0x0001e8000c101506 */
[----:B------:R1:W-:Y:S01]  /*1b390*/  @P3 STG.E.U16 [R10.64], R16 ;  /* 0x000000100a003986 */ /* 0x0003e2000c101506 */
[----:B0-----:R-:W-:-:S04]  /*1b3a0*/  LEA R28, P6, R8, R2, 0x1 ;  /* 0x00000002081c7211 */ /* 0x001fc800078c08ff */
[----:B------:R-:W-:Y:S02]  /*1b3b0*/  LEA.HI.X.SX32 R29, R8, R0, 0x1, P6 ;  /* 0x00000000081d7211 */ /* 0x000fe400030f0eff */
[----:B-1----:R-:W-:-:S05]  /*1b3c0*/  PRMT R16, R16, 0x7632, R16 ;  /* 0x0000763210107816 */ /* 0x002fca0000000010 */
[----:B------:R0:W-:Y:S04]  /*1b3d0*/  @P2 STG.E.U16 [R28.64], R16 ;  /* 0x000000101c002986 */ /* 0x0001e8000c101506 */
[----:B0-----:R-:W4:Y:S01]  /*1b3e0*/  LDL.LU R16, [R1+0x14] ;  /* 0x0000140001107983 */ /* 0x001f220000300800 */
[C---:B---3--:R-:W-:Y:S02]  /*1b3f0*/  IADD3 R4, R27.reuse, 0xe, RZ ;  /* 0x0000000e1b047810 */ /* 0x048fe40007ffe0ff */
[----:B------:R-:W-:Y:S02]  /*1b400*/  IADD3 R3, R27, 0xf, RZ ;  /* 0x0000000f1b037810 */ /* 0x000fe40007ffe0ff */
[----:B------:R-:W-:Y:S02]  /*1b410*/  ISETP.LT.AND P4, PT, R4, c[0x0][0x17c], !P0 ;  /* 0x00005f0004007a0c */ /* 0x000fe40004781270 */
[----:B------:R-:W-:-:S02]  /*1b420*/  IADD3 R4, R8, c[0x0][0x198], RZ ;  /* 0x0000660008047a10 */ /* 0x000fc40007ffe0ff */
[----:B------:R-:W-:Y:S02]  /*1b430*/  ISETP.LT.AND P3, PT, R3, c[0x0][0x17c], !P0 ;  /* 0x00005f0003007a0c */ /* 0x000fe40004761270 */
[C---:B------:R-:W-:Y:S02]  /*1b440*/  LEA R10, P6, R4.reuse, R2, 0x1 ;  /* 0x00000002040a7211 */ /* 0x040fe400078c08ff */
[C---:B------:R-:W-:Y:S02]  /*1b450*/  IADD3 R3, R4.reuse, c[0x0][0x198], RZ ;  /* 0x0000660004037a10 */ /* 0x040fe40007ffe0ff */
[----:B------:R-:W-:Y:S02]  /*1b460*/  IADD3 R8, R27, 0x10, RZ ;  /* 0x000000101b087810 */ /* 0x000fe40007ffe0ff */
[----:B------:R-:W-:Y:S02]  /*1b470*/  LEA.HI.X.SX32 R11, R4, R0, 0x1, P6 ;  /* 0x00000000040b7211 */ /* 0x000fe400030f0eff */
[----:B------:R-:W-:-:S02]  /*1b480*/  LEA R28, P6, R3, R2, 0x1 ;  /* 0x00000002031c7211 */ /* 0x000fc400078c08ff */
[----:B------:R-:W-:Y:S01]  /*1b490*/  IADD3 R4, R3, c[0x0][0x198], RZ ;  /* 0x0000660003047a10 */ /* 0x000fe20007ffe0ff */
[----:B------:R0:W-:Y:S01]  /*1b4a0*/  @P1 STG.E.U16 [R10.64], R20 ;  /* 0x000000140a001986 */ /* 0x0001e2000c101506 */
[----:B------:R-:W-:Y:S02]  /*1b4b0*/  ISETP.LT.AND P2, PT, R8, c[0x0][0x17c], !P0 ;  /* 0x00005f0008007a0c */ /* 0x000fe40004741270 */
[----:B------:R-:W-:Y:S02]  /*1b4c0*/  IADD3 R8, R27, 0x11, RZ ;  /* 0x000000111b087810 */ /* 0x000fe40007ffe0ff */
[----:B------:R-:W-:Y:S02]  /*1b4d0*/  LEA.HI.X.SX32 R29, R3, R0, 0x1, P6 ;  /* 0x00000000031d7211 */ /* 0x000fe400030f0eff */
[----:B------:R-:W-:Y:S02]  /*1b4e0*/  IADD3 R3, R4, c[0x0][0x198], RZ ;  /* 0x0000660004037a10 */ /* 0x000fe40007ffe0ff */
[----:B------:R-:W-:-:S02]  /*1b4f0*/  ISETP.LT.AND P1, PT, R8, c[0x0][0x17c], !P0 ;  /* 0x00005f0008007a0c */ /* 0x000fc40004721270 */
[----:B0-----:R-:W-:Y:S02]  /*1b500*/  LEA R10, P6, R4, R2, 0x1 ;  /* 0x00000002040a7211 */ /* 0x001fe400078c08ff */
[----:B------:R-:W-:Y:S02]  /*1b510*/  PRMT R20, R20, 0x7632, R20 ;  /* 0x0000763214147816 */ /* 0x000fe40000000014 */
[----:B------:R-:W-:Y:S02]  /*1b520*/  IADD3 R8, R27, 0x12, RZ ;  /* 0x000000121b087810 */ /* 0x000fe40007ffe0ff */
[----:B------:R-:W-:Y:S01]  /*1b530*/  LEA.HI.X.SX32 R11, R4, R0, 0x1, P6 ;  /* 0x00000000040b7211 */ /* 0x000fe200030f0eff */
[----:B------:R0:W-:Y:S01]  /*1b540*/  @P5 STG.E.U16 [R28.64], R20 ;  /* 0x000000141c005986 */ /* 0x0001e2000c101506 */
[----:B------:R-:W-:Y:S02]  /*1b550*/  IADD3 R4, R3, c[0x0][0x198], RZ ;  /* 0x0000660003047a10 */ /* 0x000fe40007ffe0ff */
[----:B------:R-:W-:Y:S01]  /*1b560*/  ISETP.LT.AND P5, PT, R8, c[0x0][0x17c], !P0 ;  /* 0x00005f0008007a0c */ /* 0x000fe200047a1270 */
[----:B------:R1:W-:Y:S01]  /*1b570*/  @P4 STG.E.U16 [R10.64], R24 ;  /* 0x000000180a004986 */ /* 0x0003e2000c101506 */
[----:B------:R-:W-:-:S02]  /*1b580*/  IADD3 R8, R27, 0x13, RZ ;  /* 0x000000131b087810 */ /* 0x000fc40007ffe0ff */
[----:B0-----:R-:W-:-:S04]  /*1b590*/  LEA R28, P6, R3, R2, 0x1 ;  /* 0x00000002031c7211 */ /* 0x001fc800078c08ff */
[----:B------:R-:W-:Y:S02]  /*1b5a0*/  LEA.HI.X.SX32 R29, R3, R0, 0x1, P6 ;  /* 0x00000000031d7211 */ /* 0x000fe400030f0eff */
[----:B-1----:R-:W-:Y:S02]  /*1b5b0*/  PRMT R24, R24, 0x7632, R24 ;  /* 0x0000763218187816 */ /* 0x002fe40000000018 */
[C---:B------:R-:W-:Y:S02]  /*1b5c0*/  LEA R10, P6, R4.reuse, R2, 0x1 ;  /* 0x00000002040a7211 */ /* 0x040fe400078c08ff */
[----:B------:R-:W-:Y:S02]  /*1b5d0*/  IADD3 R3, R4, c[0x0][0x198], RZ ;  /* 0x0000660004037a10 */ /* 0x000fe40007ffe0ff */
[----:B------:R-:W-:Y:S01]  /*1b5e0*/  ISETP.LT.AND P4, PT, R8, c[0x0][0x17c], !P0 ;  /* 0x00005f0008007a0c */ /* 0x000fe20004781270 */
[----:B------:R0:W-:Y:S01]  /*1b5f0*/  @P3 STG.E.U16 [R28.64], R24 ;  /* 0x000000181c003986 */ /* 0x0001e2000c101506 */
[----:B------:R-:W-:-:S02]  /*1b600*/  IADD3 R8, R27, 0x14, RZ ;  /* 0x000000141b087810 */ /* 0x000fc40007ffe0ff */
[----:B------:R-:W-:Y:S02]  /*1b610*/  LEA.HI.X.SX32 R11, R4, R0, 0x1, P6 ;  /* 0x00000000040b7211 */ /* 0x000fe400030f0eff */
[----:B------:R-:W-:Y:S02]  /*1b620*/  IADD3 R4, R3, c[0x0][0x198], RZ ;  /* 0x0000660003047a10 */ /* 0x000fe40007ffe0ff */
[----:B------:R-:W-:Y:S01]  /*1b630*/  ISETP.LT.AND P3, PT, R8, c[0x0][0x17c], !P0 ;  /* 0x00005f0008007a0c */ /* 0x000fe20004761270 */
[----:B----4-:R1:W-:Y:S01]  /*1b640*/  @P2 STG.E.U16 [R10.64], R16 ;  /* 0x000000100a002986 */ /* 0x0103e2000c101506 */
[----:B------:R-:W-:Y:S02]  /*1b650*/  IADD3 R8, R27, 0x15, RZ ;  /* 0x000000151b087810 */ /* 0x000fe40007ffe0ff */
[----:B0-----:R-:W-:Y:S02]  /*1b660*/  LEA R28, P6, R3, R2, 0x1 ;  /* 0x00000002031c7211 */ /* 0x001fe400078c08ff */
[----:B------:R-:W-:-:S02]  /*1b670*/  PRMT R12, R16, 0x7632, R12 ;  /* 0x00007632100c7816 */ /* 0x000fc4000000000c */
[----:B------:R-:W-:Y:S02]  /*1b680*/  LEA.HI.X.SX32 R29, R3, R0, 0x1, P6 ;  /* 0x00000000031d7211 */ /* 0x000fe400030f0eff */
[----:B------:R-:W-:Y:S02]  /*1b690*/  ISETP.LT.AND P2, PT, R8, c[0x0][0x17c], !P0 ;  /* 0x00005f0008007a0c */ /* 0x000fe40004741270 */
[C---:B-1----:R-:W-:Y:S02]  /*1b6a0*/  LEA R10, P6, R4.reuse, R2, 0x1 ;  /* 0x00000002040a7211 */ /* 0x042fe400078c08ff */
[C---:B------:R-:W-:Y:S02]  /*1b6b0*/  IADD3 R3, R4.reuse, c[0x0][0x198], RZ ;  /* 0x0000660004037a10 */ /* 0x040fe40007ffe0ff */
[----:B------:R-:W-:Y:S01]  /*1b6c0*/  IADD3 R8, R27, 0x16, RZ ;  /* 0x000000161b087810 */ /* 0x000fe20007ffe0ff */
[----:B------:R0:W-:Y:S01]  /*1b6d0*/  @P1 STG.E.U16 [R28.64], R12 ;  /* 0x0000000c1c001986 */ /* 0x0001e2000c101506 */
[----:B------:R-:W-:-:S02]  /*1b6e0*/  LEA.HI.X.SX32 R11, R4, R0, 0x1, P6 ;  /* 0x00000000040b7211 */ /* 0x000fc400030f0eff */
[----:B------:R-:W-:Y:S02]  /*1b6f0*/  ISETP.LT.AND P1, PT, R8, c[0x0][0x17c], !P0 ;  /* 0x00005f0008007a0c */ /* 0x000fe40004721270 */
[----:B------:R-:W-:Y:S01]  /*1b700*/  IADD3 R4, R27, 0x17, RZ ;  /* 0x000000171b047810 */ /* 0x000fe20007ffe0ff */
[----:B--2---:R1:W-:Y:S01]  /*1b710*/  @P5 STG.E.U16 [R10.64], R5 ;  /* 0x000000050a005986 */ /* 0x0043e2000c101506 */
[C---:B------:R-:W-:Y:S02]  /*1b720*/  IADD3 R8, R3.reuse, c[0x0][0x198], RZ ;  /* 0x0000660003087a10 */ /* 0x040fe40007ffe0ff */
[C---:B0-----:R-:W-:Y:S02]  /*1b730*/  LEA R28, P6, R3.reuse, R2, 0x1 ;  /* 0x00000002031c7211 */ /* 0x041fe400078c08ff */
[----:B------:R-:W-:Y:S02]  /*1b740*/  ISETP.LT.AND P5, PT, R4, c[0x0][0x17c], !P0 ;  /* 0x00005f0004007a0c */ /* 0x000fe400047a1270 */
[----:B------:R-:W-:-:S02]  /*1b750*/  LEA.HI.X.SX32 R29, R3, R0, 0x1, P6 ;  /* 0x00000000031d7211 */ /* 0x000fc400030f0eff */
[----:B-1----:R-:W-:Y:S01]  /*1b760*/  PRMT R5, R5, 0x7632, R5 ;  /* 0x0000763205057816 */ /* 0x002fe20000000005 */
[----:B------:R-:W2:Y:S01]  /*1b770*/  LDL.LU.64 R10, [R1+0x838] ;  /* 0x00083800010a7983 */ /* 0x000ea20000300a00 */
[C---:B------:R-:W-:Y:S02]  /*1b780*/  LEA R4, P6, R8.reuse, R2, 0x1 ;  /* 0x0000000208047211 */ /* 0x040fe400078c08ff */
[----:B------:R-:W-:Y:S01]  /*1b790*/  IADD3 R3, R8, c[0x0][0x198], RZ ;  /* 0x0000660008037a10 */ /* 0x000fe20007ffe0ff */
[----:B------:R0:W-:Y:S01]  /*1b7a0*/  @P4 STG.E.U16 [R28.64], R5 ;  /* 0x000000051c004986 */ /* 0x0001e2000c101506 */
[----:B------:R-:W-:-:S04]  /*1b7b0*/  IADD3 R12, R27, 0x18, RZ ;  /* 0x000000181b0c7810 */ /* 0x000fc80007ffe0ff */
[----:B------:R-:W-:Y:S02]  /*1b7c0*/  ISETP.LT.AND P4, PT, R12, c[0x0][0x17c], !P0 ;  /* 0x00005f000c007a0c */ /* 0x000fe40004781270 */
[----:B------:R-:W-:Y:S02]  /*1b7d0*/  IADD3 R12, R27, 0x19, RZ ;  /* 0x000000191b0c7810 */ /* 0x000fe40007ffe0ff */
[----:B0-----:R-:W-:Y:S02]  /*1b7e0*/  LEA.HI.X.SX32 R5, R8, R0, 0x1, P6 ;  /* 0x0000000008057211 */ /* 0x001fe400030f0eff */
[C---:B------:R-:W-:Y:S02]  /*1b7f0*/  LEA R28, P6, R3.reuse, R2, 0x1 ;  /* 0x00000002031c7211 */ /* 0x040fe400078c08ff */
[C---:B------:R-:W-:Y:S01]  /*1b800*/  IADD3 R8, R3.reuse, c[0x0][0x198], RZ ;  /* 0x0000660003087a10 */ /* 0x040fe20007ffe0ff */
[----:B------:R0:W-:Y:S01]  /*1b810*/  @P3 STG.E.U16 [R4.64], R9 ;  /* 0x0000000904003986 */ /* 0x0001e2000c101506 */
[----:B------:R-:W-:-:S02]  /*1b820*/  LEA.HI.X.SX32 R29, R3, R0, 0x1, P6 ;  /* 0x00000000031d7211 */ /* 0x000fc400030f0eff */
[----:B------:R-:W-:Y:S02]  /*1b830*/  ISETP.LT.AND P3, PT, R12, c[0x0][0x17c], !P0 ;  /* 0x00005f000c007a0c */ /* 0x000fe40004761270 */
[----:B------:R-:W-:Y:S02]  /*1b840*/  PRMT R12, R9, 0x7632, R12 ;  /* 0x00007632090c7816 */ /* 0x000fe4000000000c */
[C---:B------:R-:W-:Y:S02]  /*1b850*/  IADD3 R3, R8.reuse, c[0x0][0x198], RZ ;  /* 0x0000660008037a10 */ /* 0x040fe40007ffe0ff */
[----:B0-----:R-:W-:-:S04]  /*1b860*/  LEA R4, P6, R8, R2, 0x1 ;  /* 0x0000000208047211 */ /* 0x001fc800078c08ff */
[----:B------:R-:W-:Y:S01]  /*1b870*/  LEA.HI.X.SX32 R5, R8, R0, 0x1, P6 ;  /* 0x0000000008057211 */ /* 0x000fe200030f0eff */
[----:B------:R-:W-:Y:S01]  /*1b880*/  @P2 STG.E.U16 [R28.64], R12 ;  /* 0x0000000c1c002986 */ /* 0x000fe2000c101506 */
[----:B------:R-:W-:Y:S02]  /*1b890*/  IADD3 R9, R27, 0x1a, RZ ;  /* 0x0000001a1b097810 */ /* 0x000fe40007ffe0ff */
[----:B------:R-:W-:Y:S01]  /*1b8a0*/  LEA R8, P6, R3, R2, 0x1 ;  /* 0x0000000203087211 */ /* 0x000fe200078c08ff */
[----:B------:R0:W-:Y:S01]  /*1b8b0*/  @P1 STG.E.U16 [R4.64], R13 ;  /* 0x0000000d04001986 */ /* 0x0001e2000c101506 */
[----:B------:R-:W-:Y:S02]  /*1b8c0*/  ISETP.LT.AND P2, PT, R9, c[0x0][0x17c], !P0 ;  /* 0x00005f0009007a0c */ /* 0x000fe40004741270 */
[----:B------:R-:W-:Y:S02]  /*1b8d0*/  LEA.HI.X.SX32 R9, R3, R0, 0x1, P6 ;  /* 0x0000000003097211 */ /* 0x000fe400030f0eff */
[----:B0-----:R-:W-:-:S02]  /*1b8e0*/  IADD3 R4, R27, 0x1b, RZ ;  /* 0x0000001b1b047810 */ /* 0x001fc40007ffe0ff */
[----:B------:R-:W-:Y:S02]  /*1b8f0*/  IADD3 R5, R3, c[0x0][0x198], RZ ;  /* 0x0000660003057a10 */ /* 0x000fe40007ffe0ff */
[----:B------:R-:W-:Y:S02]  /*1b900*/  PRMT R13, R13, 0x7632, R13 ;  /* 0x000076320d0d7816 */ /* 0x000fe4000000000d */
[----:B------:R-:W-:Y:S02]  /*1b910*/  ISETP.LT.AND P1, PT, R4, c[0x0][0x17c], !P0 ;  /* 0x00005f0004007a0c */ /* 0x000fe40004721270 */
[C---:B------:R-:W-:Y:S01]  /*1b920*/  LEA R4, P6, R5.reuse, R2, 0x1 ;  /* 0x0000000205047211 */ /* 0x040fe200078c08ff */
[----:B------:R0:W-:Y:S02]  /*1b930*/  @P5 STG.E.U16 [R8.64], R13 ;  /* 0x0000000d08005986 */ /* 0x0001e4000c101506 */
[C---:B0-----:R-:W-:Y:S02]  /*1b940*/  IADD3 R8, R5.reuse, c[0x0][0x198], RZ ;  /* 0x0000660005087a10 */ /* 0x041fe40007ffe0ff */
[----:B------:R-:W-:-:S05]  /*1b950*/  LEA.HI.X.SX32 R5, R5, R0, 0x1, P6 ;  /* 0x0000000005057211 */ /* 0x000fca00030f0eff */
[----:B------:R0:W-:Y:S02]  /*1b960*/  @P4 STG.E.U16 [R4.64], R6 ;  /* 0x0000000604004986 */ /* 0x0001e4000c101506 */
[----:B0-----:R-:W-:Y:S02]  /*1b970*/  PRMT R4, R6, 0x7632, R4 ;  /* 0x0000763206047816 */ /* 0x001fe40000000004 */
[----:B------:R-:W3:Y:S04]  /*1b980*/  LDL.LU R6, [R1+0x830] ;  /* 0x0008300001067983 */ /* 0x000ee80000300800 */
[----:B------:R-:W4:Y:S01]  /*1b990*/  LDL.LU R24, [R1+0x18] ;  /* 0x0000180001187983 */ /* 0x000f220000300800 */
[----:B------:R-:W-:Y:S02]  /*1b9a0*/  IADD3 R3, R27, 0x1c, RZ ;  /* 0x0000001c1b037810 */ /* 0x000fe40007ffe0ff */
[----:B------:R-:W-:-:S02]  /*1b9b0*/  LEA R12, P6, R8, R2, 0x1 ;  /* 0x00000002080c7211 */ /* 0x000fc400078c08ff */
[----:B------:R-:W-:Y:S02]  /*1b9c0*/  ISETP.LT.AND P5, PT, R3, c[0x0][0x17c], !P0 ;  /* 0x00005f0003007a0c */ /* 0x000fe400047a1270 */
[C---:B------:R-:W-:Y:S02]  /*1b9d0*/  IADD3 R3, R8.reuse, c[0x0][0x198], RZ ;  /* 0x0000660008037a10 */ /* 0x040fe40007ffe0ff */
[----:B------:R-:W-:Y:S02]  /*1b9e0*/  IADD3 R9, R27, 0x1d, RZ ;  /* 0x0000001d1b097810 */ /* 0x000fe40007ffe0ff */
[----:B------:R-:W-:Y:S02]  /*1b9f0*/  LEA.HI.X.SX32 R13, R8, R0, 0x1, P6 ;  /* 0x00000000080d7211 */ /* 0x000fe400030f0eff */
[C---:B------:R-:W-:Y:S02]  /*1ba00*/  LEA R8, P6, R3.reuse, R2, 0x1 ;  /* 0x0000000203087211 */ /* 0x040fe400078c08ff */
[----:B------:R-:W-:-:S02]  /*1ba10*/  IADD3 R5, R3, c[0x0][0x198], RZ ;  /* 0x0000660003057a10 */ /* 0x000fc40007ffe0ff */
[----:B------:R-:W-:Y:S01]  /*1ba20*/  ISETP.LT.AND P4, PT, R9, c[0x0][0x17c], !P0 ;  /* 0x00005f0009007a0c */ /* 0x000fe20004781270 */
[----:B------:R0:W-:Y:S01]  /*1ba30*/  @P3 STG.E.U16 [R12.64], R4 ;  /* 0x000000040c003986 */ /* 0x0001e2000c101506 */
[----:B------:R-:W-:Y:S02]  /*1ba40*/  LEA.HI.X.SX32 R9, R3, R0, 0x1, P6 ;  /* 0x0000000003097211 */ /* 0x000fe400030f0eff */
[----:B------:R-:W-:-:S03]  /*1ba50*/  IADD3 R3, R5, c[0x0][0x198], RZ ;  /* 0x0000660005037a10 */ /* 0x000fc60007ffe0ff */
[----:B------:R1:W-:Y:S01]  /*1ba60*/  @P2 STG.E.U16 [R8.64], R17 ;  /* 0x0000001108002986 */ /* 0x0003e2000c101506 */
[----:B0-----:R-:W-:-:S04]  /*1ba70*/  LEA R4, P6, R5, R2, 0x1 ;  /* 0x0000000205047211 */ /* 0x001fc800078c08ff */
[----:B------:R-:W-:Y:S02]  /*1ba80*/  LEA.HI.X.SX32 R5, R5, R0, 0x1, P6 ;  /* 0x0000000005057211 */ /* 0x000fe400030f0eff */
[----:B-1----:R-:W-:Y:S02]  /*1ba90*/  PRMT R9, R17, 0x7632, R9 ;  /* 0x0000763211097816 */ /* 0x002fe40000000009 */
[----:B------:R-:W-:Y:S02]  /*1baa0*/  LEA R8, P6, R3, R2, 0x1 ;  /* 0x0000000203087211 */ /* 0x000fe400078c08ff */
[----:B------:R-:W-:Y:S02]  /*1bab0*/  IADD3 R16, R27, 0x1e, RZ ;  /* 0x0000001e1b107810 */ /* 0x000fe40007ffe0ff */
[----:B------:R-:W-:Y:S01]  /*1bac0*/  IADD3 R13, R3, c[0x0][0x198], RZ ;  /* 0x00006600030d7a10 */ /* 0x000fe20007ffe0ff */
[----:B------:R0:W-:Y:S01]  /*1bad0*/  @P1 STG.E.U16 [R4.64], R9 ;  /* 0x0000000904001986 */ /* 0x0001e2000c101506 */
[----:B------:R-:W-:-:S02]  /*1bae0*/  ISETP.LT.AND P3, PT, R16, c[0x0][0x17c], !P0 ;  /* 0x00005f0010007a0c */ /* 0x000fc40004761270 */
[C---:B------:R-:W-:Y:S02]  /*1baf0*/  IADD3 R16, R27.reuse, 0x1f, RZ ;  /* 0x0000001f1b107810 */ /* 0x040fe40007ffe0ff */
[----:B------:R-:W-:Y:S02]  /*1bb00*/  IADD3 R12, R27, 0x21, RZ ;  /* 0x000000211b0c7810 */ /* 0x000fe40007ffe0ff */
[----:B------:R-:W-:Y:S02]  /*1bb10*/  PRMT R17, R21, 0x7632, R17 ;  /* 0x0000763215117816 */ /* 0x000fe40000000011 */
[----:B0-----:R-:W-:Y:S02]  /*1bb20*/  LEA.HI.X.SX32 R9, R3, R0, 0x1, P6 ;  /* 0x0000000003097211 */ /* 0x001fe400030f0eff */
[C---:B------:R-:W-:Y:S02]  /*1bb30*/  LEA R4, P6, R13.reuse, R2, 0x1 ;  /* 0x000000020d047211 */ /* 0x040fe400078c08ff */
[C---:B------:R-:W-:Y:S01]  /*1bb40*/  IADD3 R3, R13.reuse, c[0x0][0x198], RZ ;  /* 0x000066000d037a10 */ /* 0x040fe20007ffe0ff */
[----:B------:R0:W-:Y:S01]  /*1bb50*/  @P5 STG.E.U16 [R8.64], R21 ;  /* 0x0000001508005986 */ /* 0x0001e2000c101506 */
[----:B------:R-:W-:-:S02]  /*1bb60*/  LEA.HI.X.SX32 R5, R13, R0, 0x1, P6 ;  /* 0x000000000d057211 */ /* 0x000fc400030f0eff */
[----:B------:R-:W-:Y:S02]  /*1bb70*/  ISETP.LT.AND P2, PT, R16, c[0x0][0x17c], !P0 ;  /* 0x00005f0010007a0c */ /* 0x000fe40004741270 */
[----:B------:R-:W-:Y:S02]  /*1bb80*/  ISETP.LT.AND P5, PT, R12, c[0x0][0x17c], !P0 ;  /* 0x00005f000c007a0c */ /* 0x000fe400047a1270 */
[C---:B------:R-:W-:Y:S02]  /*1bb90*/  IADD3 R16, R27.reuse, 0x20, RZ ;  /* 0x000000201b107810 */ /* 0x040fe40007ffe0ff */
[----:B------:R-:W-:Y:S02]  /*1bba0*/  IADD3 R12, R27, 0x22, RZ ;  /* 0x000000221b0c7810 */ /* 0x000fe40007ffe0ff */
[C---:B0-----:R-:W-:Y:S02]  /*1bbb0*/  LEA R8, P6, R3.reuse, R2, 0x1 ;  /* 0x0000000203087211 */ /* 0x041fe400078c08ff */
[C---:B------:R-:W-:Y:S01]  /*1bbc0*/  IADD3 R13, R3.reuse, c[0x0][0x198], RZ ;  /* 0x00006600030d7a10 */ /* 0x040fe20007ffe0ff */
[----:B------:R0:W-:Y:S01]  /*1bbd0*/  @P4 STG.E.U16 [R4.64], R17 ;  /* 0x0000001104004986 */ /* 0x0001e2000c101506 */
[----:B------:R-:W-:-:S02]  /*1bbe0*/  LEA.HI.X.SX32 R9, R3, R0, 0x1, P6 ;  /* 0x0000000003097211 */ /* 0x000fc400030f0eff */
[----:B------:R-:W-:Y:S02]  /*1bbf0*/  ISETP.LT.AND P1, PT, R16, c[0x0][0x17c], !P0 ;  /* 0x00005f0010007a0c */ /* 0x000fe40004721270 */
[----:B------:R-:W-:Y:S02]  /*1bc00*/  ISETP.LT.AND P4, PT, R12, c[0x0][0x17c], !P0 ;  /* 0x00005f000c007a0c */ /* 0x000fe40004781270 */
[----:B------:R-:W-:Y:S02]  /*1bc10*/  LEA R12, P6, R13, R2, 0x1 ;  /* 0x000000020d0c7211 */ /* 0x000fe400078c08ff */
[----:B------:R-:W-:Y:S02]  /*1bc20*/  IADD3 R16, R27, 0x23, RZ ;  /* 0x000000231b107810 */ /* 0x000fe40007ffe0ff */
[C---:B------:R-:W-:Y:S01]  /*1bc30*/  IADD3 R3, R13.reuse, c[0x0][0x198], RZ ;  /* 0x000066000d037a10 */ /* 0x040fe20007ffe0ff */
[----:B------:R1:W-:Y:S01]  /*1bc40*/  @P3 STG.E.U16 [R8.64], R25 ;  /* 0x0000001908003986 */ /* 0x0003e2000c101506 */
[----:B------:R-:W-:-:S02]  /*1bc50*/  LEA.HI.X.SX32 R13, R13, R0, 0x1, P6 ;  /* 0x000000000d0d7211 */ /* 0x000fc400030f0eff */
[----:B------:R-:W-:Y:S02]  /*1bc60*/  ISETP.LT.AND P3, PT, R16, c[0x0][0x17c], !P0 ;  /* 0x00005f0010007a0c */ /* 0x000fe40004761270 */
[C---:B------:R-:W-:Y:S02]  /*1bc70*/  LEA R16, P6, R3.reuse, R2, 0x1 ;  /* 0x0000000203107211 */ /* 0x040fe400078c08ff */
[C---:B------:R-:W-:Y:S02]  /*1bc80*/  IADD3 R21, R3.reuse, c[0x0][0x198], RZ ;  /* 0x0000660003157a10 */ /* 0x040fe40007ffe0ff */
[----:B0-----:R-:W-:Y:S02]  /*1bc90*/  LEA.HI.X.SX32 R17, R3, R0, 0x1, P6 ;  /* 0x0000000003117211 */ /* 0x001fe400030f0eff */
[----:B-1----:R-:W-:Y:S02]  /*1bca0*/  PRMT R9, R25, 0x7632, R9 ;  /* 0x0000763219097816 */ /* 0x002fe40000000009 */
[----:B------:R-:W-:-:S02]  /*1bcb0*/  IADD3 R20, R27, 0x24, RZ ;  /* 0x000000241b147810 */ /* 0x000fc40007ffe0ff */
[----:B------:R-:W-:Y:S01]  /*1bcc0*/  IADD3 R5, R27, 0x25, RZ ;  /* 0x000000251b057810 */ /* 0x000fe20007ffe0ff */
[----:B------:R0:W-:Y:S01]  /*1bcd0*/  @P2 STG.E.U16 [R12.64], R9 ;  /* 0x000000090c002986 */ /* 0x0001e2000c101506 */
[C---:B------:R-:W-:Y:S02]  /*1bce0*/  LEA R4, P6, R21.reuse, R2, 0x1 ;  /* 0x0000000215047211 */ /* 0x040fe400078c08ff */
[----:B------:R-:W-:Y:S02]  /*1bcf0*/  IADD3 R3, R21, c[0x0][0x198], RZ ;  /* 0x0000660015037a10 */ /* 0x000fe40007ffe0ff */
[----:B------:R-:W-:Y:S02]  /*1bd00*/  ISETP.LT.AND P2, PT, R20, c[0x0][0x17c], !P0 ;  /* 0x00005f0014007a0c */ /* 0x000fe40004741270 */
[----:B0-----:R-:W-:Y:S02]  /*1bd10*/  IADD3 R12, R27, 0x26, RZ ;  /* 0x000000261b0c7810 */ /* 0x001fe40007ffe0ff */
[----:B------:R-:W-:Y:S01]  /*1bd20*/  IADD3 R13, R3, c[0x0][0x198], RZ ;  /* 0x00006600030d7a10 */ /* 0x000fe20007ffe0ff */
[----:B----4-:R0:W-:Y:S01]  /*1bd30*/  @P1 STG.E.U16 [R16.64], R24 ;  /* 0x0000001810001986 */ /* 0x0101e2000c101506 */
[----:B------:R-:W-:-:S02]  /*1bd40*/  ISETP.LT.AND P1, PT, R5, c[0x0][0x17c], !P0 ;  /* 0x00005f0005007a0c */ /* 0x000fc40004721270 */
[----:B------:R-:W-:Y:S02]  /*1bd50*/  LEA.HI.X.SX32 R5, R21, R0, 0x1, P6 ;  /* 0x0000000015057211 */ /* 0x000fe400030f0eff */
[----:B------:R-:W-:Y:S02]  /*1bd60*/  PRMT R20, R24, 0x7632, R20 ;  /* 0x0000763218147816 */ /* 0x000fe40000000014 */
[----:B------:R-:W-:-:S03]  /*1bd70*/  LEA R8, P6, R3, R2, 0x1 ;  /* 0x0000000203087211 */ /* 0x000fc600078c08ff */
[----:B------:R1:W-:Y:S01]  /*1bd80*/  @P5 STG.E.U16 [R4.64], R20 ;  /* 0x0000001404005986 */ /* 0x0003e2000c101506 */
[----:B------:R-:W-:Y:S02]  /*1bd90*/  LEA.HI.X.SX32 R9, R3, R0, 0x1, P6 ;  /* 0x0000000003097211 */ /* 0x000fe400030f0eff */
[----:B------:R-:W-:Y:S02]  /*1bda0*/  ISETP.LT.AND P5, PT, R12, c[0x0][0x17c], !P0 ;  /* 0x00005f000c007a0c */ /* 0x000fe400047a1270 */
[C---:B------:R-:W-:Y:S02]  /*1bdb0*/  LEA R12, P6, R13.reuse, R2, 0x1 ;  /* 0x000000020d0c7211 */ /* 0x040fe400078c08ff */
[C---:B0-----:R-:W-:Y:S02]  /*1bdc0*/  IADD3 R17, R13.reuse, c[0x0][0x198], RZ ;  /* 0x000066000d117a10 */ /* 0x041fe40007ffe0ff */
[----:B------:R-:W-:Y:S02]  /*1bdd0*/  LEA.HI.X.SX32 R13, R13, R0, 0x1, P6 ;  /* 0x000000000d0d7211 */ /* 0x000fe400030f0eff */
[----:B------:R-:W-:-:S02]  /*1bde0*/  LEA R16, P6, R17, R2, 0x1 ;  /* 0x0000000211107211 */ /* 0x000fc400078c08ff */
[C---:B-1----:R-:W-:Y:S02]  /*1bdf0*/  IADD3 R5, R17.reuse, c[0x0][0x198], RZ ;  /* 0x0000660011057a10 */ /* 0x042fe40007ffe0ff */
[----:B---3--:R-:W-:Y:S01]  /*1be00*/  PRMT R21, R6, 0x7632, R21 ;  /* 0x0000763206157816 */ /* 0x008fe20000000015 */
[----:B------:R0:W-:Y:S01]  /*1be10*/  @P4 STG.E.U16 [R8.64], R6 ;  /* 0x0000000608004986 */ /* 0x0001e2000c101506 */
[----:B------:R-:W-:Y:S02]  /*1be20*/  LEA.HI.X.SX32 R17, R17, R0, 0x1, P6 ;  /* 0x0000000011117211 */ /* 0x000fe400030f0eff */
[----:B------:R-:W-:Y:S01]  /*1be30*/  LEA R20, P6, R5, R2, 0x1 ;  /* 0x0000000205147211 */ /* 0x000fe200078c08ff */
[----:B------:R1:W-:Y:S01]  /*1be40*/  @P3 STG.E.U16 [R12.64], R21 ;  /* 0x000000150c003986 */ /* 0x0003e2000c101506 */
[----:B------:R-:W-:Y:S02]  /*1be50*/  IADD3 R3, R27, 0x27, RZ ;  /* 0x000000271b037810 */ /* 0x000fe40007ffe0ff */
[----:B0-----:R-:W-:-:S02]  /*1be60*/  IADD3 R9, R5, c[0x0][0x198], RZ ;  /* 0x0000660005097a10 */ /* 0x001fc40007ffe0ff */
[----:B------:R-:W-:Y:S02]  /*1be70*/  ISETP.LT.AND P4, PT, R3, c[0x0][0x17c], !P0 ;  /* 0x00005f0003007a0c */ /* 0x000fe40004781270 */
[----:B-1----:R-:W-:Y:S02]  /*1be80*/  LEA.HI.X.SX32 R21, R5, R0, 0x1, P6 ;  /* 0x0000000005157211 */ /* 0x002fe400030f0eff */
[C---:B------:R-:W-:Y:S02]  /*1be90*/  LEA R8, P6, R9.reuse, R2, 0x1 ;  /* 0x0000000209087211 */ /* 0x040fe400078c08ff */
[----:B------:R-:W-:Y:S02]  /*1bea0*/  IADD3 R5, R9, c[0x0][0x198], RZ ;  /* 0x0000660009057a10 */ /* 0x000fe40007ffe0ff */
[----:B------:R-:W-:Y:S02]  /*1beb0*/  IADD3 R3, R27, 0x28, RZ ;  /* 0x000000281b037810 */ /* 0x000fe40007ffe0ff */
[----:B------:R-:W-:-:S02]  /*1bec0*/  LEA.HI.X.SX32 R9, R9, R0, 0x1, P6 ;  /* 0x0000000009097211 */ /* 0x000fc400030f0eff */
[----:B------:R-:W-:Y:S02]  /*1bed0*/  LEA R4, P6, R5, R2, 0x1 ;  /* 0x0000000205047211 */ /* 0x000fe400078c08ff */
[----:B------:R-:W-:Y:S02]  /*1bee0*/  ISETP.LT.AND P3, PT, R3, c[0x0][0x17c], !P0 ;  /* 0x00005f0003007a0c */ /* 0x000fe40004761270 */
[C---:B------:R-:W-:Y:S01]  /*1bef0*/  IADD3 R13, R5.reuse, c[0x0][0x198], RZ ;  /* 0x00006600050d7a10 */ /* 0x040fe20007ffe0ff */
[----:B--2---:R0:W-:Y:S01]  /*1bf00*/  @P2 STG.E.U16 [R16.64], R10 ;  /* 0x0000000a10002986 */ /* 0x0041e2000c101506 */
[----:B------:R-:W-:Y:S02]  /*1bf10*/  LEA.HI.X.SX32 R5, R5, R0, 0x1, P6 ;  /* 0x0000000005057211 */ /* 0x000fe400030f0eff */
[----:B------:R-:W-:Y:S02]  /*1bf20*/  PRMT R6, R10, 0x7632, R6 ;  /* 0x000076320a067816 */ /* 0x000fe40000000006 */
[----:B0-----:R-:W-:-:S02]  /*1bf30*/  LEA R16, P6, R13, R2, 0x1 ;  /* 0x000000020d107211 */ /* 0x001fc400078c08ff */
[----:B------:R-:W-:Y:S02]  /*1bf40*/  PRMT R10, R14, 0x7632, R10 ;  /* 0x000076320e0a7816 */ /* 0x000fe4000000000a */
[----:B------:R-:W-:Y:S01]  /*1bf50*/  LEA.HI.X.SX32 R17, R13, R0, 0x1, P6 ;  /* 0x000000000d117211 */ /* 0x000fe200030f0eff */
[----:B------:R0:W-:Y:S04]  /*1bf60*/  @P1 STG.E.U16 [R20.64], R6 ;  /* 0x0000000614001986 */ /* 0x0001e8000c101506 */
[----:B------:R-:W-:Y:S04]  /*1bf70*/  @P5 STG.E.U16 [R8.64], R14 ;  /* 0x0000000e08005986 */ /* 0x000fe8000c101506 */
[----:B------:R-:W-:Y:S04]  /*1bf80*/  @P4 STG.E.U16 [R4.64], R10 ;  /* 0x0000000a04004986 */ /* 0x000fe8000c101506 */
[----:B------:R1:W-:Y:S01]  /*1bf90*/  @P3 STG.E.U16 [R16.64], R7 ;  /* 0x0000000710003986 */ /* 0x0003e2000c101506 */
[----:B0-----:R-:W-:-:S03]  /*1bfa0*/  PRMT R6, R7, 0x7632, R6 ;  /* 0x0000763207067816 */ /* 0x001fc60000000006 */
[----:B-1----:R-:W2:Y:S04]  /*1bfb0*/  LDL.LU R7, [R1+0x82c] ;  /* 0x00082c0001077983 */ /* 0x002ea80000300800 */
[----:B------:R-:W3:Y:S01]  /*1bfc0*/  LDL.LU R24, [R1+0x1c] ;  /* 0x00001c0001187983 */ /* 0x000ee20000300800 */
[----:B------:R-:W-:Y:S02]  /*1bfd0*/  IADD3 R3, R27, 0x29, RZ ;  /* 0x000000291b037810 */ /* 0x000fe40007ffe0ff */
[----:B------:R-:W-:Y:S02]  /*1bfe0*/  IADD3 R21, R13, c[0x0][0x198], RZ ;  /* 0x000066000d157a10 */ /* 0x000fe40007ffe0ff */
[----:B------:R-:W-:Y:S02]  /*1bff0*/  ISETP.LT.AND P2, PT, R3, c[0x0][0x17c], !P0 ;  /* 0x00005f0003007a0c */ /* 0x000fe40004741270 */
[----:B------:R-:W-:-:S02]  /*1c000*/  IADD3 R3, R27, 0x2a, RZ ;  /* 0x0000002a1b037810 */ /* 0x000fc40007ffe0ff */
[----:B------:R-:W-:Y:S02]  /*1c010*/  LEA R12, P6, R21, R2, 0x1 ;  /* 0x00000002150c7211 */ /* 0x000fe400078c08ff */
[----:B------:R-:W-:Y:S02]  /*1c020*/  ISETP.LT.AND P1, PT, R3, c[0x0][0x17c], !P0 ;  /* 0x00005f0003007a0c */ /* 0x000fe40004721270 */
[----:B------:R-:W-:Y:S02]  /*1c030*/  IADD3 R9, R21, c[0x0][0x198], RZ ;  /* 0x0000660015097a10 */ /* 0x000fe40007ffe0ff */
[----:B------:R-:W-:Y:S02]  /*1c040*/  IADD3 R3, R27, 0x2b, RZ ;  /* 0x0000002b1b037810 */ /* 0x000fe40007ffe0ff */
[----:B------:R-:W-:Y:S02]  /*1c050*/  LEA.HI.X.SX32 R13, R21, R0, 0x1, P6 ;  /* 0x00000000150d7211 */ /* 0x000fe400030f0eff */
[----:B------:R-:W-:-:S02]  /*1c060*/  LEA R8, P6, R9, R2, 0x1 ;  /* 0x0000000209087211 */ /* 0x000fc400078c08ff */
[----:B------:R-:W-:Y:S02]  /*1c070*/  ISETP.LT.AND P5, PT, R3, c[0x0][0x17c], !P0 ;  /* 0x00005f0003007a0c */ /* 0x000fe400047a1270 */
[----:B------:R-:W-:Y:S02]  /*1c080*/  IADD3 R5, R9, c[0x0][0x198], RZ ;  /* 0x0000660009057a10 */ /* 0x000fe40007ffe0ff */
[----:B------:R-:W-:Y:S02]  /*1c090*/  IADD3 R3, R27, 0x2c, RZ ;  /* 0x0000002c1b037810 */ /* 0x000fe40007ffe0ff */
[----:B------:R-:W-:Y:S02]  /*1c0a0*/  LEA.HI.X.SX32 R9, R9, R0, 0x1, P6 ;  /* 0x0000000009097211 */ /* 0x000fe400030f0eff */
[----:B------:R-:W-:Y:S02]  /*1c0b0*/  LEA R4, P6, R5, R2, 0x1 ;  /* 0x0000000205047211 */ /* 0x000fe400078c08ff */
[----:B------:R-:W-:-:S02]  /*1c0c0*/  ISETP.LT.AND P4, PT, R3, c[0x0][0x17c], !P0 ;  /* 0x00005f0003007a0c */ /* 0x000fc40004781270 */
[----:B------:R-:W-:Y:S02]  /*1c0d0*/  IADD3 R17, R5, c[0x0][0x198], RZ ;  /* 0x0000660005117a10 */ /* 0x000fe40007ffe0ff */
[----:B------:R-:W-:Y:S01]  /*1c0e0*/  IADD3 R3, R27, 0x2d, RZ ;  /* 0x0000002d1b037810 */ /* 0x000fe20007ffe0ff */
[----:B------:R0:W-:Y:S01]  /*1c0f0*/  @P2 STG.E.U16 [R12.64], R6 ;  /* 0x000000060c002986 */ /* 0x0001e2000c101506 */
[----:B------:R-:W-:Y:S02]  /*1c100*/  LEA.HI.X.SX32 R5, R5, R0, 0x1, P6 ;  /* 0x0000000005057211 */ /* 0x000fe400030f0eff */
[----:B------:R-:W-:Y:S02]  /*1c110*/  LEA R16, P6, R17, R2, 0x1 ;  /* 0x0000000211107211 */ /* 0x000fe400078c08ff */
[----:B------:R-:W-:Y:S02]  /*1c120*/  ISETP.LT.AND P3, PT, R3, c[0x0][0x17c], !P0 ;  /* 0x00005f0003007a0c */ /* 0x000fe40004761270 */
[----:B------:R-:W-:Y:S01]  /*1c130*/  IADD3 R3, R27, 0x2e, RZ ;  /* 0x0000002e1b037810 */ /* 0x000fe20007ffe0ff */
[----:B------:R1:W-:Y:S01]  /*1c140*/  @P1 STG.E.U16 [R8.64], R18 ;  /* 0x0000001208001986 */ /* 0x0003e2000c101506 */
[----:B0-----:R-:W-:-:S02]  /*1c150*/  IADD3 R13, R17, c[0x0][0x198], RZ ;  /* 0x00006600110d7a10 */ /* 0x001fc40007ffe0ff */
[----:B------:R-:W-:Y:S02]  /*1c160*/  LEA.HI.X.SX32 R17, R17, R0, 0x1, P6 ;  /* 0x0000000011117211 */ /* 0x000fe400030f0eff */
[----:B------:R-:W-:Y:S02]  /*1c170*/  PRMT R10, R18, 0x7632, R10 ;  /* 0x00007632120a7816 */ /* 0x000fe4000000000a */
[----:B------:R-:W-:Y:S02]  /*1c180*/  LEA R12, P6, R13, R2, 0x1 ;  /* 0x000000020d0c7211 */ /* 0x000fe400078c08ff */
[----:B------:R-:W-:Y:S02]  /*1c190*/  ISETP.LT.AND P2, PT, R3, c[0x0][0x17c], !P0 ;  /* 0x00005f0003007a0c */ /* 0x000fe40004741270 */
[----:B-1----:R-:W-:Y:S02]  /*1c1a0*/  IADD3 R9, R13, c[0x0][0x198], RZ ;  /* 0x000066000d097a10 */ /* 0x002fe40007ffe0ff */
[----:B------:R-:W-:Y:S01]  /*1c1b0*/  IADD3 R3, R27, 0x2f, RZ ;  /* 0x0000002f1b037810 */ /* 0x000fe20007ffe0ff */
[----:B------:R0:W-:Y:S01]  /*1c1c0*/  @P5 STG.E.U16 [R4.64], R10 ;  /* 0x0000000a04005986 */ /* 0x0001e2000c101506 */
[----:B------:R-:W-:-:S02]  /*1c1d0*/  LEA.HI.X.SX32 R13, R13, R0, 0x1, P6 ;  /* 0x000000000d0d7211 */ /* 0x000fc400030f0eff */
[----:B------:R-:W-:Y:S02]  /*1c1e0*/  LEA R8, P6, R9, R2, 0x1 ;  /* 0x0000000209087211 */ /* 0x000fe400078c08ff */
[----:B------:R-:W-:Y:S02]  /*1c1f0*/  ISETP.LT.AND P1, PT, R3, c[0x0][0x17c], !P0 ;  /* 0x00005f0003007a0c */ /* 0x000fe40004721270 */
[----:B------:R-:W-:Y:S01]  /*1c200*/  IADD3 R3, R27, 0x30, RZ ;  /* 0x000000301b037810 */ /* 0x000fe20007ffe0ff */
[----:B------:R1:W-:Y:S01]  /*1c210*/  @P4 STG.E.U16 [R16.64], R22 ;  /* 0x0000001610004986 */ /* 0x0003e2000c101506 */
[C---:B0-----:R-:W-:Y:S02]  /*1c220*/  IADD3 R5, R9.reuse, c[0x0][0x198], RZ ;  /* 0x0000660009057a10 */ /* 0x041fe40007ffe0ff */
[----:B------:R-:W-:Y:S02]  /*1c230*/  LEA.HI.X.SX32 R9, R9, R0, 0x1, P6 ;  /* 0x0000000009097211 */ /* 0x000fe400030f0eff */
[----:B------:R-:W-:-:S02]  /*1c240*/  LEA R4, P6, R5, R2, 0x1 ;  /* 0x0000000205047211 */ /* 0x000fc400078c08ff */
[----:B------:R-:W-:Y:S02]  /*1c250*/  ISETP.LT.AND P5, PT, R3, c[0x0][0x17c], !P0 ;  /* 0x00005f0003007a0c */ /* 0x000fe400047a1270 */
[----:B------:R-:W-:Y:S02]  /*1c260*/  PRMT R6, R22, 0x7632, R6 ;  /* 0x0000763216067816 */ /* 0x000fe40000000006 */
[C---:B-1----:R-:W-:Y:S02]  /*1c270*/  IADD3 R17, R5.reuse, c[0x0][0x198], RZ ;  /* 0x0000660005117a10 */ /* 0x042fe40007ffe0ff */
[----:B------:R-:W-:Y:S01]  /*1c280*/  LEA.HI.X.SX32 R5, R5, R0, 0x1, P6 ;  /* 0x0000000005057211 */ /* 0x000fe200030f0eff */
[----:B------:R0:W-:Y:S01]  /*1c290*/  @P3 STG.E.U16 [R12.64], R6 ;  /* 0x000000060c003986 */ /* 0x0001e2000c101506 */
[----:B------:R-:W-:-:S03]  /*1c2a0*/  LEA R16, P6, R17, R2, 0x1 ;  /* 0x0000000211107211 */ /* 0x000fc600078c08ff */
[----:B------:R1:W-:Y:S01]  /*1c2b0*/  @P2 STG.E.U16 [R8.64], R26 ;  /* 0x0000001a08002986 */ /* 0x0003e2000c101506 */
[C---:B0-----:R-:W-:Y:S02]  /*1c2c0*/  IADD3 R13, R17.reuse, c[0x0][0x198], RZ ;  /* 0x00006600110d7a10 */ /* 0x041fe40007ffe0ff */
[----:B------:R-:W-:Y:S02]  /*1c2d0*/  LEA.HI.X.SX32 R17, R17, R0, 0x1, P6 ;  /* 0x0000000011117211 */ /* 0x000fe400030f0eff */
[----:B-1----:R-:W-:-:S05]  /*1c2e0*/  PRMT R9, R26, 0x7632, R9 ;  /* 0x000076321a097816 */ /* 0x002fca0000000009 */
[----:B------:R-:W-:Y:S01]  /*1c2f0*/  @P1 STG.E.U16 [R4.64], R9 ;  /* 0x0000000904001986 */ /* 0x000fe2000c101506 */
[----:B---3--:R-:W-:-:S03]  /*1c300*/  PRMT R6, R24, 0x7632, R6 ;  /* 0x0000763218067816 */ /* 0x008fc60000000006 */
[----:B------:R0:W-:Y:S04]  /*1c310*/  @P5 STG.E.U16 [R16.64], R24 ;  /* 0x0000001810005986 */ /* 0x0001e8000c101506 */
[----:B0-----:R-:W3:Y:S01]  /*1c320*/  LDL.LU R24, [R1+0xc] ;  /* 0x00000c0001187983 */ /* 0x001ee20000300800 */
[----:B------:R-:W-:-:S04]  /*1c330*/  IADD3 R3, R27, 0x31, RZ ;  /* 0x000000311b037810 */ /* 0x000fc80007ffe0ff */
[----:B------:R-:W-:Y:S02]  /*1c340*/  ISETP.LT.AND P4, PT, R3, c[0x0][0x17c], !P0 ;  /* 0x00005f0003007a0c */ /* 0x000fe40004781270 */
[----:B------:R-:W-:-:S04]  /*1c350*/  IADD3 R3, R27, 0x32, RZ ;  /* 0x000000321b037810 */ /* 0x000fc80007ffe0ff */
[----:B------:R-:W-:Y:S02]  /*1c360*/  ISETP.LT.AND P3, PT, R3, c[0x0][0x17c], !P0 ;  /* 0x00005f0003007a0c */ /* 0x000fe40004761270 */
[----:B------:R-:W-:Y:S02]  /*1c370*/  IADD3 R3, R27, 0x33, RZ ;  /* 0x000000331b037810 */ /* 0x000fe40007ffe0ff */
[----:B------:R-:W-:Y:S02]  /*1c380*/  LEA R8, P6, R13, R2, 0x1 ;  /* 0x000000020d087211 */ /* 0x000fe400078c08ff */
[----:B------:R-:W-:Y:S02]  /*1c390*/  ISETP.LT.AND P2, PT, R3, c[0x0][0x17c], !P0 ;  /* 0x00005f0003007a0c */ /* 0x000fe40004741270 */
[----:B------:R-:W-:Y:S02]  /*1c3a0*/  IADD3 R3, R27, 0x34, RZ ;  /* 0x000000341b037810 */ /* 0x000fe40007ffe0ff */
[----:B------:R-:W-:-:S02]  /*1c3b0*/  IADD3 R21, R13, c[0x0][0x198], RZ ;  /* 0x000066000d157a10 */ /* 0x000fc40007ffe0ff */
[----:B------:R-:W-:Y:S02]  /*1c3c0*/  LEA.HI.X.SX32 R9, R13, R0, 0x1, P6 ;  /* 0x000000000d097211 */ /* 0x000fe400030f0eff */
[----:B------:R-:W-:Y:S02]  /*1c3d0*/  ISETP.LT.AND P1, PT, R3, c[0x0][0x17c], !P0 ;  /* 0x00005f0003007a0c */ /* 0x000fe40004721270 */
[----:B------:R-:W-:Y:S02]  /*1c3e0*/  LEA R12, P6, R21, R2, 0x1 ;  /* 0x00000002150c7211 */ /* 0x000fe400078c08ff */
[----:B------:R-:W-:Y:S02]  /*1c3f0*/  IADD3 R3, R27, 0x35, RZ ;  /* 0x000000351b037810 */ /* 0x000fe40007ffe0ff */
[C---:B------:R-:W-:Y:S02]  /*1c400*/  IADD3 R5, R21.reuse, c[0x0][0x198], RZ ;  /* 0x0000660015057a10 */ /* 0x040fe40007ffe0ff */
[----:B------:R-:W-:-:S02]  /*1c410*/  LEA.HI.X.SX32 R13, R21, R0, 0x1, P6 ;  /* 0x00000000150d7211 */ /* 0x000fc400030f0eff */
[----:B------:R-:W-:Y:S02]  /*1c420*/  ISETP.LT.AND P5, PT, R3, c[0x0][0x17c], !P0 ;  /* 0x00005f0003007a0c */ /* 0x000fe400047a1270 */
[----:B------:R-:W-:Y:S02]  /*1c430*/  LEA R4, P6, R5, R2, 0x1 ;  /* 0x0000000205047211 */ /* 0x000fe400078c08ff */
[----:B------:R-:W-:Y:S01]  /*1c440*/  IADD3 R3, R27, 0x36, RZ ;  /* 0x000000361b037810 */ /* 0x000fe20007ffe0ff */
[----:B------:R0:W-:Y:S01]  /*1c450*/  @P4 STG.E.U16 [R8.64], R6 ;  /* 0x0000000608004986 */ /* 0x0001e2000c101506 */
[C---:B------:R-:W-:Y:S02]  /*1c460*/  IADD3 R17, R5.reuse, c[0x0][0x198], RZ ;  /* 0x0000660005117a10 */ /* 0x040fe40007ffe0ff */
[----:B------:R-:W-:Y:S02]  /*1c470*/  LEA.HI.X.SX32 R5, R5, R0, 0x1, P6 ;  /* 0x0000000005057211 */ /* 0x000fe400030f0eff */
[----:B------:R-:W-:-:S02]  /*1c480*/  ISETP.LT.AND P4, PT, R3, c[0x0][0x17c], !P0 ;  /* 0x00005f0003007a0c */ /* 0x000fc40004781270 */
[----:B------:R-:W-:Y:S01]  /*1c490*/  IADD3 R3, R27, 0x37, RZ ;  /* 0x000000371b037810 */ /* 0x000fe20007ffe0ff */
[----:B--2---:R1:W-:Y:S01]  /*1c4a0*/  @P3 STG.E.U16 [R12.64], R7 ;  /* 0x000000070c003986 */ /* 0x0043e2000c101506 */
[----:B------:R-:W-:Y:S02]  /*1c4b0*/  IADD3 R21, R17, c[0x0][0x198], RZ ;  /* 0x0000660011157a10 */ /* 0x000fe40007ffe0ff */
[----:B0-----:R-:W-:Y:S02]  /*1c4c0*/  PRMT R9, R7, 0x7632, R9 ;  /* 0x0000763207097816 */ /* 0x001fe40000000009 */
[----:B------:R-:W-:Y:S02]  /*1c4d0*/  LEA R8, P6, R17, R2, 0x1 ;  /* 0x0000000211087211 */ /* 0x000fe400078c08ff */
[----:B------:R-:W-:Y:S01]  /*1c4e0*/  ISETP.LT.AND P3, PT, R3, c[0x0][0x17c], !P0 ;  /* 0x00005f0003007a0c */ /* 0x000fe20004761270 */
[----:B------:R0:W-:Y:S01]  /*1c4f0*/  @P2 STG.E.U16 [R4.64], R9 ;  /* 0x0000000904002986 */ /* 0x0001e2000c101506 */
[----:B------:R-:W-:-:S02]  /*1c500*/  IADD3 R3, R27, 0x38, RZ ;  /* 0x000000381b037810 */ /* 0x000fc40007ffe0ff */
[----:B-1----:R-:W-:Y:S02]  /*1c510*/  IADD3 R7, R21, c[0x0][0x198], RZ ;  /* 0x0000660015077a10 */ /* 0x002fe40007ffe0ff */
[----:B------:R-:W-:Y:S02]  /*1c520*/  ISETP.LT.AND P2, PT, R3, c[0x0][0x17c], !P0 ;  /* 0x00005f0003007a0c */ /* 0x000fe40004741270 */
[----:B0-----:R-:W-:Y:S02]  /*1c530*/  LEA.HI.X.SX32 R9, R17, R0, 0x1, P6 ;  /* 0x0000000011097211 */ /* 0x001fe400030f0eff */
[----:B------:R-:W-:Y:S02]  /*1c540*/  LEA R16, P6, R21, R2, 0x1 ;  /* 0x0000000215107211 */ /* 0x000fe400078c08ff */
[----:B------:R-:W-:Y:S02]  /*1c550*/  PRMT R5, R11, 0x7632, R5 ;  /* 0x000076320b057816 */ /* 0x000fe40000000005 */
[----:B------:R-:W-:-:S02]  /*1c560*/  LEA.HI.X.SX32 R17, R21, R0, 0x1, P6 ;  /* 0x0000000015117211 */ /* 0x000fc400030f0eff */
[----:B------:R-:W-:Y:S02]  /*1c570*/  IADD3 R3, R27, 0x39, RZ ;  /* 0x000000391b037810 */ /* 0x000fe40007ffe0ff */
[C---:B------:R-:W-:Y:S01]  /*1c580*/  LEA R4, P6, R7.reuse, R2, 0x1 ;  /* 0x0000000207047211 */ /* 0x040fe200078c08ff */
[----:B------:R0:W-:Y:S01]  /*1c590*/  @P1 STG.E.U16 [R8.64], R11 ;  /* 0x0000000b08001986 */ /* 0x0001e2000c101506 */
[----:B------:R-:W-:Y:S02]  /*1c5a0*/  IADD3 R13, R7, c[0x0][0x198], RZ ;  /* 0x00006600070d7a10 */ /* 0x000fe40007ffe0ff */
[----:B------:R-:W-:Y:S01]  /*1c5b0*/  ISETP.LT.AND P1, PT, R3, c[0x0][0x17c], !P0 ;  /* 0x00005f0003007a0c */ /* 0x000fe20004721270 */
[----:B------:R1:W-:Y:S01]  /*1c5c0*/  @P5 STG.E.U16 [R16.64], R5 ;  /* 0x0000000510005986 */ /* 0x0003e2000c101506 */
[----:B------:R-:W-:-:S04]  /*1c5d0*/  IADD3 R3, R27, 0x3a, RZ ;  /* 0x0000003a1b037810 */ /* 0x000fc80007ffe0ff */
[----:B------:R-:W-:Y:S02]  /*1c5e0*/  ISETP.LT.AND P5, PT, R3, c[0x0][0x17c], !P0 ;  /* 0x00005f0003007a0c */ /* 0x000fe400047a1270 */
[----:B0-----:R-:W-:Y:S02]  /*1c5f0*/  IADD3 R9, R13, c[0x0][0x198], RZ ;  /* 0x000066000d097a10 */ /* 0x001fe40007ffe0ff */
[----:B-1----:R-:W-:Y:S02]  /*1c600*/  LEA.HI.X.SX32 R5, R7, R0, 0x1, P6 ;  /* 0x0000000007057211 */ /* 0x002fe400030f0eff */
[----:B------:R-:W-:Y:S02]  /*1c610*/  LEA R6, P6, R13, R2, 0x1 ;  /* 0x000000020d067211 */ /* 0x000fe400078c08ff */
[----:B------:R-:W-:Y:S02]  /*1c620*/  IADD3 R3, R27, 0x3b, RZ ;  /* 0x0000003b1b037810 */ /* 0x000fe40007ffe0ff */
[----:B------:R-:W-:-:S02]  /*1c630*/  LEA.HI.X.SX32 R7, R13, R0, 0x1, P6 ;  /* 0x000000000d077211 */ /* 0x000fc400030f0eff */
[C---:B------:R-:W-:Y:S01]  /*1c640*/  LEA R8, P6, R9.reuse, R2, 0x1 ;  /* 0x0000000209087211 */ /* 0x040fe200078c08ff */
[----:B------:R0:W-:Y:S01]  /*1c650*/  @P4 STG.E.U16 [R4.64], R15 ;  /* 0x0000000f04004986 */ /* 0x0001e2000c101506 */
[----:B------:R-:W-:Y:S02]  /*1c660*/  IADD3 R11, R9, c[0x0][0x198], RZ ;  /* 0x00006600090b7a10 */ /* 0x000fe40007ffe0ff */
[----:B------:R-:W-:Y:S02]  /*1c670*/  PRMT R10, R15, 0x7632, R10 ;  /* 0x000076320f0a7816 */ /* 0x000fe4000000000a */
[----:B------:R-:W-:Y:S02]  /*1c680*/  ISETP.LT.AND P4, PT, R3, c[0x0][0x17c], !P0 ;  /* 0x00005f0003007a0c */ /* 0x000fe40004781270 */
[----:B------:R-:W-:Y:S02]  /*1c690*/  IADD3 R3, R27, 0x3c, RZ ;  /* 0x0000003c1b037810 */ /* 0x000fe40007ffe0ff */
[----:B------:R-:W-:-:S02]  /*1c6a0*/  LEA.HI.X.SX32 R9, R9, R0, 0x1, P6 ;  /* 0x0000000009097211 */ /* 0x000fc400030f0eff */
[C---:B------:R-:W-:Y:S01]  /*1c6b0*/  LEA R12, P6, R11.reuse, R2, 0x1 ;  /* 0x000000020b0c7211 */ /* 0x040fe200078c08ff */
[----:B------:R1:W-:Y:S01]  /*1c6c0*/  @P3 STG.E.U16 [R6.64], R10 ;  /* 0x0000000a06003986 */ /* 0x0003e2000c101506 */
[----:B------:R-:W-:Y:S02]  /*1c6d0*/  IADD3 R17, R11, c[0x0][0x198], RZ ;  /* 0x000066000b117a10 */ /* 0x000fe40007ffe0ff */
[----:B------:R-:W-:Y:S02]  /*1c6e0*/  ISETP.LT.AND P3, PT, R3, c[0x0][0x17c], !P0 ;  /* 0x00005f0003007a0c */ /* 0x000fe40004761270 */
[----:B------:R-:W-:Y:S02]  /*1c6f0*/  IADD3 R3, R27, 0x3d, RZ ;  /* 0x0000003d1b037810 */ /* 0x000fe40007ffe0ff */
[----:B------:R-:W-:Y:S02]  /*1c700*/  LEA.HI.X.SX32 R13, R11, R0, 0x1, P6 ;  /* 0x000000000b0d7211 */ /* 0x000fe400030f0eff */
[----:B------:R-:W-:-:S02]  /*1c710*/  IADD3 R11, R17, c[0x0][0x198], RZ ;  /* 0x00006600110b7a10 */ /* 0x000fc40007ffe0ff */
[-C--:B0-----:R-:W-:Y:S02]  /*1c720*/  LEA R4, P6, R17, R2.reuse, 0x1 ;  /* 0x0000000211047211 */ /* 0x081fe400078c08ff */
[----:B------:R-:W-:Y:S02]  /*1c730*/  IADD3 R14, R27, 0x3e, RZ ;  /* 0x0000003e1b0e7810 */ /* 0x000fe40007ffe0ff */
[----:B---3--:R-:W-:Y:S01]  /*1c740*/  PRMT R5, R24, 0x7632, R5 ;  /* 0x0000763218057816 */ /* 0x008fe20000000005 */
[----:B------:R-:W-:Y:S01]  /*1c750*/  @P2 STG.E.U16 [R8.64], R24 ;  /* 0x0000001808002986 */ /* 0x000fe2000c101506 */
[----:B------:R-:W-:Y:S02]  /*1c760*/  ISETP.LT.AND P2, PT, R3, c[0x0][0x17c], !P0 ;  /* 0x00005f0003007a0c */ /* 0x000fe40004741270 */
[C---:B------:R-:W-:Y:S01]  /*1c770*/  IADD3 R3, R11.reuse, c[0x0][0x198], RZ ;  /* 0x000066000b037a10 */ /* 0x040fe20007ffe0ff */
[----:B------:R0:W-:Y:S01]  /*1c780*/  @P1 STG.E.U16 [R12.64], R5 ;  /* 0x000000050c001986 */ /* 0x0001e2000c101506 */
[----:B-1----:R-:W-:-:S02]  /*1c790*/  LEA R6, P1, R11, R2, 0x1 ;  /* 0x000000020b067211 */ /* 0x002fc400078208ff */
[----:B------:R-:W-:Y:S02]  /*1c7a0*/  IADD3 R15, R3, c[0x0][0x198], RZ ;  /* 0x00006600030f7a10 */ /* 0x000fe40007ffe0ff */
[-C--:B------:R-:W-:Y:S02]  /*1c7b0*/  LEA.HI.X.SX32 R7, R11, R0.reuse, 0x1, P1 ;  /* 0x000000000b077211 */ /* 0x080fe400008f0eff */
[----:B0-----:R-:W-:Y:S02]  /*1c7c0*/  LEA.HI.X.SX32 R5, R17, R0, 0x1, P6 ;  /* 0x0000000011057211 */ /* 0x001fe400030f0eff */
[----:B------:R-:W-:-:S04]  /*1c7d0*/  LEA R10, P6, R3, R2, 0x1 ;  /* 0x00000002030a7211 */ /* 0x000fc800078c08ff */
[----:B------:R-:W-:Y:S02]  /*1c7e0*/  LEA.HI.X.SX32 R11, R3, R0, 0x1, P6 ;  /* 0x00000000030b7211 */ /* 0x000fe400030f0eff */
[----:B------:R-:W-:Y:S02]  /*1c7f0*/  IADD3 R3, R27, 0x3f, RZ ;  /* 0x0000003f1b037810 */ /* 0x000fe40007ffe0ff */
[----:B------:R-:W2:Y:S01]  /*1c800*/  LDL.LU R27, [R1+0x828] ;  /* 0x00082800011b7983 */ /* 0x000ea20000300800 */
[C---:B------:R-:W-:Y:S02]  /*1c810*/  IADD3 R17, R15.reuse, c[0x0][0x198], RZ ;  /* 0x000066000f117a10 */ /* 0x040fe40007ffe0ff */
[-C--:B------:R-:W-:Y:S02]  /*1c820*/  LEA R8, P6, R15, R2.reuse, 0x1 ;  /* 0x000000020f087211 */ /* 0x080fe400078c08ff */
[C---:B------:R-:W-:Y:S02]  /*1c830*/  LEA R12, P1, R17.reuse, R2, 0x1 ;  /* 0x00000002110c7211 */ /* 0x040fe400078208ff */
[----:B------:R-:W-:-:S02]  /*1c840*/  IADD3 R21, R17, c[0x0][0x198], RZ ;  /* 0x0000660011157a10 */ /* 0x000fc40007ffe0ff */
[-C--:B------:R-:W-:Y:S02]  /*1c850*/  LEA.HI.X.SX32 R9, R15, R0.reuse, 0x1, P6 ;  /* 0x000000000f097211 */ /* 0x080fe400030f0eff */
[----:B------:R-:W-:Y:S02]  /*1c860*/  LEA.HI.X.SX32 R13, R17, R0, 0x1, P1 ;  /* 0x00000000110d7211 */ /* 0x000fe400008f0eff */
[----:B------:R-:W-:Y:S02]  /*1c870*/  LEA R2, P6, R21, R2, 0x1 ;  /* 0x0000000215027211 */ /* 0x000fe400078c08ff */
[----:B------:R-:W-:Y:S02]  /*1c880*/  ISETP.LT.AND P1, PT, R14, c[0x0][0x17c], !P0 ;  /* 0x00005f000e007a0c */ /* 0x000fe40004721270 */
[----:B------:R-:W-:Y:S02]  /*1c890*/  ISETP.LT.AND P0, PT, R3, c[0x0][0x17c], !P0 ;  /* 0x00005f0003007a0c */ /* 0x000fe40004701270 */
[----:B------:R-:W-:Y:S01]  /*1c8a0*/  LEA.HI.X.SX32 R3, R21, R0, 0x1, P6 ;  /* 0x0000000015037211 */ /* 0x000fe200030f0eff */
[----:B------:R0:W-:Y:S01]  /*1c8b0*/  @P5 STG.E.U16 [R4.64], R19 ;  /* 0x0000001304005986 */ /* 0x0001e2000c101506 */
[----:B------:R-:W-:-:S05]  /*1c8c0*/  PRMT R0, R19, 0x7632, R0 ;  /* 0x0000763213007816 */ /* 0x000fca0000000000 */
[----:B------:R1:W-:Y:S01]  /*1c8d0*/  @P4 STG.E.U16 [R6.64], R0 ;  /* 0x0000000006004986 */ /* 0x0003e2000c101506 */
[----:B0-----:R-:W-:-:S03]  /*1c8e0*/  PRMT R5, R23, 0x7632, R5 ;  /* 0x0000763217057816 */ /* 0x001fc60000000005 */
[----:B------:R1:W-:Y:S04]  /*1c8f0*/  @P3 STG.E.U16 [R10.64], R23 ;  /* 0x000000170a003986 */ /* 0x0003e8000c101506 */
[----:B------:R1:W-:Y:S04]  /*1c900*/  @P2 STG.E.U16 [R8.64], R5 ;  /* 0x0000000508002986 */ /* 0x0003e8000c101506 */
[----:B--2---:R1:W-:Y:S01]  /*1c910*/  @P1 STG.E.U16 [R12.64], R27 ;  /* 0x0000001b0c001986 */ /* 0x0043e2000c101506 */
[----:B------:R-:W-:Y:S05]  /*1c920*/  @!P0 EXIT ;  /* 0x000000000000894d */ /* 0x000fea0003800000 */
[----:B-1----:R-:W-:-:S05]  /*1c930*/  PRMT R27, R27, 0x7632, R27 ;  /* 0x000076321b1b7816 */ /* 0x002fca000000001b */
[----:B------:R-:W-:Y:S01]  /*1c940*/  STG.E.U16 [R2.64], R27 ;  /* 0x0000001b02007986 */ /* 0x000fe2000c101506 */
[----:B------:R-:W-:Y:S05]  /*1c950*/  EXIT ;  /* 0x000000000000794d */ /* 0x000fea0003800000 */
.L_x_3:
[----:B------:R-:W-:-:S00]  /*1c960*/  BRA `(.L_x_3) ;  /* 0xfffffff000007947 */ /* 0x000fc0000383ffff */
[----:B------:R-:W-:-:S00]  /*1c970*/  NOP ;  /* 0x0000000000007918 */ /* 0x000fc00000000000 */
        /* <DEDUP_REMOVED lines=8> */
.L_x_4:


//--------------------- .nv.shared.matmul_kernel  --------------------------
	.section	.nv.shared.matmul_kernel,"aw",@nobits
	.sectionflags	@""
	.align	16
